//
// Generated by NVIDIA NVVM Compiler
//
// Compiler Build ID: CL-36424714
// Cuda compilation tools, release 13.0, V13.0.88
// Based on NVVM 20.0.0
//

.version 9.0
.target sm_100
.address_size 64

	// .globl	_Z25search_form_kernel_hybridPKciPKiyyffP9CandidatePiii
.const .align 4 .b8 d_const_values[52] = {219, 15, 73, 64, 84, 248, 45, 64, 0, 0, 128, 191, 189, 27, 207, 63, 0, 0, 128, 63, 0, 0, 0, 64, 0, 0, 64, 64, 0, 0, 128, 64, 0, 0, 160, 64, 0, 0, 192, 64, 0, 0, 224, 64, 0, 0, 0, 65, 0, 0, 16, 65};
.const .align 1 .b8 d_const_chars[13] = {48, 49, 50, 51, 111, 112, 113, 114, 115, 116, 117, 118, 119};
.const .align 1 .b8 d_unary_chars[18] = {52, 53, 56, 57, 97, 98, 99, 100, 101, 102, 103, 104, 105, 106, 107, 108, 109, 110};
.const .align 1 .b8 d_binary_chars[5] = {54, 55, 120, 121, 122};
// _ZZ25search_form_kernel_hybridPKciPKiyyffP9CandidatePiiiE7s_radix has been demoted
// _ZZ25search_form_kernel_hybridPKciPKiyyffP9CandidatePiiiE9s_ternary has been demoted
.global .align 4 .b8 __cudart_i2opi_f[24] = {65, 144, 67, 60, 153, 149, 98, 219, 192, 221, 52, 245, 209, 87, 39, 252, 41, 21, 68, 78, 110, 131, 249, 162};

.visible .entry _Z25search_form_kernel_hybridPKciPKiyyffP9CandidatePiii(
	.param .u64 .ptr .align 1 _Z25search_form_kernel_hybridPKciPKiyyffP9CandidatePiii_param_0,
	.param .u32 _Z25search_form_kernel_hybridPKciPKiyyffP9CandidatePiii_param_1,
	.param .u64 .ptr .align 1 _Z25search_form_kernel_hybridPKciPKiyyffP9CandidatePiii_param_2,
	.param .u64 _Z25search_form_kernel_hybridPKciPKiyyffP9CandidatePiii_param_3,
	.param .u64 _Z25search_form_kernel_hybridPKciPKiyyffP9CandidatePiii_param_4,
	.param .f32 _Z25search_form_kernel_hybridPKciPKiyyffP9CandidatePiii_param_5,
	.param .f32 _Z25search_form_kernel_hybridPKciPKiyyffP9CandidatePiii_param_6,
	.param .u64 .ptr .align 1 _Z25search_form_kernel_hybridPKciPKiyyffP9CandidatePiii_param_7,
	.param .u64 .ptr .align 1 _Z25search_form_kernel_hybridPKciPKiyyffP9CandidatePiii_param_8,
	.param .u32 _Z25search_form_kernel_hybridPKciPKiyyffP9CandidatePiii_param_9,
	.param .u32 _Z25search_form_kernel_hybridPKciPKiyyffP9CandidatePiii_param_10
)
{
	.local .align 16 .b8 	__local_depot0[144];
	.reg .b64 	%SP;
	.reg .b64 	%SPL;
	.reg .pred 	%p<672>;
	.reg .b16 	%rs<9>;
	.reg .b32 	%r<998>;
	.reg .b32 	%f<2860>;
	.reg .b64 	%rd<448>;
	.reg .b64 	%fd<31>;
	// demoted variable
	.shared .align 4 .b8 _ZZ25search_form_kernel_hybridPKciPKiyyffP9CandidatePiiiE7s_radix[48];
	// demoted variable
	.shared .align 1 .b8 _ZZ25search_form_kernel_hybridPKciPKiyyffP9CandidatePiiiE9s_ternary[13];
	mov.u64 	%SPL, __local_depot0;
	ld.param.u64 	%rd146, [_Z25search_form_kernel_hybridPKciPKiyyffP9CandidatePiii_param_0];
	ld.param.u32 	%r268, [_Z25search_form_kernel_hybridPKciPKiyyffP9CandidatePiii_param_1];
	ld.param.u64 	%rd147, [_Z25search_form_kernel_hybridPKciPKiyyffP9CandidatePiii_param_2];
	ld.param.u64 	%rd148, [_Z25search_form_kernel_hybridPKciPKiyyffP9CandidatePiii_param_3];
	ld.param.u64 	%rd149, [_Z25search_form_kernel_hybridPKciPKiyyffP9CandidatePiii_param_4];
	ld.param.f32 	%f395, [_Z25search_form_kernel_hybridPKciPKiyyffP9CandidatePiii_param_5];
	ld.param.f32 	%f396, [_Z25search_form_kernel_hybridPKciPKiyyffP9CandidatePiii_param_6];
	ld.param.u64 	%rd151, [_Z25search_form_kernel_hybridPKciPKiyyffP9CandidatePiii_param_8];
	ld.param.u32 	%r269, [_Z25search_form_kernel_hybridPKciPKiyyffP9CandidatePiii_param_9];
	ld.param.u32 	%r270, [_Z25search_form_kernel_hybridPKciPKiyyffP9CandidatePiii_param_10];
	add.u64 	%rd1, %SPL, 0;
	add.u64 	%rd2, %SPL, 0;
	add.u64 	%rd3, %SPL, 0;
	add.u64 	%rd4, %SPL, 32;
	add.u64 	%rd5, %SPL, 96;
	mov.u32 	%r1, %tid.x;
	setp.ge.u32 	%p1, %r1, %r268;
	@%p1 bra 	$L__BB0_2;
	cvta.to.global.u64 	%rd157, %rd147;
	cvta.to.global.u64 	%rd158, %rd146;
	cvt.u64.u32 	%rd159, %r1;
	mul.wide.u32 	%rd160, %r1, 4;
	add.s64 	%rd161, %rd157, %rd160;
	ld.global.nc.u32 	%r271, [%rd161];
	shl.b32 	%r272, %r1, 2;
	mov.u32 	%r273, _ZZ25search_form_kernel_hybridPKciPKiyyffP9CandidatePiiiE7s_radix;
	add.s32 	%r274, %r273, %r272;
	st.shared.u32 	[%r274], %r271;
	add.s64 	%rd162, %rd158, %rd159;
	ld.global.nc.u8 	%rs1, [%rd162];
	cvt.u16.u8 	%rs2, %rs1;
	mov.u32 	%r275, _ZZ25search_form_kernel_hybridPKciPKiyyffP9CandidatePiiiE9s_ternary;
	add.s32 	%r276, %r275, %r1;
	st.shared.u8 	[%r276], %rs2;
$L__BB0_2:
	setp.ne.s32 	%p2, %r1, 0;
	@%p2 bra 	$L__BB0_4;
	mov.u32 	%r277, _ZZ25search_form_kernel_hybridPKciPKiyyffP9CandidatePiiiE9s_ternary;
	add.s32 	%r278, %r277, %r268;
	mov.b16 	%rs3, 0;
	st.shared.u8 	[%r278], %rs3;
$L__BB0_4:
	bar.sync 	0;
	mov.u32 	%r279, %ctaid.x;
	mov.u32 	%r280, %ntid.x;
	mul.wide.u32 	%rd163, %r279, %r280;
	cvt.u64.u32 	%rd164, %r1;
	add.s64 	%rd6, %rd163, %rd164;
	setp.ge.u64 	%p3, %rd6, %rd148;
	@%p3 bra 	$L__BB0_592;
	add.s64 	%rd7, %rd149, %rd6;
	setp.lt.s32 	%p4, %r268, 1;
	@%p4 bra 	$L__BB0_54;
	add.s32 	%r2, %r268, -1;
	min.u32 	%r281, %r2, 11;
	add.s32 	%r3, %r281, 1;
	ld.shared.s32 	%rd8, [_ZZ25search_form_kernel_hybridPKciPKiyyffP9CandidatePiiiE7s_radix];
	or.b64  	%rd165, %rd7, %rd8;
	and.b64  	%rd166, %rd165, -4294967296;
	setp.ne.s64 	%p5, %rd166, 0;
	@%p5 bra 	$L__BB0_8;
	cvt.u32.u64 	%r282, %rd8;
	cvt.u32.u64 	%r283, %rd7;
	div.u32 	%r284, %r283, %r282;
	mul.lo.s32 	%r285, %r284, %r282;
	sub.s32 	%r286, %r283, %r285;
	cvt.u64.u32 	%rd408, %r284;
	cvt.u64.u32 	%rd409, %r286;
	bra.uni 	$L__BB0_9;
$L__BB0_8:
	div.u64 	%rd408, %rd7, %rd8;
	mul.lo.s64 	%rd167, %rd408, %rd8;
	sub.s64 	%rd409, %rd7, %rd167;
$L__BB0_9:
	st.local.u32 	[%rd5], %rd409;
	setp.eq.s32 	%p6, %r2, 0;
	@%p6 bra 	$L__BB0_54;
	ld.shared.s32 	%rd15, [_ZZ25search_form_kernel_hybridPKciPKiyyffP9CandidatePiiiE7s_radix+4];
	or.b64  	%rd168, %rd408, %rd15;
	and.b64  	%rd169, %rd168, -4294967296;
	setp.ne.s64 	%p7, %rd169, 0;
	@%p7 bra 	$L__BB0_12;
	cvt.u32.u64 	%r287, %rd15;
	cvt.u32.u64 	%r288, %rd408;
	div.u32 	%r289, %r288, %r287;
	mul.lo.s32 	%r290, %r289, %r287;
	sub.s32 	%r291, %r288, %r290;
	cvt.u64.u32 	%rd410, %r289;
	cvt.u64.u32 	%rd411, %r291;
	bra.uni 	$L__BB0_13;
$L__BB0_12:
	div.u64 	%rd410, %rd408, %rd15;
	mul.lo.s64 	%rd170, %rd410, %rd15;
	sub.s64 	%rd411, %rd408, %rd170;
$L__BB0_13:
	st.local.u32 	[%rd5+4], %rd411;
	setp.eq.s32 	%p8, %r3, 2;
	@%p8 bra 	$L__BB0_54;
	ld.shared.s32 	%rd22, [_ZZ25search_form_kernel_hybridPKciPKiyyffP9CandidatePiiiE7s_radix+8];
	or.b64  	%rd171, %rd410, %rd22;
	and.b64  	%rd172, %rd171, -4294967296;
	setp.ne.s64 	%p9, %rd172, 0;
	@%p9 bra 	$L__BB0_16;
	cvt.u32.u64 	%r292, %rd22;
	cvt.u32.u64 	%r293, %rd410;
	div.u32 	%r294, %r293, %r292;
	mul.lo.s32 	%r295, %r294, %r292;
	sub.s32 	%r296, %r293, %r295;
	cvt.u64.u32 	%rd412, %r294;
	cvt.u64.u32 	%rd413, %r296;
	bra.uni 	$L__BB0_17;
$L__BB0_16:
	div.u64 	%rd412, %rd410, %rd22;
	mul.lo.s64 	%rd173, %rd412, %rd22;
	sub.s64 	%rd413, %rd410, %rd173;
$L__BB0_17:
	st.local.u32 	[%rd5+8], %rd413;
	setp.eq.s32 	%p10, %r3, 3;
	@%p10 bra 	$L__BB0_54;
	ld.shared.s32 	%rd29, [_ZZ25search_form_kernel_hybridPKciPKiyyffP9CandidatePiiiE7s_radix+12];
	or.b64  	%rd174, %rd412, %rd29;
	and.b64  	%rd175, %rd174, -4294967296;
	setp.ne.s64 	%p11, %rd175, 0;
	@%p11 bra 	$L__BB0_20;
	cvt.u32.u64 	%r297, %rd29;
	cvt.u32.u64 	%r298, %rd412;
	div.u32 	%r299, %r298, %r297;
	mul.lo.s32 	%r300, %r299, %r297;
	sub.s32 	%r301, %r298, %r300;
	cvt.u64.u32 	%rd414, %r299;
	cvt.u64.u32 	%rd415, %r301;
	bra.uni 	$L__BB0_21;
$L__BB0_20:
	div.u64 	%rd414, %rd412, %rd29;
	mul.lo.s64 	%rd176, %rd414, %rd29;
	sub.s64 	%rd415, %rd412, %rd176;
$L__BB0_21:
	st.local.u32 	[%rd5+12], %rd415;
	setp.eq.s32 	%p12, %r3, 4;
	@%p12 bra 	$L__BB0_54;
	ld.shared.s32 	%rd36, [_ZZ25search_form_kernel_hybridPKciPKiyyffP9CandidatePiiiE7s_radix+16];
	or.b64  	%rd177, %rd414, %rd36;
	and.b64  	%rd178, %rd177, -4294967296;
	setp.ne.s64 	%p13, %rd178, 0;
	@%p13 bra 	$L__BB0_24;
	cvt.u32.u64 	%r302, %rd36;
	cvt.u32.u64 	%r303, %rd414;
	div.u32 	%r304, %r303, %r302;
	mul.lo.s32 	%r305, %r304, %r302;
	sub.s32 	%r306, %r303, %r305;
	cvt.u64.u32 	%rd416, %r304;
	cvt.u64.u32 	%rd417, %r306;
	bra.uni 	$L__BB0_25;
$L__BB0_24:
	div.u64 	%rd416, %rd414, %rd36;
	mul.lo.s64 	%rd179, %rd416, %rd36;
	sub.s64 	%rd417, %rd414, %rd179;
$L__BB0_25:
	st.local.u32 	[%rd5+16], %rd417;
	setp.eq.s32 	%p14, %r3, 5;
	@%p14 bra 	$L__BB0_54;
	ld.shared.s32 	%rd43, [_ZZ25search_form_kernel_hybridPKciPKiyyffP9CandidatePiiiE7s_radix+20];
	or.b64  	%rd180, %rd416, %rd43;
	and.b64  	%rd181, %rd180, -4294967296;
	setp.ne.s64 	%p15, %rd181, 0;
	@%p15 bra 	$L__BB0_28;
	cvt.u32.u64 	%r307, %rd43;
	cvt.u32.u64 	%r308, %rd416;
	div.u32 	%r309, %r308, %r307;
	mul.lo.s32 	%r310, %r309, %r307;
	sub.s32 	%r311, %r308, %r310;
	cvt.u64.u32 	%rd418, %r309;
	cvt.u64.u32 	%rd419, %r311;
	bra.uni 	$L__BB0_29;
$L__BB0_28:
	div.u64 	%rd418, %rd416, %rd43;
	mul.lo.s64 	%rd182, %rd418, %rd43;
	sub.s64 	%rd419, %rd416, %rd182;
$L__BB0_29:
	st.local.u32 	[%rd5+20], %rd419;
	setp.eq.s32 	%p16, %r3, 6;
	@%p16 bra 	$L__BB0_54;
	ld.shared.s32 	%rd50, [_ZZ25search_form_kernel_hybridPKciPKiyyffP9CandidatePiiiE7s_radix+24];
	or.b64  	%rd183, %rd418, %rd50;
	and.b64  	%rd184, %rd183, -4294967296;
	setp.ne.s64 	%p17, %rd184, 0;
	@%p17 bra 	$L__BB0_32;
	cvt.u32.u64 	%r312, %rd50;
	cvt.u32.u64 	%r313, %rd418;
	div.u32 	%r314, %r313, %r312;
	mul.lo.s32 	%r315, %r314, %r312;
	sub.s32 	%r316, %r313, %r315;
	cvt.u64.u32 	%rd420, %r314;
	cvt.u64.u32 	%rd421, %r316;
	bra.uni 	$L__BB0_33;
$L__BB0_32:
	div.u64 	%rd420, %rd418, %rd50;
	mul.lo.s64 	%rd185, %rd420, %rd50;
	sub.s64 	%rd421, %rd418, %rd185;
$L__BB0_33:
	st.local.u32 	[%rd5+24], %rd421;
	setp.eq.s32 	%p18, %r3, 7;
	@%p18 bra 	$L__BB0_54;
	ld.shared.s32 	%rd57, [_ZZ25search_form_kernel_hybridPKciPKiyyffP9CandidatePiiiE7s_radix+28];
	or.b64  	%rd186, %rd420, %rd57;
	and.b64  	%rd187, %rd186, -4294967296;
	setp.ne.s64 	%p19, %rd187, 0;
	@%p19 bra 	$L__BB0_36;
	cvt.u32.u64 	%r317, %rd57;
	cvt.u32.u64 	%r318, %rd420;
	div.u32 	%r319, %r318, %r317;
	mul.lo.s32 	%r320, %r319, %r317;
	sub.s32 	%r321, %r318, %r320;
	cvt.u64.u32 	%rd422, %r319;
	cvt.u64.u32 	%rd423, %r321;
	bra.uni 	$L__BB0_37;
$L__BB0_36:
	div.u64 	%rd422, %rd420, %rd57;
	mul.lo.s64 	%rd188, %rd422, %rd57;
	sub.s64 	%rd423, %rd420, %rd188;
$L__BB0_37:
	st.local.u32 	[%rd5+28], %rd423;
	setp.eq.s32 	%p20, %r3, 8;
	@%p20 bra 	$L__BB0_54;
	ld.shared.s32 	%rd64, [_ZZ25search_form_kernel_hybridPKciPKiyyffP9CandidatePiiiE7s_radix+32];
	or.b64  	%rd189, %rd422, %rd64;
	and.b64  	%rd190, %rd189, -4294967296;
	setp.ne.s64 	%p21, %rd190, 0;
	@%p21 bra 	$L__BB0_40;
	cvt.u32.u64 	%r322, %rd64;
	cvt.u32.u64 	%r323, %rd422;
	div.u32 	%r324, %r323, %r322;
	mul.lo.s32 	%r325, %r324, %r322;
	sub.s32 	%r326, %r323, %r325;
	cvt.u64.u32 	%rd424, %r324;
	cvt.u64.u32 	%rd425, %r326;
	bra.uni 	$L__BB0_41;
$L__BB0_40:
	div.u64 	%rd424, %rd422, %rd64;
	mul.lo.s64 	%rd191, %rd424, %rd64;
	sub.s64 	%rd425, %rd422, %rd191;
$L__BB0_41:
	st.local.u32 	[%rd5+32], %rd425;
	setp.eq.s32 	%p22, %r3, 9;
	@%p22 bra 	$L__BB0_54;
	ld.shared.s32 	%rd71, [_ZZ25search_form_kernel_hybridPKciPKiyyffP9CandidatePiiiE7s_radix+36];
	or.b64  	%rd192, %rd424, %rd71;
	and.b64  	%rd193, %rd192, -4294967296;
	setp.ne.s64 	%p23, %rd193, 0;
	@%p23 bra 	$L__BB0_44;
	cvt.u32.u64 	%r327, %rd71;
	cvt.u32.u64 	%r328, %rd424;
	div.u32 	%r329, %r328, %r327;
	mul.lo.s32 	%r330, %r329, %r327;
	sub.s32 	%r331, %r328, %r330;
	cvt.u64.u32 	%rd426, %r329;
	cvt.u64.u32 	%rd427, %r331;
	bra.uni 	$L__BB0_45;
$L__BB0_44:
	div.u64 	%rd426, %rd424, %rd71;
	mul.lo.s64 	%rd194, %rd426, %rd71;
	sub.s64 	%rd427, %rd424, %rd194;
$L__BB0_45:
	st.local.u32 	[%rd5+36], %rd427;
	setp.eq.s32 	%p24, %r3, 10;
	@%p24 bra 	$L__BB0_54;
	ld.shared.s32 	%rd78, [_ZZ25search_form_kernel_hybridPKciPKiyyffP9CandidatePiiiE7s_radix+40];
	or.b64  	%rd195, %rd426, %rd78;
	and.b64  	%rd196, %rd195, -4294967296;
	setp.ne.s64 	%p25, %rd196, 0;
	@%p25 bra 	$L__BB0_48;
	cvt.u32.u64 	%r332, %rd78;
	cvt.u32.u64 	%r333, %rd426;
	div.u32 	%r334, %r333, %r332;
	mul.lo.s32 	%r335, %r334, %r332;
	sub.s32 	%r336, %r333, %r335;
	cvt.u64.u32 	%rd428, %r334;
	cvt.u64.u32 	%rd429, %r336;
	bra.uni 	$L__BB0_49;
$L__BB0_48:
	div.u64 	%rd428, %rd426, %rd78;
	mul.lo.s64 	%rd197, %rd428, %rd78;
	sub.s64 	%rd429, %rd426, %rd197;
$L__BB0_49:
	st.local.u32 	[%rd5+40], %rd429;
	setp.eq.s32 	%p26, %r3, 11;
	@%p26 bra 	$L__BB0_54;
	ld.shared.s32 	%rd85, [_ZZ25search_form_kernel_hybridPKciPKiyyffP9CandidatePiiiE7s_radix+44];
	or.b64  	%rd198, %rd428, %rd85;
	and.b64  	%rd199, %rd198, -4294967296;
	setp.ne.s64 	%p27, %rd199, 0;
	@%p27 bra 	$L__BB0_52;
	cvt.u32.u64 	%r337, %rd85;
	cvt.u32.u64 	%r338, %rd428;
	rem.u32 	%r339, %r338, %r337;
	cvt.u64.u32 	%rd430, %r339;
	bra.uni 	$L__BB0_53;
$L__BB0_52:
	rem.u64 	%rd430, %rd428, %rd85;
$L__BB0_53:
	st.local.u32 	[%rd5+44], %rd430;
$L__BB0_54:
	setp.lt.s32 	%p28, %r268, 1;
	@%p28 bra 	$L__BB0_586;
	and.b32  	%r4, %r268, 3;
	setp.lt.u32 	%p29, %r268, 4;
	mov.b32 	%r982, 0;
	mov.u32 	%r953, %r982;
	@%p29 bra 	$L__BB0_478;
	and.b32  	%r982, %r268, 2147483644;
	mov.b32 	%r926, 0;
	mov.u32 	%r342, _ZZ25search_form_kernel_hybridPKciPKiyyffP9CandidatePiiiE9s_ternary;
	mov.u64 	%rd226, __cudart_i2opi_f;
	mov.u32 	%r953, %r926;
$L__BB0_57:
	.pragma "nounroll";
	add.s32 	%r8, %r342, %r926;
	ld.shared.u8 	%rs4, [%r8];
	setp.eq.s16 	%p30, %rs4, 49;
	mul.wide.u32 	%rd200, %r926, 4;
	add.s64 	%rd89, %rd5, %rd200;
	ld.local.u32 	%r9, [%rd89];
	@%p30 bra 	$L__BB0_60;
	setp.ne.s16 	%p31, %rs4, 48;
	@%p31 bra 	$L__BB0_143;
	mul.wide.s32 	%rd235, %r9, 4;
	mov.u64 	%rd236, d_const_values;
	add.s64 	%rd237, %rd236, %rd235;
	ld.const.f32 	%f2810, [%rd237];
	add.s32 	%r10, %r953, 1;
	mul.wide.s32 	%rd238, %r953, 4;
	add.s64 	%rd239, %rd4, %rd238;
	st.local.f32 	[%rd239], %f2810;
	mov.u32 	%r953, %r10;
	bra.uni 	$L__BB0_162;
$L__BB0_60:
	mul.wide.s32 	%rd201, %r953, 4;
	add.s64 	%rd90, %rd4, %rd201;
	ld.local.f32 	%f2, [%rd90+-4];
	mov.f32 	%f2810, 0f7FC00000;
	setp.gt.s32 	%p32, %r9, 8;
	@%p32 bra 	$L__BB0_83;
	setp.gt.s32 	%p45, %r9, 3;
	@%p45 bra 	$L__BB0_73;
	setp.gt.s32 	%p52, %r9, 1;
	@%p52 bra 	$L__BB0_66;
	setp.eq.s32 	%p55, %r9, 0;
	@%p55 bra 	$L__BB0_103;
	setp.eq.s32 	%p56, %r9, 1;
	@%p56 bra 	$L__BB0_65;
	bra.uni 	$L__BB0_142;
$L__BB0_65:
	fma.rn.f32 	%f780, %f2, 0f3BBB989D, 0f3F000000;
	cvt.sat.f32.f32 	%f781, %f780;
	mov.f32 	%f782, 0f4B400001;
	mov.f32 	%f783, 0f437C0000;
	fma.rm.f32 	%f784, %f781, %f783, %f782;
	add.f32 	%f785, %f784, 0fCB40007F;
	neg.f32 	%f786, %f785;
	fma.rn.f32 	%f787, %f2, 0f3FB8AA3B, %f786;
	fma.rn.f32 	%f788, %f2, 0f32A57060, %f787;
	mov.b32 	%r439, %f784;
	shl.b32 	%r440, %r439, 23;
	mov.b32 	%f789, %r440;
	ex2.approx.ftz.f32 	%f790, %f788;
	mul.f32 	%f2810, %f790, %f789;
	bra.uni 	$L__BB0_142;
$L__BB0_66:
	setp.eq.s32 	%p53, %r9, 2;
	@%p53 bra 	$L__BB0_104;
	setp.eq.s32 	%p54, %r9, 3;
	@%p54 bra 	$L__BB0_68;
	bra.uni 	$L__BB0_142;
$L__BB0_68:
	abs.f32 	%f6, %f2;
	setp.ltu.f32 	%p110, %f6, 0f3FC00000;
	@%p110 bra 	$L__BB0_106;
	setp.geu.f32 	%p111, %f2, 0f00000000;
	setp.gt.f32 	%p112, %f6, 0f42246666;
	selp.f32 	%f7, 0f42246666, %f2, %p112;
	abs.f32 	%f8, %f7;
	setp.lt.f32 	%p113, %f8, 0f00800000;
	mul.f32 	%f658, %f8, 0f4B800000;
	selp.f32 	%f659, %f658, %f8, %p113;
	selp.f32 	%f660, 0fC1C00000, 0f00000000, %p113;
	mov.b32 	%r425, %f659;
	add.s32 	%r426, %r425, -1060439283;
	and.b32  	%r427, %r426, -8388608;
	sub.s32 	%r428, %r425, %r427;
	mov.b32 	%f661, %r428;
	cvt.rn.f32.s32 	%f662, %r427;
	fma.rn.f32 	%f663, %f662, 0f34000000, %f660;
	add.f32 	%f664, %f661, 0fBF800000;
	add.f32 	%f665, %f661, 0f3F800000;
	rcp.approx.ftz.f32 	%f666, %f665;
	add.f32 	%f667, %f664, %f664;
	mul.f32 	%f668, %f667, %f666;
	mul.f32 	%f669, %f668, %f668;
	sub.f32 	%f670, %f664, %f668;
	add.f32 	%f671, %f670, %f670;
	neg.f32 	%f672, %f668;
	fma.rn.f32 	%f673, %f672, %f664, %f671;
	mul.rn.f32 	%f674, %f666, %f673;
	fma.rn.f32 	%f675, %f669, 0f3A2C32E4, 0f3B52E7DB;
	fma.rn.f32 	%f676, %f675, %f669, 0f3C93BB73;
	fma.rn.f32 	%f677, %f676, %f669, 0f3DF6384F;
	mul.rn.f32 	%f678, %f677, %f669;
	fma.rn.f32 	%f679, %f668, 0f3FB8AA3B, %f663;
	sub.f32 	%f680, %f663, %f679;
	fma.rn.f32 	%f681, %f668, 0f3FB8AA3B, %f680;
	fma.rn.f32 	%f682, %f674, 0f3FB8AA3B, %f681;
	fma.rn.f32 	%f683, %f668, 0f32A55E34, %f682;
	fma.rn.f32 	%f684, %f678, %f668, %f683;
	add.rn.f32 	%f685, %f679, %f684;
	neg.f32 	%f686, %f679;
	add.rn.f32 	%f687, %f685, %f686;
	neg.f32 	%f688, %f687;
	add.rn.f32 	%f689, %f684, %f688;
	add.f32 	%f690, %f8, 0fBF000000;
	mul.rn.f32 	%f691, %f685, %f690;
	neg.f32 	%f692, %f691;
	fma.rn.f32 	%f693, %f685, %f690, %f692;
	fma.rn.f32 	%f694, %f689, %f690, %f693;
	mov.f32 	%f695, 0f3FB8AA3B;
	mul.rn.f32 	%f696, %f695, %f8;
	neg.f32 	%f697, %f696;
	fma.rn.f32 	%f698, %f8, 0f3FB8AA3B, %f697;
	fma.rn.f32 	%f699, %f8, 0f32A57060, %f698;
	add.rn.f32 	%f2801, %f691, %f697;
	add.rn.f32 	%f700, %f2801, %f696;
	neg.f32 	%f701, %f700;
	add.rn.f32 	%f702, %f2801, %f701;
	add.rn.f32 	%f703, %f691, %f701;
	neg.f32 	%f704, %f702;
	add.rn.f32 	%f705, %f697, %f704;
	add.rn.f32 	%f706, %f703, %f705;
	sub.f32 	%f707, %f694, %f699;
	add.f32 	%f2802, %f707, %f706;
	@%p111 bra 	$L__BB0_71;
	neg.f32 	%f708, %f2801;
	neg.f32 	%f2802, %f2802;
	setp.gt.f32 	%p114, %f8, 0f42040000;
	mov.f32 	%f709, 0f42400000;
	sub.f32 	%f710, %f709, %f2801;
	selp.f32 	%f2801, %f710, %f708, %p114;
$L__BB0_71:
	cvt.rni.f32.f32 	%f711, %f2801;
	sub.f32 	%f712, %f2801, %f711;
	add.f32 	%f713, %f2802, %f712;
	fma.rn.f32 	%f714, %f713, 0f391FCB8E, 0f3AAF85ED;
	fma.rn.f32 	%f715, %f714, %f713, 0f3C1D9856;
	fma.rn.f32 	%f716, %f715, %f713, 0f3D6357BB;
	fma.rn.f32 	%f717, %f716, %f713, 0f3E75FDEC;
	fma.rn.f32 	%f718, %f717, %f713, 0f3F317218;
	fma.rn.f32 	%f719, %f718, %f713, 0f3F800000;
	cvt.rzi.s32.f32 	%r429, %f711;
	setp.gt.f32 	%p116, %f711, 0f00000000;
	selp.b32 	%r430, 0, -2097152000, %p116;
	add.s32 	%r431, %r430, 2130706432;
	mov.b32 	%f720, %r431;
	mul.f32 	%f721, %f719, %f720;
	shl.b32 	%r432, %r429, 23;
	sub.s32 	%r433, %r432, %r430;
	mov.b32 	%f722, %r433;
	mul.f32 	%f723, %f721, %f722;
	mul.f32 	%f15, %f723, 0f40206C99;
	rcp.approx.ftz.f32 	%f16, %f8;
	fma.rn.f32 	%f724, %f16, 0f388F7971, 0fB8543ED8;
	fma.rn.f32 	%f725, %f724, %f16, 0fB9DDA6BE;
	fma.rn.f32 	%f726, %f725, %f16, 0f3A820ABE;
	fma.rn.f32 	%f727, %f726, %f16, 0fB9920AFD;
	fma.rn.f32 	%f728, %f727, %f16, 0fBB2F4D64;
	fma.rn.f32 	%f729, %f728, %f16, 0f3B638732;
	fma.rn.f32 	%f17, %f729, %f16, 0f3DAAAAAC;
	@%p111 bra 	$L__BB0_105;
	mul.f32 	%f731, %f16, %f17;
	fma.rn.f32 	%f732, %f731, %f7, %f7;
	add.f32 	%f733, %f8, %f8;
	cvt.rni.f32.f32 	%f734, %f733;
	cvt.rzi.s32.f32 	%r434, %f734;
	fma.rn.f32 	%f735, %f734, 0fBF000000, %f8;
	mul.rn.f32 	%f736, %f735, %f735;
	fma.rn.f32 	%f737, %f736, 0fBF17ACC9, 0f40233590;
	fma.rn.f32 	%f738, %f736, 0f3E684E12, 0fBFAAD2E0;
	fma.rn.f32 	%f739, %f737, %f736, 0fC0A55DF6;
	fma.rn.f32 	%f740, %f738, %f736, 0f4081E0CF;
	fma.rn.f32 	%f741, %f736, %f735, 0f00000000;
	fma.rn.f32 	%f742, %f740, %f736, 0fC09DE9E6;
	fma.rn.f32 	%f743, %f739, %f741, 0f00000000;
	fma.rn.f32 	%f744, %f742, %f736, 0f3F800000;
	fma.rn.f32 	%f745, %f735, 0f40490FDB, %f743;
	and.b32  	%r435, %r434, 1;
	setp.eq.b32 	%p117, %r435, 1;
	selp.f32 	%f746, %f744, %f745, %p117;
	and.b32  	%r436, %r434, 2;
	setp.eq.s32 	%p118, %r436, 0;
	mov.f32 	%f747, 0f00000000;
	sub.f32 	%f748, %f747, %f746;
	selp.f32 	%f749, %f746, %f748, %p118;
	mul.rn.f32 	%f750, %f732, %f749;
	neg.f32 	%f751, %f750;
	fma.rn.f32 	%f752, %f732, %f749, %f751;
	mov.f32 	%f753, 0f3F800000;
	div.approx.f32 	%f754, %f753, %f750;
	neg.f32 	%f755, %f754;
	mul.f32 	%f756, %f754, %f755;
	mul.f32 	%f757, %f752, %f756;
	mul.f32 	%f758, %f15, %f757;
	fma.rn.f32 	%f759, %f15, %f754, %f758;
	mul.f32 	%f760, %f759, 0f3F000000;
	setp.gt.f32 	%p119, %f8, 0f42040000;
	mul.f32 	%f761, %f760, 0f27800000;
	selp.f32 	%f2803, %f761, %f760, %p119;
	bra.uni 	$L__BB0_107;
$L__BB0_73:
	setp.gt.s32 	%p46, %r9, 5;
	@%p46 bra 	$L__BB0_77;
	setp.eq.s32 	%p50, %r9, 4;
	@%p50 bra 	$L__BB0_110;
	setp.eq.s32 	%p51, %r9, 5;
	@%p51 bra 	$L__BB0_76;
	bra.uni 	$L__BB0_142;
$L__BB0_76:
	mul.f32 	%f2810, %f2, %f2;
	bra.uni 	$L__BB0_142;
$L__BB0_77:
	setp.eq.s32 	%p47, %r9, 6;
	@%p47 bra 	$L__BB0_111;
	setp.eq.s32 	%p48, %r9, 7;
	@%p48 bra 	$L__BB0_120;
	setp.eq.s32 	%p49, %r9, 8;
	@%p49 bra 	$L__BB0_80;
	bra.uni 	$L__BB0_142;
$L__BB0_80:
	mul.f32 	%f600, %f2, 0f3F22F983;
	cvt.rni.s32.f32 	%r935, %f600;
	cvt.rn.f32.s32 	%f601, %r935;
	fma.rn.f32 	%f602, %f601, 0fBFC90FDA, %f2;
	fma.rn.f32 	%f603, %f601, 0fB3A22168, %f602;
	fma.rn.f32 	%f2805, %f601, 0fA7C234C5, %f603;
	abs.f32 	%f33, %f2;
	setp.ltu.f32 	%p91, %f33, 0f47CE4780;
	@%p91 bra 	$L__BB0_126;
	setp.neu.f32 	%p92, %f33, 0f7F800000;
	@%p92 bra 	$L__BB0_121;
	mov.f32 	%f606, 0f00000000;
	mul.rn.f32 	%f2805, %f2, %f606;
	mov.b32 	%r935, 0;
	bra.uni 	$L__BB0_126;
$L__BB0_83:
	setp.gt.s32 	%p33, %r9, 12;
	@%p33 bra 	$L__BB0_93;
	setp.gt.s32 	%p40, %r9, 10;
	@%p40 bra 	$L__BB0_90;
	setp.eq.s32 	%p43, %r9, 9;
	@%p43 bra 	$L__BB0_127;
	setp.eq.s32 	%p44, %r9, 10;
	@%p44 bra 	$L__BB0_87;
	bra.uni 	$L__BB0_142;
$L__BB0_87:
	mul.f32 	%f558, %f2, 0f3F22F983;
	cvt.rni.s32.f32 	%r939, %f558;
	cvt.rn.f32.s32 	%f559, %r939;
	fma.rn.f32 	%f560, %f559, 0fBFC90FDA, %f2;
	fma.rn.f32 	%f561, %f559, 0fB3A22168, %f560;
	fma.rn.f32 	%f2806, %f559, 0fA7C234C5, %f561;
	abs.f32 	%f40, %f2;
	setp.ltu.f32 	%p80, %f40, 0f47CE4780;
	@%p80 bra 	$L__BB0_133;
	setp.neu.f32 	%p81, %f40, 0f7F800000;
	@%p81 bra 	$L__BB0_128;
	mov.f32 	%f564, 0f00000000;
	mul.rn.f32 	%f2806, %f2, %f564;
	mov.b32 	%r939, 0;
	bra.uni 	$L__BB0_133;
$L__BB0_90:
	setp.eq.s32 	%p41, %r9, 11;
	@%p41 bra 	$L__BB0_134;
	setp.eq.s32 	%p42, %r9, 12;
	@%p42 bra 	$L__BB0_92;
	bra.uni 	$L__BB0_142;
$L__BB0_92:
	abs.f32 	%f516, %f2;
	mov.f32 	%f517, 0f3FB8AA3B;
	mul.rn.f32 	%f518, %f516, %f517;
	cvt.rzi.f32.f32 	%f519, %f518;
	abs.f32 	%f520, %f519;
	setp.gt.f32 	%p76, %f520, 0f42FC0000;
	mov.f32 	%f521, 0f42FC0000;
	copysign.f32 	%f522, %f519, %f521;
	selp.f32 	%f523, %f522, %f519, %p76;
	fma.rn.f32 	%f524, %f523, 0fBF317218, %f516;
	fma.rn.f32 	%f525, %f523, 0f3102E308, %f524;
	mul.f32 	%f526, %f525, 0f3FB8AA3B;
	add.f32 	%f527, %f523, 0f4B40007D;
	mov.b32 	%r360, %f527;
	shl.b32 	%r361, %r360, 23;
	mov.b32 	%f528, %r361;
	ex2.approx.ftz.f32 	%f529, %f526;
	mul.f32 	%f530, %f529, %f528;
	mov.f32 	%f531, 0fBE000000;
	div.approx.ftz.f32 	%f532, %f531, %f530;
	fma.rn.f32 	%f533, %f530, 0f40000000, %f532;
	mul.f32 	%f534, %f2, %f2;
	fma.rn.f32 	%f535, %f534, 0f363D0ADA, 0f394FFF49;
	fma.rn.f32 	%f536, %f535, %f534, 0f3C08889A;
	fma.rn.f32 	%f537, %f536, %f534, 0f3E2AAAAB;
	mul.f32 	%f538, %f534, %f537;
	fma.rn.f32 	%f539, %f538, %f2, %f2;
	setp.ge.f32 	%p77, %f516, 0f3F800000;
	copysign.f32 	%f540, %f2, %f533;
	selp.f32 	%f2810, %f540, %f539, %p77;
	bra.uni 	$L__BB0_142;
$L__BB0_93:
	setp.gt.s32 	%p34, %r9, 14;
	@%p34 bra 	$L__BB0_97;
	setp.eq.s32 	%p38, %r9, 13;
	@%p38 bra 	$L__BB0_135;
	setp.eq.s32 	%p39, %r9, 14;
	@%p39 bra 	$L__BB0_96;
	bra.uni 	$L__BB0_142;
$L__BB0_96:
	abs.f32 	%f470, %f2;
	mov.f32 	%f471, 0f3FB8AA3B;
	mul.rn.f32 	%f472, %f470, %f471;
	cvt.rzi.f32.f32 	%f473, %f472;
	abs.f32 	%f474, %f473;
	setp.gt.f32 	%p69, %f474, 0f42FC0000;
	mov.f32 	%f475, 0f42FC0000;
	copysign.f32 	%f476, %f473, %f475;
	selp.f32 	%f477, %f476, %f473, %p69;
	fma.rn.f32 	%f478, %f477, 0fBF317218, %f470;
	fma.rn.f32 	%f479, %f477, 0f3102E308, %f478;
	mul.f32 	%f480, %f479, 0f3FB8AA3B;
	add.f32 	%f481, %f477, 0f4B40007D;
	mov.b32 	%r353, %f481;
	shl.b32 	%r354, %r353, 23;
	mov.b32 	%f482, %r354;
	ex2.approx.ftz.f32 	%f483, %f480;
	mul.f32 	%f484, %f483, %f482;
	mov.f32 	%f485, 0f3E000000;
	div.approx.ftz.f32 	%f486, %f485, %f484;
	fma.rn.f32 	%f2810, %f484, 0f40000000, %f486;
	bra.uni 	$L__BB0_142;
$L__BB0_97:
	setp.eq.s32 	%p35, %r9, 15;
	@%p35 bra 	$L__BB0_138;
	setp.eq.s32 	%p36, %r9, 16;
	@%p36 bra 	$L__BB0_141;
	setp.eq.s32 	%p37, %r9, 17;
	@%p37 bra 	$L__BB0_100;
	bra.uni 	$L__BB0_142;
$L__BB0_100:
	abs.f32 	%f398, %f2;
	mov.f32 	%f399, 0f3F800000;
	sub.f32 	%f400, %f399, %f398;
	rcp.approx.ftz.f32 	%f401, %f400;
	add.f32 	%f402, %f401, %f401;
	mul.f32 	%f403, %f398, %f402;
	setp.gt.f32 	%p57, %f398, 0f7E800000;
	selp.f32 	%f60, 0fC0000000, %f403, %p57;
	add.rz.f32 	%f404, %f60, %f399;
	mov.b32 	%r343, %f404;
	add.s32 	%r344, %r343, -1061158912;
	and.b32  	%r345, %r344, -8388608;
	mov.b32 	%r56, %f60;
	sub.s32 	%r346, %r56, %r345;
	mov.b32 	%f405, %r346;
	sub.s32 	%r347, 1082130432, %r345;
	mov.b32 	%f406, %r347;
	fma.rn.f32 	%f407, %f406, 0f3E800000, 0fBF800000;
	add.f32 	%f408, %f407, %f405;
	cvt.rn.f32.s32 	%f409, %r345;
	mul.f32 	%f410, %f409, 0f34000000;
	fma.rn.f32 	%f411, %f408, 0fBD39BF78, 0f3DD80012;
	fma.rn.f32 	%f412, %f411, %f408, 0fBE0778E0;
	fma.rn.f32 	%f413, %f412, %f408, 0f3E146475;
	fma.rn.f32 	%f414, %f413, %f408, 0fBE2A68DD;
	fma.rn.f32 	%f415, %f414, %f408, 0f3E4CAF9E;
	fma.rn.f32 	%f416, %f415, %f408, 0fBE800042;
	fma.rn.f32 	%f417, %f416, %f408, 0f3EAAAAE6;
	fma.rn.f32 	%f418, %f417, %f408, 0fBF000000;
	mul.f32 	%f419, %f408, %f418;
	fma.rn.f32 	%f420, %f419, %f408, %f408;
	fma.rn.f32 	%f2809, %f410, 0f3F317218, %f420;
	setp.lt.u32 	%p58, %r56, 2139095040;
	@%p58 bra 	$L__BB0_102;
	setp.gt.s32 	%p59, %r56, -1082130432;
	fma.rn.f32 	%f421, %f60, 0f7F800000, 0f7F800000;
	selp.f32 	%f422, %f421, %f2809, %p59;
	setp.eq.f32 	%p60, %f60, 0f00000000;
	selp.f32 	%f2809, 0f80000000, %f422, %p60;
$L__BB0_102:
	mov.f32 	%f423, 0f3F000000;
	copysign.f32 	%f424, %f2, %f423;
	mul.f32 	%f2810, %f424, %f2809;
	bra.uni 	$L__BB0_142;
$L__BB0_103:
	setp.lt.f32 	%p127, %f2, 0f00800000;
	mul.f32 	%f791, %f2, 0f4B000000;
	selp.f32 	%f792, %f791, %f2, %p127;
	selp.f32 	%f793, 0fC1B80000, 0f00000000, %p127;
	mov.b32 	%r441, %f792;
	add.s32 	%r442, %r441, -1059760811;
	and.b32  	%r443, %r442, -8388608;
	sub.s32 	%r444, %r441, %r443;
	mov.b32 	%f794, %r444;
	cvt.rn.f32.s32 	%f795, %r443;
	fma.rn.f32 	%f796, %f795, 0f34000000, %f793;
	add.f32 	%f797, %f794, 0fBF800000;
	fma.rn.f32 	%f798, %f797, 0fBE055027, 0f3E1039F6;
	fma.rn.f32 	%f799, %f798, %f797, 0fBDF8CDCC;
	fma.rn.f32 	%f800, %f799, %f797, 0f3E0F2955;
	fma.rn.f32 	%f801, %f800, %f797, 0fBE2AD8B9;
	fma.rn.f32 	%f802, %f801, %f797, 0f3E4CED0B;
	fma.rn.f32 	%f803, %f802, %f797, 0fBE7FFF22;
	fma.rn.f32 	%f804, %f803, %f797, 0f3EAAAA78;
	fma.rn.f32 	%f805, %f804, %f797, 0fBF000000;
	mul.f32 	%f806, %f797, %f805;
	fma.rn.f32 	%f807, %f806, %f797, %f797;
	fma.rn.f32 	%f808, %f796, 0f3F317218, %f807;
	setp.gt.u32 	%p128, %r441, 2139095039;
	fma.rn.f32 	%f809, %f792, 0f7F800000, 0f7F800000;
	selp.f32 	%f810, %f809, %f808, %p128;
	setp.eq.f32 	%p129, %f792, 0f00000000;
	selp.f32 	%f2810, 0fFF800000, %f810, %p129;
	bra.uni 	$L__BB0_142;
$L__BB0_104:
	rcp.rn.f32 	%f2810, %f2;
	bra.uni 	$L__BB0_142;
$L__BB0_105:
	mul.f32 	%f730, %f16, %f17;
	fma.rn.f32 	%f2810, %f730, %f15, %f15;
	bra.uni 	$L__BB0_142;
$L__BB0_106:
	setp.geu.f32 	%p120, %f2, 0f00000000;
	setp.lt.f32 	%p121, %f2, 0fBF000000;
	selp.f32 	%f762, %f2, 0f3F800000, %p121;
	setp.eq.f32 	%p122, %f2, 0f00000000;
	cvt.rni.f32.f32 	%f763, %f2;
	sub.f32 	%f764, %f2, %f763;
	selp.f32 	%f765, %f2, %f764, %p122;
	setp.le.f32 	%p123, %f2, 0f3F000000;
	selp.f32 	%f766, %f765, 0f3F800000, %p123;
	mul.f32 	%f767, %f762, %f766;
	fma.rn.f32 	%f768, %f765, 0fBA8C9F66, 0f3BE903D7;
	fma.rn.f32 	%f769, %f768, %f765, 0fBC1E00B0;
	fma.rn.f32 	%f770, %f769, %f765, 0fBD2CC522;
	fma.rn.f32 	%f771, %f770, %f765, 0f3E2A89B3;
	fma.rn.f32 	%f772, %f771, %f765, 0fBD2C0C05;
	fma.rn.f32 	%f773, %f772, %f765, 0fBF27E7A2;
	fma.rn.f32 	%f774, %f773, %f765, 0f3F13C468;
	fma.rn.f32 	%f775, %f774, %f767, 0f00000000;
	fma.rn.f32 	%f776, %f775, %f765, %f767;
	mov.f32 	%f777, 0f3F800000;
	div.approx.f32 	%f2803, %f777, %f776;
	mov.f32 	%f2810, %f2803;
	@%p120 bra 	$L__BB0_142;
$L__BB0_107:
	cvt.rzi.f32.f32 	%f779, %f2;
	setp.eq.f32 	%p124, %f2, %f779;
	mov.f32 	%f2810, 0f7FFFFFFF;
	@%p124 bra 	$L__BB0_142;
	setp.geu.f32 	%p125, %f2, 0fC2246666;
	mov.f32 	%f2810, %f2803;
	@%p125 bra 	$L__BB0_142;
	cvt.rzi.s32.f32 	%r437, %f2;
	and.b32  	%r438, %r437, 1;
	setp.eq.b32 	%p126, %r438, 1;
	selp.f32 	%f2810, 0f00000000, %f2803, %p126;
	bra.uni 	$L__BB0_142;
$L__BB0_110:
	sqrt.rn.f32 	%f2810, %f2;
	bra.uni 	$L__BB0_142;
$L__BB0_111:
	mul.f32 	%f639, %f2, 0f3F22F983;
	cvt.rni.s32.f32 	%r931, %f639;
	cvt.rn.f32.s32 	%f640, %r931;
	fma.rn.f32 	%f641, %f640, 0fBFC90FDA, %f2;
	fma.rn.f32 	%f642, %f640, 0fB3A22168, %f641;
	fma.rn.f32 	%f2804, %f640, 0fA7C234C5, %f642;
	abs.f32 	%f26, %f2;
	setp.ltu.f32 	%p102, %f26, 0f47CE4780;
	@%p102 bra 	$L__BB0_119;
	setp.neu.f32 	%p103, %f26, 0f7F800000;
	@%p103 bra 	$L__BB0_114;
	mov.f32 	%f645, 0f00000000;
	mul.rn.f32 	%f2804, %f2, %f645;
	mov.b32 	%r931, 0;
	bra.uni 	$L__BB0_119;
$L__BB0_114:
	mov.b32 	%r12, %f2;
	shl.b32 	%r405, %r12, 8;
	or.b32  	%r13, %r405, -2147483648;
	mov.b64 	%rd431, 0;
	mov.b32 	%r928, 0;
$L__BB0_115:
	.pragma "nounroll";
	mul.wide.u32 	%rd225, %r928, 4;
	add.s64 	%rd227, %rd226, %rd225;
	ld.global.nc.u32 	%r406, [%rd227];
	mad.wide.u32 	%rd228, %r406, %r13, %rd431;
	shr.u64 	%rd431, %rd228, 32;
	add.s64 	%rd229, %rd3, %rd225;
	st.local.u32 	[%rd229], %rd228;
	add.s32 	%r928, %r928, 1;
	setp.ne.s32 	%p104, %r928, 6;
	@%p104 bra 	$L__BB0_115;
	shr.u32 	%r407, %r12, 23;
	st.local.u32 	[%rd3+24], %rd431;
	and.b32  	%r16, %r407, 31;
	and.b32  	%r408, %r407, 224;
	add.s32 	%r409, %r408, -128;
	shr.u32 	%r410, %r409, 5;
	mul.wide.u32 	%rd230, %r410, 4;
	sub.s64 	%rd93, %rd3, %rd230;
	ld.local.u32 	%r929, [%rd93+24];
	ld.local.u32 	%r930, [%rd93+20];
	setp.eq.s32 	%p105, %r16, 0;
	@%p105 bra 	$L__BB0_118;
	shf.l.wrap.b32 	%r929, %r930, %r929, %r16;
	ld.local.u32 	%r411, [%rd93+16];
	shf.l.wrap.b32 	%r930, %r411, %r930, %r16;
$L__BB0_118:
	shr.u32 	%r412, %r929, 30;
	shf.l.wrap.b32 	%r413, %r930, %r929, 2;
	shl.b32 	%r414, %r930, 2;
	shr.u32 	%r415, %r413, 31;
	add.s32 	%r416, %r415, %r412;
	neg.s32 	%r417, %r416;
	setp.lt.s32 	%p106, %r12, 0;
	selp.b32 	%r931, %r417, %r416, %p106;
	xor.b32  	%r418, %r413, %r12;
	shr.s32 	%r419, %r413, 31;
	xor.b32  	%r420, %r419, %r413;
	xor.b32  	%r421, %r419, %r414;
	cvt.u64.u32 	%rd231, %r420;
	shl.b64 	%rd232, %rd231, 32;
	cvt.u64.u32 	%rd233, %r421;
	or.b64  	%rd234, %rd232, %rd233;
	cvt.rn.f64.s64 	%fd5, %rd234;
	mul.f64 	%fd6, %fd5, 0d3BF921FB54442D19;
	cvt.rn.f32.f64 	%f643, %fd6;
	neg.f32 	%f644, %f643;
	setp.lt.s32 	%p107, %r418, 0;
	selp.f32 	%f2804, %f644, %f643, %p107;
$L__BB0_119:
	mul.rn.f32 	%f646, %f2804, %f2804;
	and.b32  	%r423, %r931, 1;
	setp.eq.b32 	%p108, %r423, 1;
	selp.f32 	%f647, 0f3F800000, %f2804, %p108;
	fma.rn.f32 	%f648, %f646, %f647, 0f00000000;
	fma.rn.f32 	%f649, %f646, 0f37CBAC00, 0fBAB607ED;
	selp.f32 	%f650, %f649, 0fB94D4153, %p108;
	selp.f32 	%f651, 0f3D2AAABB, 0f3C0885E4, %p108;
	fma.rn.f32 	%f652, %f650, %f646, %f651;
	selp.f32 	%f653, 0fBEFFFFFF, 0fBE2AAAA8, %p108;
	fma.rn.f32 	%f654, %f652, %f646, %f653;
	fma.rn.f32 	%f655, %f654, %f648, %f647;
	and.b32  	%r424, %r931, 2;
	setp.eq.s32 	%p109, %r424, 0;
	mov.f32 	%f656, 0f00000000;
	sub.f32 	%f657, %f656, %f655;
	selp.f32 	%f2810, %f655, %f657, %p109;
	bra.uni 	$L__BB0_142;
$L__BB0_120:
	abs.f32 	%f619, %f2;
	fma.rn.f32 	%f620, %f619, 0fBF000000, 0f3F000000;
	rsqrt.approx.ftz.f32 	%f621, %f620;
	mul.f32 	%f622, %f620, %f621;
	mul.f32 	%f623, %f621, 0fBF000000;
	fma.rn.f32 	%f624, %f622, %f623, 0f3F000000;
	fma.rn.f32 	%f625, %f622, %f624, %f622;
	setp.eq.f32 	%p99, %f619, 0f3F800000;
	selp.f32 	%f626, 0f00000000, %f625, %p99;
	setp.gt.f32 	%p100, %f619, 0f3F0F5C29;
	selp.f32 	%f627, %f626, %f619, %p100;
	mul.f32 	%f628, %f627, %f627;
	fma.rn.f32 	%f629, %f628, 0f3D4DD2F7, 0f3C99CA97;
	fma.rn.f32 	%f630, %f629, %f628, 0f3D3F90E8;
	fma.rn.f32 	%f631, %f630, %f628, 0f3D993CCF;
	fma.rn.f32 	%f632, %f631, %f628, 0f3E2AAC04;
	mul.f32 	%f633, %f628, %f632;
	fma.rn.f32 	%f634, %f633, %f627, %f627;
	mul.f32 	%f635, %f634, 0fC0000000;
	fma.rn.f32 	%f636, 0f3F6EE581, 0f3FD774EB, %f635;
	selp.f32 	%f637, %f636, %f634, %p100;
	setp.num.f32 	%p101, %f637, %f637;
	copysign.f32 	%f638, %f2, %f637;
	selp.f32 	%f2810, %f638, %f637, %p101;
	bra.uni 	$L__BB0_142;
$L__BB0_121:
	mov.b32 	%r26, %f2;
	shl.b32 	%r383, %r26, 8;
	or.b32  	%r27, %r383, -2147483648;
	mov.b64 	%rd432, 0;
	mov.b32 	%r932, 0;
$L__BB0_122:
	.pragma "nounroll";
	mul.wide.u32 	%rd214, %r932, 4;
	mov.u64 	%rd215, __cudart_i2opi_f;
	add.s64 	%rd216, %rd215, %rd214;
	ld.global.nc.u32 	%r384, [%rd216];
	mad.wide.u32 	%rd217, %r384, %r27, %rd432;
	shr.u64 	%rd432, %rd217, 32;
	add.s64 	%rd218, %rd2, %rd214;
	st.local.u32 	[%rd218], %rd217;
	add.s32 	%r932, %r932, 1;
	setp.ne.s32 	%p93, %r932, 6;
	@%p93 bra 	$L__BB0_122;
	shr.u32 	%r385, %r26, 23;
	st.local.u32 	[%rd2+24], %rd432;
	and.b32  	%r30, %r385, 31;
	and.b32  	%r386, %r385, 224;
	add.s32 	%r387, %r386, -128;
	shr.u32 	%r388, %r387, 5;
	mul.wide.u32 	%rd219, %r388, 4;
	sub.s64 	%rd96, %rd2, %rd219;
	ld.local.u32 	%r933, [%rd96+24];
	ld.local.u32 	%r934, [%rd96+20];
	setp.eq.s32 	%p94, %r30, 0;
	@%p94 bra 	$L__BB0_125;
	shf.l.wrap.b32 	%r933, %r934, %r933, %r30;
	ld.local.u32 	%r389, [%rd96+16];
	shf.l.wrap.b32 	%r934, %r389, %r934, %r30;
$L__BB0_125:
	shr.u32 	%r390, %r933, 30;
	shf.l.wrap.b32 	%r391, %r934, %r933, 2;
	shl.b32 	%r392, %r934, 2;
	shr.u32 	%r393, %r391, 31;
	add.s32 	%r394, %r393, %r390;
	neg.s32 	%r395, %r394;
	setp.lt.s32 	%p95, %r26, 0;
	selp.b32 	%r935, %r395, %r394, %p95;
	xor.b32  	%r396, %r391, %r26;
	shr.s32 	%r397, %r391, 31;
	xor.b32  	%r398, %r397, %r391;
	xor.b32  	%r399, %r397, %r392;
	cvt.u64.u32 	%rd220, %r398;
	shl.b64 	%rd221, %rd220, 32;
	cvt.u64.u32 	%rd222, %r399;
	or.b64  	%rd223, %rd221, %rd222;
	cvt.rn.f64.s64 	%fd3, %rd223;
	mul.f64 	%fd4, %fd3, 0d3BF921FB54442D19;
	cvt.rn.f32.f64 	%f604, %fd4;
	neg.f32 	%f605, %f604;
	setp.lt.s32 	%p96, %r396, 0;
	selp.f32 	%f2805, %f605, %f604, %p96;
$L__BB0_126:
	add.s32 	%r401, %r935, 1;
	mul.rn.f32 	%f607, %f2805, %f2805;
	and.b32  	%r402, %r935, 1;
	setp.eq.b32 	%p97, %r402, 1;
	selp.f32 	%f608, %f2805, 0f3F800000, %p97;
	fma.rn.f32 	%f609, %f607, %f608, 0f00000000;
	fma.rn.f32 	%f610, %f607, 0f37CBAC00, 0fBAB607ED;
	selp.f32 	%f611, 0fB94D4153, %f610, %p97;
	selp.f32 	%f612, 0f3C0885E4, 0f3D2AAABB, %p97;
	fma.rn.f32 	%f613, %f611, %f607, %f612;
	selp.f32 	%f614, 0fBE2AAAA8, 0fBEFFFFFF, %p97;
	fma.rn.f32 	%f615, %f613, %f607, %f614;
	fma.rn.f32 	%f616, %f615, %f609, %f608;
	and.b32  	%r403, %r401, 2;
	setp.eq.s32 	%p98, %r403, 0;
	mov.f32 	%f617, 0f00000000;
	sub.f32 	%f618, %f617, %f616;
	selp.f32 	%f2810, %f616, %f618, %p98;
	bra.uni 	$L__BB0_142;
$L__BB0_127:
	abs.f32 	%f577, %f2;
	fma.rn.f32 	%f578, %f577, 0fBF000000, 0f3F000000;
	rsqrt.approx.ftz.f32 	%f579, %f578;
	mul.f32 	%f580, %f578, %f579;
	mul.f32 	%f581, %f579, 0fBF000000;
	fma.rn.f32 	%f582, %f580, %f581, 0f3F000000;
	fma.rn.f32 	%f583, %f580, %f582, %f580;
	setp.eq.f32 	%p88, %f577, 0f3F800000;
	selp.f32 	%f584, 0f00000000, %f583, %p88;
	setp.gt.f32 	%p89, %f577, 0f3F0F5C29;
	selp.f32 	%f585, %f584, %f577, %p89;
	copysign.f32 	%f586, %f2, %f585;
	mul.f32 	%f587, %f586, %f586;
	fma.rn.f32 	%f588, %f587, 0f3D10ECEF, 0f3C8B1ABB;
	fma.rn.f32 	%f589, %f588, %f587, 0f3CFC028C;
	fma.rn.f32 	%f590, %f589, %f587, 0f3D372139;
	fma.rn.f32 	%f591, %f590, %f587, 0f3D9993DB;
	fma.rn.f32 	%f592, %f591, %f587, 0f3E2AAAC6;
	mul.f32 	%f593, %f587, %f592;
	fma.rn.f32 	%f594, %f593, %f586, %f586;
	neg.f32 	%f595, %f594;
	selp.f32 	%f596, %f594, %f595, %p89;
	fma.rn.f32 	%f597, 0f3F6EE581, 0f3FD774EB, %f596;
	setp.gt.f32 	%p90, %f2, 0f3F0F5C29;
	selp.f32 	%f598, %f594, %f597, %p90;
	add.f32 	%f599, %f598, %f598;
	selp.f32 	%f2810, %f599, %f598, %p89;
	bra.uni 	$L__BB0_142;
$L__BB0_128:
	mov.b32 	%r40, %f2;
	shl.b32 	%r363, %r40, 8;
	or.b32  	%r41, %r363, -2147483648;
	mov.b64 	%rd433, 0;
	mov.b32 	%r936, 0;
$L__BB0_129:
	.pragma "nounroll";
	mul.wide.u32 	%rd203, %r936, 4;
	mov.u64 	%rd204, __cudart_i2opi_f;
	add.s64 	%rd205, %rd204, %rd203;
	ld.global.nc.u32 	%r364, [%rd205];
	mad.wide.u32 	%rd206, %r364, %r41, %rd433;
	shr.u64 	%rd433, %rd206, 32;
	add.s64 	%rd207, %rd1, %rd203;
	st.local.u32 	[%rd207], %rd206;
	add.s32 	%r936, %r936, 1;
	setp.ne.s32 	%p82, %r936, 6;
	@%p82 bra 	$L__BB0_129;
	shr.u32 	%r365, %r40, 23;
	st.local.u32 	[%rd1+24], %rd433;
	and.b32  	%r44, %r365, 31;
	and.b32  	%r366, %r365, 224;
	add.s32 	%r367, %r366, -128;
	shr.u32 	%r368, %r367, 5;
	mul.wide.u32 	%rd208, %r368, 4;
	sub.s64 	%rd99, %rd1, %rd208;
	ld.local.u32 	%r937, [%rd99+24];
	ld.local.u32 	%r938, [%rd99+20];
	setp.eq.s32 	%p83, %r44, 0;
	@%p83 bra 	$L__BB0_132;
	shf.l.wrap.b32 	%r937, %r938, %r937, %r44;
	ld.local.u32 	%r369, [%rd99+16];
	shf.l.wrap.b32 	%r938, %r369, %r938, %r44;
$L__BB0_132:
	shr.u32 	%r370, %r937, 30;
	shf.l.wrap.b32 	%r371, %r938, %r937, 2;
	shl.b32 	%r372, %r938, 2;
	shr.u32 	%r373, %r371, 31;
	add.s32 	%r374, %r373, %r370;
	neg.s32 	%r375, %r374;
	setp.lt.s32 	%p84, %r40, 0;
	selp.b32 	%r939, %r375, %r374, %p84;
	xor.b32  	%r376, %r371, %r40;
	shr.s32 	%r377, %r371, 31;
	xor.b32  	%r378, %r377, %r371;
	xor.b32  	%r379, %r377, %r372;
	cvt.u64.u32 	%rd209, %r378;
	shl.b64 	%rd210, %rd209, 32;
	cvt.u64.u32 	%rd211, %r379;
	or.b64  	%rd212, %rd210, %rd211;
	cvt.rn.f64.s64 	%fd1, %rd212;
	mul.f64 	%fd2, %fd1, 0d3BF921FB54442D19;
	cvt.rn.f32.f64 	%f562, %fd2;
	neg.f32 	%f563, %f562;
	setp.lt.s32 	%p85, %r376, 0;
	selp.f32 	%f2806, %f563, %f562, %p85;
$L__BB0_133:
	mul.f32 	%f565, %f2806, %f2806;
	fma.rn.f32 	%f566, %f565, 0f3C190000, 0f3B560000;
	fma.rn.f32 	%f567, %f566, %f565, 0f3CC70000;
	fma.rn.f32 	%f568, %f567, %f565, 0f3D5B0000;
	fma.rn.f32 	%f569, %f568, %f565, 0f3E089438;
	fma.rn.f32 	%f570, %f569, %f565, 0f3EAAAA88;
	mul.rn.f32 	%f571, %f565, %f2806;
	fma.rn.f32 	%f572, %f570, %f571, %f2806;
	abs.f32 	%f573, %f2806;
	setp.eq.f32 	%p86, %f573, 0f3A00B43C;
	selp.f32 	%f574, %f2806, %f572, %p86;
	and.b32  	%r381, %r939, 1;
	setp.eq.b32 	%p87, %r381, 1;
	neg.f32 	%f575, %f574;
	rcp.approx.ftz.f32 	%f576, %f575;
	selp.f32 	%f2810, %f576, %f574, %p87;
	bra.uni 	$L__BB0_142;
$L__BB0_134:
	abs.f32 	%f541, %f2;
	setp.gt.f32 	%p78, %f541, 0f3F800000;
	rcp.approx.ftz.f32 	%f542, %f541;
	selp.f32 	%f543, %f542, %f541, %p78;
	mul.f32 	%f544, %f543, %f543;
	fma.rn.f32 	%f545, %f544, 0f3B2090AA, 0fBC6BE14F;
	fma.rn.f32 	%f546, %f545, %f544, 0f3D23397E;
	fma.rn.f32 	%f547, %f546, %f544, 0fBD948A7A;
	fma.rn.f32 	%f548, %f547, %f544, 0f3DD76B21;
	fma.rn.f32 	%f549, %f548, %f544, 0fBE111E88;
	fma.rn.f32 	%f550, %f549, %f544, 0f3E4CAF60;
	fma.rn.f32 	%f551, %f550, %f544, 0fBEAAAA27;
	mul.f32 	%f552, %f544, %f551;
	fma.rn.f32 	%f553, %f552, %f543, %f543;
	neg.f32 	%f554, %f553;
	fma.rn.f32 	%f555, 0f3F6EE581, 0f3FD774EB, %f554;
	selp.f32 	%f556, %f555, %f553, %p78;
	setp.num.f32 	%p79, %f541, %f541;
	copysign.f32 	%f557, %f2, %f556;
	selp.f32 	%f2810, %f557, %f556, %p79;
	bra.uni 	$L__BB0_142;
$L__BB0_135:
	abs.f32 	%f47, %f2;
	fma.rn.f32 	%f487, %f2, %f2, 0f3F800000;
	rsqrt.approx.ftz.f32 	%f488, %f487;
	fma.rn.f32 	%f489, %f487, %f488, 0f3F800000;
	rcp.approx.ftz.f32 	%f490, %f489;
	mul.f32 	%f491, %f47, %f490;
	fma.rn.f32 	%f492, %f47, %f491, %f47;
	setp.gt.f32 	%p70, %f47, 0f4B000000;
	selp.f32 	%f48, %f47, %f492, %p70;
	mov.f32 	%f493, 0f3F800000;
	add.rz.f32 	%f494, %f48, %f493;
	mov.b32 	%r355, %f494;
	add.s32 	%r356, %r355, -1061158912;
	and.b32  	%r357, %r356, -8388608;
	mov.b32 	%r53, %f48;
	sub.s32 	%r358, %r53, %r357;
	mov.b32 	%f495, %r358;
	sub.s32 	%r359, 1082130432, %r357;
	mov.b32 	%f496, %r359;
	fma.rn.f32 	%f497, %f496, 0f3E800000, 0fBF800000;
	add.f32 	%f498, %f497, %f495;
	cvt.rn.f32.s32 	%f499, %r357;
	mul.f32 	%f500, %f499, 0f34000000;
	fma.rn.f32 	%f501, %f498, 0fBD39BF78, 0f3DD80012;
	fma.rn.f32 	%f502, %f501, %f498, 0fBE0778E0;
	fma.rn.f32 	%f503, %f502, %f498, 0f3E146475;
	fma.rn.f32 	%f504, %f503, %f498, 0fBE2A68DD;
	fma.rn.f32 	%f505, %f504, %f498, 0f3E4CAF9E;
	fma.rn.f32 	%f506, %f505, %f498, 0fBE800042;
	fma.rn.f32 	%f507, %f506, %f498, 0f3EAAAAE6;
	fma.rn.f32 	%f508, %f507, %f498, 0fBF000000;
	mul.f32 	%f509, %f498, %f508;
	fma.rn.f32 	%f510, %f509, %f498, %f498;
	fma.rn.f32 	%f2807, %f500, 0f3F317218, %f510;
	setp.lt.u32 	%p71, %r53, 2139095040;
	@%p71 bra 	$L__BB0_137;
	setp.gt.s32 	%p72, %r53, -1082130432;
	fma.rn.f32 	%f511, %f48, 0f7F800000, 0f7F800000;
	selp.f32 	%f512, %f511, %f2807, %p72;
	setp.eq.f32 	%p73, %f48, 0f00000000;
	selp.f32 	%f2807, 0f80000000, %f512, %p73;
$L__BB0_137:
	add.f32 	%f513, %f2807, 0f3F317218;
	selp.f32 	%f514, %f513, %f2807, %p70;
	setp.num.f32 	%p75, %f47, %f47;
	copysign.f32 	%f515, %f2, %f514;
	selp.f32 	%f2810, %f515, %f514, %p75;
	bra.uni 	$L__BB0_142;
$L__BB0_138:
	mov.f32 	%f439, 0f3F800000;
	sub.rn.f32 	%f440, %f2, %f439;
	mov.b32 	%r54, %f440;
	setp.gt.u32 	%p63, %r54, 1258291200;
	fma.rn.f32 	%f441, %f2, %f2, 0fBF800000;
	rsqrt.approx.ftz.f32 	%f442, %f441;
	mul.f32 	%f443, %f441, %f442;
	mul.f32 	%f444, %f442, 0f3F000000;
	neg.f32 	%f445, %f443;
	fma.rn.f32 	%f446, %f445, %f443, %f441;
	fma.rn.f32 	%f447, %f446, %f444, %f443;
	setp.eq.f32 	%p64, %f441, 0f00000000;
	selp.f32 	%f448, 0f00000000, %f447, %p64;
	selp.f32 	%f449, 0fBF800001, %f448, %p63;
	add.f32 	%f54, %f440, %f449;
	add.rz.f32 	%f450, %f54, %f439;
	mov.b32 	%r348, %f450;
	add.s32 	%r349, %r348, -1061158912;
	and.b32  	%r350, %r349, -8388608;
	mov.b32 	%r55, %f54;
	sub.s32 	%r351, %r55, %r350;
	mov.b32 	%f451, %r351;
	sub.s32 	%r352, 1082130432, %r350;
	mov.b32 	%f452, %r352;
	fma.rn.f32 	%f453, %f452, 0f3E800000, 0fBF800000;
	add.f32 	%f454, %f453, %f451;
	cvt.rn.f32.s32 	%f455, %r350;
	mul.f32 	%f456, %f455, 0f34000000;
	fma.rn.f32 	%f457, %f454, 0fBD39BF78, 0f3DD80012;
	fma.rn.f32 	%f458, %f457, %f454, 0fBE0778E0;
	fma.rn.f32 	%f459, %f458, %f454, 0f3E146475;
	fma.rn.f32 	%f460, %f459, %f454, 0fBE2A68DD;
	fma.rn.f32 	%f461, %f460, %f454, 0f3E4CAF9E;
	fma.rn.f32 	%f462, %f461, %f454, 0fBE800042;
	fma.rn.f32 	%f463, %f462, %f454, 0f3EAAAAE6;
	fma.rn.f32 	%f464, %f463, %f454, 0fBF000000;
	mul.f32 	%f465, %f454, %f464;
	fma.rn.f32 	%f466, %f465, %f454, %f454;
	fma.rn.f32 	%f2808, %f456, 0f3F317218, %f466;
	setp.lt.u32 	%p65, %r55, 2139095040;
	@%p65 bra 	$L__BB0_140;
	setp.gt.s32 	%p66, %r55, -1082130432;
	fma.rn.f32 	%f467, %f54, 0f7F800000, 0f7F800000;
	selp.f32 	%f468, %f467, %f2808, %p66;
	setp.eq.f32 	%p67, %f54, 0f00000000;
	selp.f32 	%f2808, 0f80000000, %f468, %p67;
$L__BB0_140:
	add.f32 	%f469, %f2808, 0f3F317218;
	selp.f32 	%f2810, %f469, %f2808, %p63;
	bra.uni 	$L__BB0_142;
$L__BB0_141:
	abs.f32 	%f425, %f2;
	mul.f32 	%f426, %f425, 0f4038AA3B;
	ex2.approx.ftz.f32 	%f427, %f426;
	add.f32 	%f428, %f427, 0f3F800000;
	rcp.approx.ftz.f32 	%f429, %f428;
	fma.rn.f32 	%f430, %f429, 0fC0000000, 0f3F800000;
	setp.ge.f32 	%p61, %f425, 0f41102CB4;
	selp.f32 	%f431, 0f3F800000, %f430, %p61;
	copysign.f32 	%f432, %f2, %f431;
	mul.f32 	%f433, %f2, %f2;
	fma.rn.f32 	%f434, %f433, 0f3C80F082, 0fBD563CAE;
	fma.rn.f32 	%f435, %f434, %f433, 0f3E085941;
	fma.rn.f32 	%f436, %f435, %f433, 0fBEAAA9ED;
	fma.rn.f32 	%f437, %f436, %f433, 0f00000000;
	fma.rn.f32 	%f438, %f437, %f2, %f2;
	setp.ge.f32 	%p62, %f425, 0f3F19999A;
	selp.f32 	%f2810, %f432, %f438, %p62;
$L__BB0_142:
	st.local.f32 	[%rd90+-4], %f2810;
	bra.uni 	$L__BB0_162;
$L__BB0_143:
	mul.wide.s32 	%rd240, %r953, 4;
	add.s64 	%rd100, %rd4, %rd240;
	ld.local.f32 	%f66, [%rd100+-8];
	ld.local.f32 	%f67, [%rd100+-4];
	mov.f32 	%f2810, 0f7FC00000;
	setp.gt.s32 	%p130, %r9, 1;
	@%p130 bra 	$L__BB0_147;
	setp.eq.s32 	%p134, %r9, 0;
	@%p134 bra 	$L__BB0_153;
	setp.eq.s32 	%p135, %r9, 1;
	@%p135 bra 	$L__BB0_146;
	bra.uni 	$L__BB0_161;
$L__BB0_146:
	mul.f32 	%f2810, %f66, %f67;
	bra.uni 	$L__BB0_161;
$L__BB0_147:
	setp.eq.s32 	%p131, %r9, 2;
	@%p131 bra 	$L__BB0_154;
	setp.eq.s32 	%p132, %r9, 3;
	@%p132 bra 	$L__BB0_155;
	setp.eq.s32 	%p133, %r9, 4;
	mov.f32 	%f2796, 0f3F800000;
	@%p133 bra 	$L__BB0_150;
	bra.uni 	$L__BB0_161;
$L__BB0_150:
	mul.f32 	%f813, %f67, 0f3F000000;
	cvt.rzi.f32.f32 	%f814, %f813;
	add.f32 	%f815, %f814, %f814;
	sub.f32 	%f816, %f67, %f815;
	abs.f32 	%f72, %f816;
	abs.f32 	%f73, %f66;
	setp.lt.f32 	%p136, %f73, 0f00800000;
	mul.f32 	%f817, %f73, 0f4B800000;
	selp.f32 	%f818, %f817, %f73, %p136;
	selp.f32 	%f819, 0fC1C00000, 0f00000000, %p136;
	mov.b32 	%r445, %f818;
	add.s32 	%r446, %r445, -1060439283;
	and.b32  	%r447, %r446, -8388608;
	sub.s32 	%r448, %r445, %r447;
	mov.b32 	%f820, %r448;
	cvt.rn.f32.s32 	%f821, %r447;
	fma.rn.f32 	%f822, %f821, 0f34000000, %f819;
	add.f32 	%f823, %f820, 0fBF800000;
	add.f32 	%f824, %f820, 0f3F800000;
	rcp.approx.ftz.f32 	%f825, %f824;
	add.f32 	%f826, %f823, %f823;
	mul.f32 	%f827, %f826, %f825;
	mul.f32 	%f828, %f827, %f827;
	sub.f32 	%f829, %f823, %f827;
	add.f32 	%f830, %f829, %f829;
	neg.f32 	%f831, %f827;
	fma.rn.f32 	%f832, %f831, %f823, %f830;
	mul.rn.f32 	%f833, %f825, %f832;
	fma.rn.f32 	%f834, %f828, 0f3A2C32E4, 0f3B52E7DB;
	fma.rn.f32 	%f835, %f834, %f828, 0f3C93BB73;
	fma.rn.f32 	%f836, %f835, %f828, 0f3DF6384F;
	mul.rn.f32 	%f837, %f836, %f828;
	fma.rn.f32 	%f838, %f827, 0f3FB8AA3B, %f822;
	sub.f32 	%f839, %f822, %f838;
	fma.rn.f32 	%f840, %f827, 0f3FB8AA3B, %f839;
	fma.rn.f32 	%f841, %f833, 0f3FB8AA3B, %f840;
	fma.rn.f32 	%f842, %f827, 0f32A55E34, %f841;
	mul.f32 	%f843, %f837, 0f40400000;
	fma.rn.f32 	%f844, %f843, %f833, %f842;
	fma.rn.f32 	%f845, %f837, %f827, %f844;
	add.rn.f32 	%f846, %f838, %f845;
	neg.f32 	%f847, %f838;
	add.rn.f32 	%f848, %f846, %f847;
	neg.f32 	%f849, %f848;
	add.rn.f32 	%f850, %f845, %f849;
	mul.rn.f32 	%f851, %f846, %f67;
	neg.f32 	%f852, %f851;
	fma.rn.f32 	%f853, %f846, %f67, %f852;
	fma.rn.f32 	%f854, %f850, %f67, %f853;
	cvt.rni.f32.f32 	%f855, %f851;
	sub.f32 	%f856, %f851, %f855;
	add.f32 	%f857, %f856, %f854;
	fma.rn.f32 	%f858, %f857, 0f391FCB8E, 0f3AAF85ED;
	fma.rn.f32 	%f859, %f858, %f857, 0f3C1D9856;
	fma.rn.f32 	%f860, %f859, %f857, 0f3D6357BB;
	fma.rn.f32 	%f861, %f860, %f857, 0f3E75FDEC;
	fma.rn.f32 	%f862, %f861, %f857, 0f3F317218;
	fma.rn.f32 	%f863, %f862, %f857, 0f3F800000;
	cvt.rzi.s32.f32 	%r449, %f855;
	setp.gt.f32 	%p137, %f855, 0f00000000;
	selp.b32 	%r450, 0, -2097152000, %p137;
	add.s32 	%r451, %r450, 2130706432;
	mov.b32 	%f864, %r451;
	mul.f32 	%f865, %f863, %f864;
	shl.b32 	%r452, %r449, 23;
	sub.s32 	%r453, %r452, %r450;
	mov.b32 	%f866, %r453;
	mul.f32 	%f867, %f865, %f866;
	abs.f32 	%f868, %f851;
	setp.gt.f32 	%p138, %f868, 0f43180000;
	setp.lt.f32 	%p139, %f851, 0f00000000;
	selp.f32 	%f869, 0f00000000, 0f7F800000, %p139;
	selp.f32 	%f74, %f869, %f867, %p138;
	setp.eq.f32 	%p140, %f66, 0f3F800000;
	setp.eq.f32 	%p141, %f67, 0f00000000;
	or.pred  	%p142, %p140, %p141;
	mov.f32 	%f2810, %f2796;
	@%p142 bra 	$L__BB0_161;
	setp.num.f32 	%p143, %f73, %f73;
	abs.f32 	%f870, %f67;
	setp.num.f32 	%p144, %f870, %f870;
	and.pred  	%p145, %p143, %p144;
	@%p145 bra 	$L__BB0_156;
	add.rn.f32 	%f2810, %f66, %f67;
	bra.uni 	$L__BB0_161;
$L__BB0_153:
	add.f32 	%f2810, %f66, %f67;
	bra.uni 	$L__BB0_161;
$L__BB0_154:
	sub.f32 	%f2810, %f66, %f67;
	bra.uni 	$L__BB0_161;
$L__BB0_155:
	div.rn.f32 	%f2810, %f66, %f67;
	bra.uni 	$L__BB0_161;
$L__BB0_156:
	setp.neu.f32 	%p146, %f66, 0f00000000;
	setp.neu.f32 	%p147, %f73, 0f7F800000;
	and.pred  	%p148, %p146, %p147;
	@%p148 bra 	$L__BB0_158;
	setp.neu.f32 	%p155, %f72, 0f3F800000;
	add.f32 	%f875, %f66, %f66;
	mov.b32 	%r454, %f875;
	setp.lt.f32 	%p156, %f67, 0f00000000;
	xor.b32  	%r455, %r454, 2139095040;
	selp.b32 	%r456, %r455, %r454, %p156;
	and.b32  	%r457, %r456, 2147483647;
	selp.b32 	%r458, %r457, %r456, %p155;
	mov.b32 	%f2810, %r458;
	bra.uni 	$L__BB0_161;
$L__BB0_158:
	setp.eq.f32 	%p149, %f66, 0fBF800000;
	setp.eq.f32 	%p150, %f870, 0f7F800000;
	and.pred  	%p151, %p149, %p150;
	mov.f32 	%f2810, %f2796;
	@%p151 bra 	$L__BB0_161;
	setp.geu.f32 	%p152, %f66, 0f00000000;
	mov.f32 	%f2810, %f74;
	@%p152 bra 	$L__BB0_161;
	setp.neu.f32 	%p153, %f72, 0f3F800000;
	neg.f32 	%f872, %f74;
	selp.f32 	%f873, %f74, %f872, %p153;
	cvt.rmi.f32.f32 	%f874, %f67;
	setp.neu.f32 	%p154, %f67, %f874;
	selp.f32 	%f2810, 0f7FFFFFFF, %f873, %p154;
$L__BB0_161:
	st.local.f32 	[%rd100+-8], %f2810;
	add.s32 	%r953, %r953, -1;
$L__BB0_162:
	ld.shared.u8 	%rs5, [%r8+1];
	setp.eq.s16 	%p157, %rs5, 48;
	ld.local.u32 	%r59, [%rd89+4];
	@%p157 bra 	$L__BB0_247;
	setp.ne.s16 	%p158, %rs5, 49;
	@%p158 bra 	$L__BB0_248;
	mov.f32 	%f2822, 0f7FC00000;
	setp.gt.s32 	%p159, %r59, 8;
	@%p159 bra 	$L__BB0_191;
	setp.gt.s32 	%p172, %r59, 3;
	@%p172 bra 	$L__BB0_177;
	setp.gt.s32 	%p179, %r59, 1;
	@%p179 bra 	$L__BB0_170;
	setp.eq.s32 	%p182, %r59, 0;
	@%p182 bra 	$L__BB0_245;
	setp.eq.s32 	%p183, %r59, 1;
	@%p183 bra 	$L__BB0_169;
	bra.uni 	$L__BB0_246;
$L__BB0_169:
	fma.rn.f32 	%f1259, %f2810, 0f3BBB989D, 0f3F000000;
	cvt.sat.f32.f32 	%f1260, %f1259;
	mov.f32 	%f1261, 0f4B400001;
	mov.f32 	%f1262, 0f437C0000;
	fma.rm.f32 	%f1263, %f1260, %f1262, %f1261;
	add.f32 	%f1264, %f1263, 0fCB40007F;
	neg.f32 	%f1265, %f1264;
	fma.rn.f32 	%f1266, %f2810, 0f3FB8AA3B, %f1265;
	fma.rn.f32 	%f1267, %f2810, 0f32A57060, %f1266;
	mov.b32 	%r555, %f1263;
	shl.b32 	%r556, %r555, 23;
	mov.b32 	%f1268, %r556;
	ex2.approx.ftz.f32 	%f1269, %f1267;
	mul.f32 	%f2822, %f1269, %f1268;
	bra.uni 	$L__BB0_246;
$L__BB0_170:
	setp.eq.s32 	%p180, %r59, 2;
	@%p180 bra 	$L__BB0_244;
	setp.eq.s32 	%p181, %r59, 3;
	@%p181 bra 	$L__BB0_172;
	bra.uni 	$L__BB0_246;
$L__BB0_172:
	abs.f32 	%f123, %f2810;
	setp.ltu.f32 	%p237, %f123, 0f3FC00000;
	@%p237 bra 	$L__BB0_240;
	setp.geu.f32 	%p238, %f2810, 0f00000000;
	setp.gt.f32 	%p239, %f123, 0f42246666;
	selp.f32 	%f124, 0f42246666, %f2810, %p239;
	abs.f32 	%f125, %f124;
	setp.lt.f32 	%p240, %f125, 0f00800000;
	mul.f32 	%f1137, %f125, 0f4B800000;
	selp.f32 	%f1138, %f1137, %f125, %p240;
	selp.f32 	%f1139, 0fC1C00000, 0f00000000, %p240;
	mov.b32 	%r541, %f1138;
	add.s32 	%r542, %r541, -1060439283;
	and.b32  	%r543, %r542, -8388608;
	sub.s32 	%r544, %r541, %r543;
	mov.b32 	%f1140, %r544;
	cvt.rn.f32.s32 	%f1141, %r543;
	fma.rn.f32 	%f1142, %f1141, 0f34000000, %f1139;
	add.f32 	%f1143, %f1140, 0fBF800000;
	add.f32 	%f1144, %f1140, 0f3F800000;
	rcp.approx.ftz.f32 	%f1145, %f1144;
	add.f32 	%f1146, %f1143, %f1143;
	mul.f32 	%f1147, %f1146, %f1145;
	mul.f32 	%f1148, %f1147, %f1147;
	sub.f32 	%f1149, %f1143, %f1147;
	add.f32 	%f1150, %f1149, %f1149;
	neg.f32 	%f1151, %f1147;
	fma.rn.f32 	%f1152, %f1151, %f1143, %f1150;
	mul.rn.f32 	%f1153, %f1145, %f1152;
	fma.rn.f32 	%f1154, %f1148, 0f3A2C32E4, 0f3B52E7DB;
	fma.rn.f32 	%f1155, %f1154, %f1148, 0f3C93BB73;
	fma.rn.f32 	%f1156, %f1155, %f1148, 0f3DF6384F;
	mul.rn.f32 	%f1157, %f1156, %f1148;
	fma.rn.f32 	%f1158, %f1147, 0f3FB8AA3B, %f1142;
	sub.f32 	%f1159, %f1142, %f1158;
	fma.rn.f32 	%f1160, %f1147, 0f3FB8AA3B, %f1159;
	fma.rn.f32 	%f1161, %f1153, 0f3FB8AA3B, %f1160;
	fma.rn.f32 	%f1162, %f1147, 0f32A55E34, %f1161;
	fma.rn.f32 	%f1163, %f1157, %f1147, %f1162;
	add.rn.f32 	%f1164, %f1158, %f1163;
	neg.f32 	%f1165, %f1158;
	add.rn.f32 	%f1166, %f1164, %f1165;
	neg.f32 	%f1167, %f1166;
	add.rn.f32 	%f1168, %f1163, %f1167;
	add.f32 	%f1169, %f125, 0fBF000000;
	mul.rn.f32 	%f1170, %f1164, %f1169;
	neg.f32 	%f1171, %f1170;
	fma.rn.f32 	%f1172, %f1164, %f1169, %f1171;
	fma.rn.f32 	%f1173, %f1168, %f1169, %f1172;
	mov.f32 	%f1174, 0f3FB8AA3B;
	mul.rn.f32 	%f1175, %f1174, %f125;
	neg.f32 	%f1176, %f1175;
	fma.rn.f32 	%f1177, %f125, 0f3FB8AA3B, %f1176;
	fma.rn.f32 	%f1178, %f125, 0f32A57060, %f1177;
	add.rn.f32 	%f2819, %f1170, %f1176;
	add.rn.f32 	%f1179, %f2819, %f1175;
	neg.f32 	%f1180, %f1179;
	add.rn.f32 	%f1181, %f2819, %f1180;
	add.rn.f32 	%f1182, %f1170, %f1180;
	neg.f32 	%f1183, %f1181;
	add.rn.f32 	%f1184, %f1176, %f1183;
	add.rn.f32 	%f1185, %f1182, %f1184;
	sub.f32 	%f1186, %f1173, %f1178;
	add.f32 	%f2820, %f1186, %f1185;
	@%p238 bra 	$L__BB0_175;
	neg.f32 	%f1187, %f2819;
	neg.f32 	%f2820, %f2820;
	setp.gt.f32 	%p241, %f125, 0f42040000;
	mov.f32 	%f1188, 0f42400000;
	sub.f32 	%f1189, %f1188, %f2819;
	selp.f32 	%f2819, %f1189, %f1187, %p241;
$L__BB0_175:
	setp.lt.f32 	%p242, %f2810, 0f00000000;
	cvt.rni.f32.f32 	%f1190, %f2819;
	sub.f32 	%f1191, %f2819, %f1190;
	add.f32 	%f1192, %f2820, %f1191;
	fma.rn.f32 	%f1193, %f1192, 0f391FCB8E, 0f3AAF85ED;
	fma.rn.f32 	%f1194, %f1193, %f1192, 0f3C1D9856;
	fma.rn.f32 	%f1195, %f1194, %f1192, 0f3D6357BB;
	fma.rn.f32 	%f1196, %f1195, %f1192, 0f3E75FDEC;
	fma.rn.f32 	%f1197, %f1196, %f1192, 0f3F317218;
	fma.rn.f32 	%f1198, %f1197, %f1192, 0f3F800000;
	cvt.rzi.s32.f32 	%r545, %f1190;
	setp.gt.f32 	%p243, %f1190, 0f00000000;
	selp.b32 	%r546, 0, -2097152000, %p243;
	add.s32 	%r547, %r546, 2130706432;
	mov.b32 	%f1199, %r547;
	mul.f32 	%f1200, %f1198, %f1199;
	shl.b32 	%r548, %r545, 23;
	sub.s32 	%r549, %r548, %r546;
	mov.b32 	%f1201, %r549;
	mul.f32 	%f1202, %f1200, %f1201;
	mul.f32 	%f132, %f1202, 0f40206C99;
	rcp.approx.ftz.f32 	%f133, %f125;
	fma.rn.f32 	%f1203, %f133, 0f388F7971, 0fB8543ED8;
	fma.rn.f32 	%f1204, %f1203, %f133, 0fB9DDA6BE;
	fma.rn.f32 	%f1205, %f1204, %f133, 0f3A820ABE;
	fma.rn.f32 	%f1206, %f1205, %f133, 0fB9920AFD;
	fma.rn.f32 	%f1207, %f1206, %f133, 0fBB2F4D64;
	fma.rn.f32 	%f1208, %f1207, %f133, 0f3B638732;
	fma.rn.f32 	%f134, %f1208, %f133, 0f3DAAAAAC;
	@%p242 bra 	$L__BB0_239;
	mul.f32 	%f1209, %f133, %f134;
	fma.rn.f32 	%f2822, %f1209, %f132, %f132;
	bra.uni 	$L__BB0_246;
$L__BB0_177:
	setp.gt.s32 	%p173, %r59, 5;
	@%p173 bra 	$L__BB0_181;
	setp.eq.s32 	%p177, %r59, 4;
	@%p177 bra 	$L__BB0_238;
	setp.eq.s32 	%p178, %r59, 5;
	@%p178 bra 	$L__BB0_180;
	bra.uni 	$L__BB0_246;
$L__BB0_180:
	mul.f32 	%f2822, %f2810, %f2810;
	bra.uni 	$L__BB0_246;
$L__BB0_181:
	setp.eq.s32 	%p174, %r59, 6;
	@%p174 bra 	$L__BB0_229;
	setp.eq.s32 	%p175, %r59, 7;
	@%p175 bra 	$L__BB0_228;
	setp.eq.s32 	%p176, %r59, 8;
	@%p176 bra 	$L__BB0_184;
	bra.uni 	$L__BB0_246;
$L__BB0_184:
	mul.f32 	%f1079, %f2810, 0f3F22F983;
	cvt.rni.s32.f32 	%r948, %f1079;
	cvt.rn.f32.s32 	%f1080, %r948;
	fma.rn.f32 	%f1081, %f1080, 0fBFC90FDA, %f2810;
	fma.rn.f32 	%f1082, %f1080, 0fB3A22168, %f1081;
	fma.rn.f32 	%f2817, %f1080, 0fA7C234C5, %f1082;
	abs.f32 	%f109, %f2810;
	setp.ltu.f32 	%p218, %f109, 0f47CE4780;
	@%p218 bra 	$L__BB0_227;
	setp.eq.f32 	%p219, %f109, 0f7F800000;
	@%p219 bra 	$L__BB0_226;
	mov.b32 	%r79, %f2810;
	shl.b32 	%r499, %r79, 8;
	or.b32  	%r80, %r499, -2147483648;
	mov.b64 	%rd435, 0;
	mov.b32 	%r945, 0;
$L__BB0_187:
	.pragma "nounroll";
	mul.wide.u32 	%rd253, %r945, 4;
	mov.u64 	%rd254, __cudart_i2opi_f;
	add.s64 	%rd255, %rd254, %rd253;
	ld.global.nc.u32 	%r500, [%rd255];
	mad.wide.u32 	%rd256, %r500, %r80, %rd435;
	shr.u64 	%rd435, %rd256, 32;
	add.s64 	%rd257, %rd2, %rd253;
	st.local.u32 	[%rd257], %rd256;
	add.s32 	%r945, %r945, 1;
	setp.ne.s32 	%p220, %r945, 6;
	@%p220 bra 	$L__BB0_187;
	shr.u32 	%r501, %r79, 23;
	st.local.u32 	[%rd2+24], %rd435;
	and.b32  	%r83, %r501, 31;
	and.b32  	%r502, %r501, 224;
	add.s32 	%r503, %r502, -128;
	shr.u32 	%r504, %r503, 5;
	mul.wide.u32 	%rd258, %r504, 4;
	sub.s64 	%rd106, %rd2, %rd258;
	ld.local.u32 	%r946, [%rd106+24];
	ld.local.u32 	%r947, [%rd106+20];
	setp.eq.s32 	%p221, %r83, 0;
	@%p221 bra 	$L__BB0_190;
	shf.l.wrap.b32 	%r946, %r947, %r946, %r83;
	ld.local.u32 	%r505, [%rd106+16];
	shf.l.wrap.b32 	%r947, %r505, %r947, %r83;
$L__BB0_190:
	shr.u32 	%r506, %r946, 30;
	shf.l.wrap.b32 	%r507, %r947, %r946, 2;
	shl.b32 	%r508, %r947, 2;
	shr.u32 	%r509, %r507, 31;
	add.s32 	%r510, %r509, %r506;
	neg.s32 	%r511, %r510;
	setp.lt.s32 	%p222, %r79, 0;
	selp.b32 	%r948, %r511, %r510, %p222;
	xor.b32  	%r512, %r507, %r79;
	shr.s32 	%r513, %r507, 31;
	xor.b32  	%r514, %r513, %r507;
	xor.b32  	%r515, %r513, %r508;
	cvt.u64.u32 	%rd259, %r514;
	shl.b64 	%rd260, %rd259, 32;
	cvt.u64.u32 	%rd261, %r515;
	or.b64  	%rd262, %rd260, %rd261;
	cvt.rn.f64.s64 	%fd9, %rd262;
	mul.f64 	%fd10, %fd9, 0d3BF921FB54442D19;
	cvt.rn.f32.f64 	%f1083, %fd10;
	neg.f32 	%f1084, %f1083;
	setp.lt.s32 	%p223, %r512, 0;
	selp.f32 	%f2817, %f1084, %f1083, %p223;
	bra.uni 	$L__BB0_227;
$L__BB0_191:
	setp.gt.s32 	%p160, %r59, 12;
	@%p160 bra 	$L__BB0_205;
	setp.gt.s32 	%p167, %r59, 10;
	@%p167 bra 	$L__BB0_202;
	setp.eq.s32 	%p170, %r59, 9;
	@%p170 bra 	$L__BB0_225;
	setp.eq.s32 	%p171, %r59, 10;
	@%p171 bra 	$L__BB0_195;
	bra.uni 	$L__BB0_246;
$L__BB0_195:
	mul.f32 	%f1037, %f2810, 0f3F22F983;
	cvt.rni.s32.f32 	%r944, %f1037;
	cvt.rn.f32.s32 	%f1038, %r944;
	fma.rn.f32 	%f1039, %f1038, 0fBFC90FDA, %f2810;
	fma.rn.f32 	%f1040, %f1038, 0fB3A22168, %f1039;
	fma.rn.f32 	%f2816, %f1038, 0fA7C234C5, %f1040;
	abs.f32 	%f102, %f2810;
	setp.ltu.f32 	%p207, %f102, 0f47CE4780;
	@%p207 bra 	$L__BB0_224;
	setp.eq.f32 	%p208, %f102, 0f7F800000;
	@%p208 bra 	$L__BB0_223;
	mov.b32 	%r65, %f2810;
	shl.b32 	%r479, %r65, 8;
	or.b32  	%r66, %r479, -2147483648;
	mov.b64 	%rd434, 0;
	mov.b32 	%r941, 0;
$L__BB0_198:
	.pragma "nounroll";
	mul.wide.u32 	%rd242, %r941, 4;
	mov.u64 	%rd243, __cudart_i2opi_f;
	add.s64 	%rd244, %rd243, %rd242;
	ld.global.nc.u32 	%r480, [%rd244];
	mad.wide.u32 	%rd245, %r480, %r66, %rd434;
	shr.u64 	%rd434, %rd245, 32;
	add.s64 	%rd246, %rd1, %rd242;
	st.local.u32 	[%rd246], %rd245;
	add.s32 	%r941, %r941, 1;
	setp.ne.s32 	%p209, %r941, 6;
	@%p209 bra 	$L__BB0_198;
	shr.u32 	%r481, %r65, 23;
	st.local.u32 	[%rd1+24], %rd434;
	and.b32  	%r69, %r481, 31;
	and.b32  	%r482, %r481, 224;
	add.s32 	%r483, %r482, -128;
	shr.u32 	%r484, %r483, 5;
	mul.wide.u32 	%rd247, %r484, 4;
	sub.s64 	%rd103, %rd1, %rd247;
	ld.local.u32 	%r942, [%rd103+24];
	ld.local.u32 	%r943, [%rd103+20];
	setp.eq.s32 	%p210, %r69, 0;
	@%p210 bra 	$L__BB0_201;
	shf.l.wrap.b32 	%r942, %r943, %r942, %r69;
	ld.local.u32 	%r485, [%rd103+16];
	shf.l.wrap.b32 	%r943, %r485, %r943, %r69;
$L__BB0_201:
	shr.u32 	%r486, %r942, 30;
	shf.l.wrap.b32 	%r487, %r943, %r942, 2;
	shl.b32 	%r488, %r943, 2;
	shr.u32 	%r489, %r487, 31;
	add.s32 	%r490, %r489, %r486;
	neg.s32 	%r491, %r490;
	setp.lt.s32 	%p211, %r65, 0;
	selp.b32 	%r944, %r491, %r490, %p211;
	xor.b32  	%r492, %r487, %r65;
	shr.s32 	%r493, %r487, 31;
	xor.b32  	%r494, %r493, %r487;
	xor.b32  	%r495, %r493, %r488;
	cvt.u64.u32 	%rd248, %r494;
	shl.b64 	%rd249, %rd248, 32;
	cvt.u64.u32 	%rd250, %r495;
	or.b64  	%rd251, %rd249, %rd250;
	cvt.rn.f64.s64 	%fd7, %rd251;
	mul.f64 	%fd8, %fd7, 0d3BF921FB54442D19;
	cvt.rn.f32.f64 	%f1041, %fd8;
	neg.f32 	%f1042, %f1041;
	setp.lt.s32 	%p212, %r492, 0;
	selp.f32 	%f2816, %f1042, %f1041, %p212;
	bra.uni 	$L__BB0_224;
$L__BB0_202:
	setp.eq.s32 	%p168, %r59, 11;
	@%p168 bra 	$L__BB0_222;
	setp.eq.s32 	%p169, %r59, 12;
	@%p169 bra 	$L__BB0_204;
	bra.uni 	$L__BB0_246;
$L__BB0_204:
	abs.f32 	%f995, %f2810;
	mov.f32 	%f996, 0f3FB8AA3B;
	mul.rn.f32 	%f997, %f995, %f996;
	cvt.rzi.f32.f32 	%f998, %f997;
	abs.f32 	%f999, %f998;
	setp.gt.f32 	%p203, %f999, 0f42FC0000;
	mov.f32 	%f1000, 0f42FC0000;
	copysign.f32 	%f1001, %f998, %f1000;
	selp.f32 	%f1002, %f1001, %f998, %p203;
	fma.rn.f32 	%f1003, %f1002, 0fBF317218, %f995;
	fma.rn.f32 	%f1004, %f1002, 0f3102E308, %f1003;
	mul.f32 	%f1005, %f1004, 0f3FB8AA3B;
	add.f32 	%f1006, %f1002, 0f4B40007D;
	mov.b32 	%r476, %f1006;
	shl.b32 	%r477, %r476, 23;
	mov.b32 	%f1007, %r477;
	ex2.approx.ftz.f32 	%f1008, %f1005;
	mul.f32 	%f1009, %f1008, %f1007;
	mov.f32 	%f1010, 0fBE000000;
	div.approx.ftz.f32 	%f1011, %f1010, %f1009;
	fma.rn.f32 	%f1012, %f1009, 0f40000000, %f1011;
	mul.f32 	%f1013, %f2810, %f2810;
	fma.rn.f32 	%f1014, %f1013, 0f363D0ADA, 0f394FFF49;
	fma.rn.f32 	%f1015, %f1014, %f1013, 0f3C08889A;
	fma.rn.f32 	%f1016, %f1015, %f1013, 0f3E2AAAAB;
	mul.f32 	%f1017, %f1013, %f1016;
	fma.rn.f32 	%f1018, %f1017, %f2810, %f2810;
	setp.ge.f32 	%p204, %f995, 0f3F800000;
	copysign.f32 	%f1019, %f2810, %f1012;
	selp.f32 	%f2822, %f1019, %f1018, %p204;
	bra.uni 	$L__BB0_246;
$L__BB0_205:
	setp.gt.s32 	%p161, %r59, 14;
	@%p161 bra 	$L__BB0_209;
	setp.eq.s32 	%p165, %r59, 13;
	@%p165 bra 	$L__BB0_219;
	setp.eq.s32 	%p166, %r59, 14;
	@%p166 bra 	$L__BB0_208;
	bra.uni 	$L__BB0_246;
$L__BB0_208:
	abs.f32 	%f949, %f2810;
	mov.f32 	%f950, 0f3FB8AA3B;
	mul.rn.f32 	%f951, %f949, %f950;
	cvt.rzi.f32.f32 	%f952, %f951;
	abs.f32 	%f953, %f952;
	setp.gt.f32 	%p196, %f953, 0f42FC0000;
	mov.f32 	%f954, 0f42FC0000;
	copysign.f32 	%f955, %f952, %f954;
	selp.f32 	%f956, %f955, %f952, %p196;
	fma.rn.f32 	%f957, %f956, 0fBF317218, %f949;
	fma.rn.f32 	%f958, %f956, 0f3102E308, %f957;
	mul.f32 	%f959, %f958, 0f3FB8AA3B;
	add.f32 	%f960, %f956, 0f4B40007D;
	mov.b32 	%r469, %f960;
	shl.b32 	%r470, %r469, 23;
	mov.b32 	%f961, %r470;
	ex2.approx.ftz.f32 	%f962, %f959;
	mul.f32 	%f963, %f962, %f961;
	mov.f32 	%f964, 0f3E000000;
	div.approx.ftz.f32 	%f965, %f964, %f963;
	fma.rn.f32 	%f2822, %f963, 0f40000000, %f965;
	bra.uni 	$L__BB0_246;
$L__BB0_209:
	setp.eq.s32 	%p162, %r59, 15;
	@%p162 bra 	$L__BB0_216;
	setp.eq.s32 	%p163, %r59, 16;
	@%p163 bra 	$L__BB0_215;
	setp.ne.s32 	%p164, %r59, 17;
	@%p164 bra 	$L__BB0_246;
	abs.f32 	%f877, %f2810;
	mov.f32 	%f878, 0f3F800000;
	sub.f32 	%f879, %f878, %f877;
	rcp.approx.ftz.f32 	%f880, %f879;
	add.f32 	%f881, %f880, %f880;
	mul.f32 	%f882, %f877, %f881;
	setp.gt.f32 	%p184, %f877, 0f7E800000;
	selp.f32 	%f81, 0fC0000000, %f882, %p184;
	add.rz.f32 	%f883, %f81, %f878;
	mov.b32 	%r459, %f883;
	add.s32 	%r460, %r459, -1061158912;
	and.b32  	%r461, %r460, -8388608;
	mov.b32 	%r60, %f81;
	sub.s32 	%r462, %r60, %r461;
	mov.b32 	%f884, %r462;
	sub.s32 	%r463, 1082130432, %r461;
	mov.b32 	%f885, %r463;
	fma.rn.f32 	%f886, %f885, 0f3E800000, 0fBF800000;
	add.f32 	%f887, %f886, %f884;
	cvt.rn.f32.s32 	%f888, %r461;
	mul.f32 	%f889, %f888, 0f34000000;
	fma.rn.f32 	%f890, %f887, 0fBD39BF78, 0f3DD80012;
	fma.rn.f32 	%f891, %f890, %f887, 0fBE0778E0;
	fma.rn.f32 	%f892, %f891, %f887, 0f3E146475;
	fma.rn.f32 	%f893, %f892, %f887, 0fBE2A68DD;
	fma.rn.f32 	%f894, %f893, %f887, 0f3E4CAF9E;
	fma.rn.f32 	%f895, %f894, %f887, 0fBE800042;
	fma.rn.f32 	%f896, %f895, %f887, 0f3EAAAAE6;
	fma.rn.f32 	%f897, %f896, %f887, 0fBF000000;
	mul.f32 	%f898, %f887, %f897;
	fma.rn.f32 	%f899, %f898, %f887, %f887;
	fma.rn.f32 	%f2813, %f889, 0f3F317218, %f899;
	setp.lt.u32 	%p185, %r60, 2139095040;
	@%p185 bra 	$L__BB0_214;
	setp.gt.s32 	%p186, %r60, -1082130432;
	fma.rn.f32 	%f900, %f81, 0f7F800000, 0f7F800000;
	selp.f32 	%f901, %f900, %f2813, %p186;
	setp.eq.f32 	%p187, %f81, 0f00000000;
	selp.f32 	%f2813, 0f80000000, %f901, %p187;
$L__BB0_214:
	mov.f32 	%f902, 0f3F000000;
	copysign.f32 	%f903, %f2810, %f902;
	mul.f32 	%f2822, %f903, %f2813;
	bra.uni 	$L__BB0_246;
$L__BB0_215:
	abs.f32 	%f904, %f2810;
	mul.f32 	%f905, %f904, 0f4038AA3B;
	ex2.approx.ftz.f32 	%f906, %f905;
	add.f32 	%f907, %f906, 0f3F800000;
	rcp.approx.ftz.f32 	%f908, %f907;
	fma.rn.f32 	%f909, %f908, 0fC0000000, 0f3F800000;
	setp.ge.f32 	%p188, %f904, 0f41102CB4;
	selp.f32 	%f910, 0f3F800000, %f909, %p188;
	copysign.f32 	%f911, %f2810, %f910;
	mul.f32 	%f912, %f2810, %f2810;
	fma.rn.f32 	%f913, %f912, 0f3C80F082, 0fBD563CAE;
	fma.rn.f32 	%f914, %f913, %f912, 0f3E085941;
	fma.rn.f32 	%f915, %f914, %f912, 0fBEAAA9ED;
	fma.rn.f32 	%f916, %f915, %f912, 0f00000000;
	fma.rn.f32 	%f917, %f916, %f2810, %f2810;
	setp.ge.f32 	%p189, %f904, 0f3F19999A;
	selp.f32 	%f2822, %f911, %f917, %p189;
	bra.uni 	$L__BB0_246;
$L__BB0_216:
	mov.f32 	%f918, 0f3F800000;
	sub.rn.f32 	%f919, %f2810, %f918;
	mov.b32 	%r61, %f919;
	setp.gt.u32 	%p190, %r61, 1258291200;
	fma.rn.f32 	%f920, %f2810, %f2810, 0fBF800000;
	rsqrt.approx.ftz.f32 	%f921, %f920;
	mul.f32 	%f922, %f920, %f921;
	mul.f32 	%f923, %f921, 0f3F000000;
	neg.f32 	%f924, %f922;
	fma.rn.f32 	%f925, %f924, %f922, %f920;
	fma.rn.f32 	%f926, %f925, %f923, %f922;
	setp.eq.f32 	%p191, %f920, 0f00000000;
	selp.f32 	%f927, 0f00000000, %f926, %p191;
	selp.f32 	%f928, 0fBF800001, %f927, %p190;
	add.f32 	%f87, %f919, %f928;
	add.rz.f32 	%f929, %f87, %f918;
	mov.b32 	%r464, %f929;
	add.s32 	%r465, %r464, -1061158912;
	and.b32  	%r466, %r465, -8388608;
	mov.b32 	%r62, %f87;
	sub.s32 	%r467, %r62, %r466;
	mov.b32 	%f930, %r467;
	sub.s32 	%r468, 1082130432, %r466;
	mov.b32 	%f931, %r468;
	fma.rn.f32 	%f932, %f931, 0f3E800000, 0fBF800000;
	add.f32 	%f933, %f932, %f930;
	cvt.rn.f32.s32 	%f934, %r466;
	mul.f32 	%f935, %f934, 0f34000000;
	fma.rn.f32 	%f936, %f933, 0fBD39BF78, 0f3DD80012;
	fma.rn.f32 	%f937, %f936, %f933, 0fBE0778E0;
	fma.rn.f32 	%f938, %f937, %f933, 0f3E146475;
	fma.rn.f32 	%f939, %f938, %f933, 0fBE2A68DD;
	fma.rn.f32 	%f940, %f939, %f933, 0f3E4CAF9E;
	fma.rn.f32 	%f941, %f940, %f933, 0fBE800042;
	fma.rn.f32 	%f942, %f941, %f933, 0f3EAAAAE6;
	fma.rn.f32 	%f943, %f942, %f933, 0fBF000000;
	mul.f32 	%f944, %f933, %f943;
	fma.rn.f32 	%f945, %f944, %f933, %f933;
	fma.rn.f32 	%f2814, %f935, 0f3F317218, %f945;
	setp.lt.u32 	%p192, %r62, 2139095040;
	@%p192 bra 	$L__BB0_218;
	setp.gt.s32 	%p193, %r62, -1082130432;
	fma.rn.f32 	%f946, %f87, 0f7F800000, 0f7F800000;
	selp.f32 	%f947, %f946, %f2814, %p193;
	setp.eq.f32 	%p194, %f87, 0f00000000;
	selp.f32 	%f2814, 0f80000000, %f947, %p194;
$L__BB0_218:
	add.f32 	%f948, %f2814, 0f3F317218;
	selp.f32 	%f2822, %f948, %f2814, %p190;
	bra.uni 	$L__BB0_246;
$L__BB0_219:
	abs.f32 	%f93, %f2810;
	fma.rn.f32 	%f966, %f2810, %f2810, 0f3F800000;
	rsqrt.approx.ftz.f32 	%f967, %f966;
	fma.rn.f32 	%f968, %f966, %f967, 0f3F800000;
	rcp.approx.ftz.f32 	%f969, %f968;
	mul.f32 	%f970, %f93, %f969;
	fma.rn.f32 	%f971, %f93, %f970, %f93;
	setp.gt.f32 	%p197, %f93, 0f4B000000;
	selp.f32 	%f94, %f93, %f971, %p197;
	mov.f32 	%f972, 0f3F800000;
	add.rz.f32 	%f973, %f94, %f972;
	mov.b32 	%r471, %f973;
	add.s32 	%r472, %r471, -1061158912;
	and.b32  	%r473, %r472, -8388608;
	mov.b32 	%r63, %f94;
	sub.s32 	%r474, %r63, %r473;
	mov.b32 	%f974, %r474;
	sub.s32 	%r475, 1082130432, %r473;
	mov.b32 	%f975, %r475;
	fma.rn.f32 	%f976, %f975, 0f3E800000, 0fBF800000;
	add.f32 	%f977, %f976, %f974;
	cvt.rn.f32.s32 	%f978, %r473;
	mul.f32 	%f979, %f978, 0f34000000;
	fma.rn.f32 	%f980, %f977, 0fBD39BF78, 0f3DD80012;
	fma.rn.f32 	%f981, %f980, %f977, 0fBE0778E0;
	fma.rn.f32 	%f982, %f981, %f977, 0f3E146475;
	fma.rn.f32 	%f983, %f982, %f977, 0fBE2A68DD;
	fma.rn.f32 	%f984, %f983, %f977, 0f3E4CAF9E;
	fma.rn.f32 	%f985, %f984, %f977, 0fBE800042;
	fma.rn.f32 	%f986, %f985, %f977, 0f3EAAAAE6;
	fma.rn.f32 	%f987, %f986, %f977, 0fBF000000;
	mul.f32 	%f988, %f977, %f987;
	fma.rn.f32 	%f989, %f988, %f977, %f977;
	fma.rn.f32 	%f2815, %f979, 0f3F317218, %f989;
	setp.lt.u32 	%p198, %r63, 2139095040;
	@%p198 bra 	$L__BB0_221;
	setp.gt.s32 	%p199, %r63, -1082130432;
	fma.rn.f32 	%f990, %f94, 0f7F800000, 0f7F800000;
	selp.f32 	%f991, %f990, %f2815, %p199;
	setp.eq.f32 	%p200, %f94, 0f00000000;
	selp.f32 	%f2815, 0f80000000, %f991, %p200;
$L__BB0_221:
	add.f32 	%f992, %f2815, 0f3F317218;
	selp.f32 	%f993, %f992, %f2815, %p197;
	setp.num.f32 	%p202, %f93, %f93;
	copysign.f32 	%f994, %f2810, %f993;
	selp.f32 	%f2822, %f994, %f993, %p202;
	bra.uni 	$L__BB0_246;
$L__BB0_222:
	abs.f32 	%f1020, %f2810;
	setp.gt.f32 	%p205, %f1020, 0f3F800000;
	rcp.approx.ftz.f32 	%f1021, %f1020;
	selp.f32 	%f1022, %f1021, %f1020, %p205;
	mul.f32 	%f1023, %f1022, %f1022;
	fma.rn.f32 	%f1024, %f1023, 0f3B2090AA, 0fBC6BE14F;
	fma.rn.f32 	%f1025, %f1024, %f1023, 0f3D23397E;
	fma.rn.f32 	%f1026, %f1025, %f1023, 0fBD948A7A;
	fma.rn.f32 	%f1027, %f1026, %f1023, 0f3DD76B21;
	fma.rn.f32 	%f1028, %f1027, %f1023, 0fBE111E88;
	fma.rn.f32 	%f1029, %f1028, %f1023, 0f3E4CAF60;
	fma.rn.f32 	%f1030, %f1029, %f1023, 0fBEAAAA27;
	mul.f32 	%f1031, %f1023, %f1030;
	fma.rn.f32 	%f1032, %f1031, %f1022, %f1022;
	neg.f32 	%f1033, %f1032;
	fma.rn.f32 	%f1034, 0f3F6EE581, 0f3FD774EB, %f1033;
	selp.f32 	%f1035, %f1034, %f1032, %p205;
	setp.num.f32 	%p206, %f1020, %f1020;
	copysign.f32 	%f1036, %f2810, %f1035;
	selp.f32 	%f2822, %f1036, %f1035, %p206;
	bra.uni 	$L__BB0_246;
$L__BB0_223:
	mov.f32 	%f1043, 0f00000000;
	mul.rn.f32 	%f2816, %f2810, %f1043;
	mov.b32 	%r944, 0;
$L__BB0_224:
	mul.f32 	%f1044, %f2816, %f2816;
	fma.rn.f32 	%f1045, %f1044, 0f3C190000, 0f3B560000;
	fma.rn.f32 	%f1046, %f1045, %f1044, 0f3CC70000;
	fma.rn.f32 	%f1047, %f1046, %f1044, 0f3D5B0000;
	fma.rn.f32 	%f1048, %f1047, %f1044, 0f3E089438;
	fma.rn.f32 	%f1049, %f1048, %f1044, 0f3EAAAA88;
	mul.rn.f32 	%f1050, %f1044, %f2816;
	fma.rn.f32 	%f1051, %f1049, %f1050, %f2816;
	abs.f32 	%f1052, %f2816;
	setp.eq.f32 	%p213, %f1052, 0f3A00B43C;
	selp.f32 	%f1053, %f2816, %f1051, %p213;
	and.b32  	%r497, %r944, 1;
	setp.eq.b32 	%p214, %r497, 1;
	neg.f32 	%f1054, %f1053;
	rcp.approx.ftz.f32 	%f1055, %f1054;
	selp.f32 	%f2822, %f1055, %f1053, %p214;
	bra.uni 	$L__BB0_246;
$L__BB0_225:
	abs.f32 	%f1056, %f2810;
	fma.rn.f32 	%f1057, %f1056, 0fBF000000, 0f3F000000;
	rsqrt.approx.ftz.f32 	%f1058, %f1057;
	mul.f32 	%f1059, %f1057, %f1058;
	mul.f32 	%f1060, %f1058, 0fBF000000;
	fma.rn.f32 	%f1061, %f1059, %f1060, 0f3F000000;
	fma.rn.f32 	%f1062, %f1059, %f1061, %f1059;
	setp.eq.f32 	%p215, %f1056, 0f3F800000;
	selp.f32 	%f1063, 0f00000000, %f1062, %p215;
	setp.gt.f32 	%p216, %f1056, 0f3F0F5C29;
	selp.f32 	%f1064, %f1063, %f1056, %p216;
	copysign.f32 	%f1065, %f2810, %f1064;
	mul.f32 	%f1066, %f1065, %f1065;
	fma.rn.f32 	%f1067, %f1066, 0f3D10ECEF, 0f3C8B1ABB;
	fma.rn.f32 	%f1068, %f1067, %f1066, 0f3CFC028C;
	fma.rn.f32 	%f1069, %f1068, %f1066, 0f3D372139;
	fma.rn.f32 	%f1070, %f1069, %f1066, 0f3D9993DB;
	fma.rn.f32 	%f1071, %f1070, %f1066, 0f3E2AAAC6;
	mul.f32 	%f1072, %f1066, %f1071;
	fma.rn.f32 	%f1073, %f1072, %f1065, %f1065;
	neg.f32 	%f1074, %f1073;
	selp.f32 	%f1075, %f1073, %f1074, %p216;
	fma.rn.f32 	%f1076, 0f3F6EE581, 0f3FD774EB, %f1075;
	setp.gt.f32 	%p217, %f2810, 0f3F0F5C29;
	selp.f32 	%f1077, %f1073, %f1076, %p217;
	add.f32 	%f1078, %f1077, %f1077;
	selp.f32 	%f2822, %f1078, %f1077, %p216;
	bra.uni 	$L__BB0_246;
$L__BB0_226:
	mov.f32 	%f1085, 0f00000000;
	mul.rn.f32 	%f2817, %f2810, %f1085;
	mov.b32 	%r948, 0;
$L__BB0_227:
	add.s32 	%r517, %r948, 1;
	mul.rn.f32 	%f1086, %f2817, %f2817;
	and.b32  	%r518, %r948, 1;
	setp.eq.b32 	%p224, %r518, 1;
	selp.f32 	%f1087, %f2817, 0f3F800000, %p224;
	fma.rn.f32 	%f1088, %f1086, %f1087, 0f00000000;
	fma.rn.f32 	%f1089, %f1086, 0f37CBAC00, 0fBAB607ED;
	selp.f32 	%f1090, 0fB94D4153, %f1089, %p224;
	selp.f32 	%f1091, 0f3C0885E4, 0f3D2AAABB, %p224;
	fma.rn.f32 	%f1092, %f1090, %f1086, %f1091;
	selp.f32 	%f1093, 0fBE2AAAA8, 0fBEFFFFFF, %p224;
	fma.rn.f32 	%f1094, %f1092, %f1086, %f1093;
	fma.rn.f32 	%f1095, %f1094, %f1088, %f1087;
	and.b32  	%r519, %r517, 2;
	setp.eq.s32 	%p225, %r519, 0;
	mov.f32 	%f1096, 0f00000000;
	sub.f32 	%f1097, %f1096, %f1095;
	selp.f32 	%f2822, %f1095, %f1097, %p225;
	bra.uni 	$L__BB0_246;
$L__BB0_228:
	abs.f32 	%f1098, %f2810;
	fma.rn.f32 	%f1099, %f1098, 0fBF000000, 0f3F000000;
	rsqrt.approx.ftz.f32 	%f1100, %f1099;
	mul.f32 	%f1101, %f1099, %f1100;
	mul.f32 	%f1102, %f1100, 0fBF000000;
	fma.rn.f32 	%f1103, %f1101, %f1102, 0f3F000000;
	fma.rn.f32 	%f1104, %f1101, %f1103, %f1101;
	setp.eq.f32 	%p226, %f1098, 0f3F800000;
	selp.f32 	%f1105, 0f00000000, %f1104, %p226;
	setp.gt.f32 	%p227, %f1098, 0f3F0F5C29;
	selp.f32 	%f1106, %f1105, %f1098, %p227;
	mul.f32 	%f1107, %f1106, %f1106;
	fma.rn.f32 	%f1108, %f1107, 0f3D4DD2F7, 0f3C99CA97;
	fma.rn.f32 	%f1109, %f1108, %f1107, 0f3D3F90E8;
	fma.rn.f32 	%f1110, %f1109, %f1107, 0f3D993CCF;
	fma.rn.f32 	%f1111, %f1110, %f1107, 0f3E2AAC04;
	mul.f32 	%f1112, %f1107, %f1111;
	fma.rn.f32 	%f1113, %f1112, %f1106, %f1106;
	mul.f32 	%f1114, %f1113, 0fC0000000;
	fma.rn.f32 	%f1115, 0f3F6EE581, 0f3FD774EB, %f1114;
	selp.f32 	%f1116, %f1115, %f1113, %p227;
	setp.num.f32 	%p228, %f1116, %f1116;
	copysign.f32 	%f1117, %f2810, %f1116;
	selp.f32 	%f2822, %f1117, %f1116, %p228;
	bra.uni 	$L__BB0_246;
$L__BB0_229:
	mul.f32 	%f1118, %f2810, 0f3F22F983;
	cvt.rni.s32.f32 	%r952, %f1118;
	cvt.rn.f32.s32 	%f1119, %r952;
	fma.rn.f32 	%f1120, %f1119, 0fBFC90FDA, %f2810;
	fma.rn.f32 	%f1121, %f1119, 0fB3A22168, %f1120;
	fma.rn.f32 	%f2818, %f1119, 0fA7C234C5, %f1121;
	abs.f32 	%f116, %f2810;
	setp.ltu.f32 	%p229, %f116, 0f47CE4780;
	@%p229 bra 	$L__BB0_237;
	setp.eq.f32 	%p230, %f116, 0f7F800000;
	@%p230 bra 	$L__BB0_236;
	mov.b32 	%r93, %f2810;
	shl.b32 	%r521, %r93, 8;
	or.b32  	%r94, %r521, -2147483648;
	mov.b64 	%rd436, 0;
	mov.b32 	%r949, 0;
$L__BB0_232:
	.pragma "nounroll";
	mul.wide.u32 	%rd264, %r949, 4;
	mov.u64 	%rd265, __cudart_i2opi_f;
	add.s64 	%rd266, %rd265, %rd264;
	ld.global.nc.u32 	%r522, [%rd266];
	mad.wide.u32 	%rd267, %r522, %r94, %rd436;
	shr.u64 	%rd436, %rd267, 32;
	add.s64 	%rd268, %rd3, %rd264;
	st.local.u32 	[%rd268], %rd267;
	add.s32 	%r949, %r949, 1;
	setp.ne.s32 	%p231, %r949, 6;
	@%p231 bra 	$L__BB0_232;
	shr.u32 	%r523, %r93, 23;
	st.local.u32 	[%rd3+24], %rd436;
	and.b32  	%r97, %r523, 31;
	and.b32  	%r524, %r523, 224;
	add.s32 	%r525, %r524, -128;
	shr.u32 	%r526, %r525, 5;
	mul.wide.u32 	%rd269, %r526, 4;
	sub.s64 	%rd109, %rd3, %rd269;
	ld.local.u32 	%r950, [%rd109+24];
	ld.local.u32 	%r951, [%rd109+20];
	setp.eq.s32 	%p232, %r97, 0;
	@%p232 bra 	$L__BB0_235;
	shf.l.wrap.b32 	%r950, %r951, %r950, %r97;
	ld.local.u32 	%r527, [%rd109+16];
	shf.l.wrap.b32 	%r951, %r527, %r951, %r97;
$L__BB0_235:
	shr.u32 	%r528, %r950, 30;
	shf.l.wrap.b32 	%r529, %r951, %r950, 2;
	shl.b32 	%r530, %r951, 2;
	shr.u32 	%r531, %r529, 31;
	add.s32 	%r532, %r531, %r528;
	neg.s32 	%r533, %r532;
	setp.lt.s32 	%p233, %r93, 0;
	selp.b32 	%r952, %r533, %r532, %p233;
	xor.b32  	%r534, %r529, %r93;
	shr.s32 	%r535, %r529, 31;
	xor.b32  	%r536, %r535, %r529;
	xor.b32  	%r537, %r535, %r530;
	cvt.u64.u32 	%rd270, %r536;
	shl.b64 	%rd271, %rd270, 32;
	cvt.u64.u32 	%rd272, %r537;
	or.b64  	%rd273, %rd271, %rd272;
	cvt.rn.f64.s64 	%fd11, %rd273;
	mul.f64 	%fd12, %fd11, 0d3BF921FB54442D19;
	cvt.rn.f32.f64 	%f1122, %fd12;
	neg.f32 	%f1123, %f1122;
	setp.lt.s32 	%p234, %r534, 0;
	selp.f32 	%f2818, %f1123, %f1122, %p234;
	bra.uni 	$L__BB0_237;
$L__BB0_236:
	mov.f32 	%f1124, 0f00000000;
	mul.rn.f32 	%f2818, %f2810, %f1124;
	mov.b32 	%r952, 0;
$L__BB0_237:
	mul.rn.f32 	%f1125, %f2818, %f2818;
	and.b32  	%r539, %r952, 1;
	setp.eq.b32 	%p235, %r539, 1;
	selp.f32 	%f1126, 0f3F800000, %f2818, %p235;
	fma.rn.f32 	%f1127, %f1125, %f1126, 0f00000000;
	fma.rn.f32 	%f1128, %f1125, 0f37CBAC00, 0fBAB607ED;
	selp.f32 	%f1129, %f1128, 0fB94D4153, %p235;
	selp.f32 	%f1130, 0f3D2AAABB, 0f3C0885E4, %p235;
	fma.rn.f32 	%f1131, %f1129, %f1125, %f1130;
	selp.f32 	%f1132, 0fBEFFFFFF, 0fBE2AAAA8, %p235;
	fma.rn.f32 	%f1133, %f1131, %f1125, %f1132;
	fma.rn.f32 	%f1134, %f1133, %f1127, %f1126;
	and.b32  	%r540, %r952, 2;
	setp.eq.s32 	%p236, %r540, 0;
	mov.f32 	%f1135, 0f00000000;
	sub.f32 	%f1136, %f1135, %f1134;
	selp.f32 	%f2822, %f1134, %f1136, %p236;
	bra.uni 	$L__BB0_246;
$L__BB0_238:
	sqrt.rn.f32 	%f2822, %f2810;
	bra.uni 	$L__BB0_246;
$L__BB0_239:
	mul.f32 	%f1210, %f133, %f134;
	fma.rn.f32 	%f1211, %f1210, %f124, %f124;
	add.f32 	%f1212, %f125, %f125;
	cvt.rni.f32.f32 	%f1213, %f1212;
	cvt.rzi.s32.f32 	%r550, %f1213;
	fma.rn.f32 	%f1214, %f1213, 0fBF000000, %f125;
	mul.rn.f32 	%f1215, %f1214, %f1214;
	fma.rn.f32 	%f1216, %f1215, 0fBF17ACC9, 0f40233590;
	fma.rn.f32 	%f1217, %f1215, 0f3E684E12, 0fBFAAD2E0;
	fma.rn.f32 	%f1218, %f1216, %f1215, 0fC0A55DF6;
	fma.rn.f32 	%f1219, %f1217, %f1215, 0f4081E0CF;
	fma.rn.f32 	%f1220, %f1215, %f1214, 0f00000000;
	fma.rn.f32 	%f1221, %f1219, %f1215, 0fC09DE9E6;
	fma.rn.f32 	%f1222, %f1218, %f1220, 0f00000000;
	fma.rn.f32 	%f1223, %f1221, %f1215, 0f3F800000;
	fma.rn.f32 	%f1224, %f1214, 0f40490FDB, %f1222;
	and.b32  	%r551, %r550, 1;
	setp.eq.b32 	%p244, %r551, 1;
	selp.f32 	%f1225, %f1223, %f1224, %p244;
	and.b32  	%r552, %r550, 2;
	setp.eq.s32 	%p245, %r552, 0;
	mov.f32 	%f1226, 0f00000000;
	sub.f32 	%f1227, %f1226, %f1225;
	selp.f32 	%f1228, %f1225, %f1227, %p245;
	mul.rn.f32 	%f1229, %f1211, %f1228;
	neg.f32 	%f1230, %f1229;
	fma.rn.f32 	%f1231, %f1211, %f1228, %f1230;
	mov.f32 	%f1232, 0f3F800000;
	div.approx.f32 	%f1233, %f1232, %f1229;
	neg.f32 	%f1234, %f1233;
	mul.f32 	%f1235, %f1233, %f1234;
	mul.f32 	%f1236, %f1231, %f1235;
	mul.f32 	%f1237, %f132, %f1236;
	fma.rn.f32 	%f1238, %f132, %f1233, %f1237;
	mul.f32 	%f1239, %f1238, 0f3F000000;
	setp.gt.f32 	%p246, %f125, 0f42040000;
	mul.f32 	%f1240, %f1239, 0f27800000;
	selp.f32 	%f2821, %f1240, %f1239, %p246;
	bra.uni 	$L__BB0_241;
$L__BB0_240:
	setp.geu.f32 	%p247, %f2810, 0f00000000;
	setp.lt.f32 	%p248, %f2810, 0fBF000000;
	selp.f32 	%f1241, %f2810, 0f3F800000, %p248;
	setp.eq.f32 	%p249, %f2810, 0f00000000;
	cvt.rni.f32.f32 	%f1242, %f2810;
	sub.f32 	%f1243, %f2810, %f1242;
	selp.f32 	%f1244, %f2810, %f1243, %p249;
	setp.le.f32 	%p250, %f2810, 0f3F000000;
	selp.f32 	%f1245, %f1244, 0f3F800000, %p250;
	mul.f32 	%f1246, %f1241, %f1245;
	fma.rn.f32 	%f1247, %f1244, 0fBA8C9F66, 0f3BE903D7;
	fma.rn.f32 	%f1248, %f1247, %f1244, 0fBC1E00B0;
	fma.rn.f32 	%f1249, %f1248, %f1244, 0fBD2CC522;
	fma.rn.f32 	%f1250, %f1249, %f1244, 0f3E2A89B3;
	fma.rn.f32 	%f1251, %f1250, %f1244, 0fBD2C0C05;
	fma.rn.f32 	%f1252, %f1251, %f1244, 0fBF27E7A2;
	fma.rn.f32 	%f1253, %f1252, %f1244, 0f3F13C468;
	fma.rn.f32 	%f1254, %f1253, %f1246, 0f00000000;
	fma.rn.f32 	%f1255, %f1254, %f1244, %f1246;
	mov.f32 	%f1256, 0f3F800000;
	div.approx.f32 	%f2821, %f1256, %f1255;
	mov.f32 	%f2822, %f2821;
	@%p247 bra 	$L__BB0_246;
$L__BB0_241:
	cvt.rzi.f32.f32 	%f1258, %f2810;
	setp.eq.f32 	%p251, %f2810, %f1258;
	mov.f32 	%f2822, 0f7FFFFFFF;
	@%p251 bra 	$L__BB0_246;
	setp.geu.f32 	%p252, %f2810, 0fC2246666;
	mov.f32 	%f2822, %f2821;
	@%p252 bra 	$L__BB0_246;
	cvt.rzi.s32.f32 	%r553, %f2810;
	and.b32  	%r554, %r553, 1;
	setp.eq.b32 	%p253, %r554, 1;
	selp.f32 	%f2822, 0f00000000, %f2821, %p253;
	bra.uni 	$L__BB0_246;
$L__BB0_244:
	rcp.rn.f32 	%f2822, %f2810;
	bra.uni 	$L__BB0_246;
$L__BB0_245:
	setp.lt.f32 	%p254, %f2810, 0f00800000;
	mul.f32 	%f1270, %f2810, 0f4B000000;
	selp.f32 	%f1271, %f1270, %f2810, %p254;
	selp.f32 	%f1272, 0fC1B80000, 0f00000000, %p254;
	mov.b32 	%r557, %f1271;
	add.s32 	%r558, %r557, -1059760811;
	and.b32  	%r559, %r558, -8388608;
	sub.s32 	%r560, %r557, %r559;
	mov.b32 	%f1273, %r560;
	cvt.rn.f32.s32 	%f1274, %r559;
	fma.rn.f32 	%f1275, %f1274, 0f34000000, %f1272;
	add.f32 	%f1276, %f1273, 0fBF800000;
	fma.rn.f32 	%f1277, %f1276, 0fBE055027, 0f3E1039F6;
	fma.rn.f32 	%f1278, %f1277, %f1276, 0fBDF8CDCC;
	fma.rn.f32 	%f1279, %f1278, %f1276, 0f3E0F2955;
	fma.rn.f32 	%f1280, %f1279, %f1276, 0fBE2AD8B9;
	fma.rn.f32 	%f1281, %f1280, %f1276, 0f3E4CED0B;
	fma.rn.f32 	%f1282, %f1281, %f1276, 0fBE7FFF22;
	fma.rn.f32 	%f1283, %f1282, %f1276, 0f3EAAAA78;
	fma.rn.f32 	%f1284, %f1283, %f1276, 0fBF000000;
	mul.f32 	%f1285, %f1276, %f1284;
	fma.rn.f32 	%f1286, %f1285, %f1276, %f1276;
	fma.rn.f32 	%f1287, %f1275, 0f3F317218, %f1286;
	setp.gt.u32 	%p255, %r557, 2139095039;
	fma.rn.f32 	%f1288, %f1271, 0f7F800000, 0f7F800000;
	selp.f32 	%f1289, %f1288, %f1287, %p255;
	setp.eq.f32 	%p256, %f1271, 0f00000000;
	selp.f32 	%f2822, 0fFF800000, %f1289, %p256;
$L__BB0_246:
	mul.wide.s32 	%rd274, %r953, 4;
	add.s64 	%rd275, %rd4, %rd274;
	st.local.f32 	[%rd275+-4], %f2822;
	bra.uni 	$L__BB0_267;
$L__BB0_247:
	mul.wide.s32 	%rd276, %r59, 4;
	mov.u64 	%rd277, d_const_values;
	add.s64 	%rd278, %rd277, %rd276;
	ld.const.f32 	%f2822, [%rd278];
	add.s32 	%r106, %r953, 1;
	mul.wide.s32 	%rd279, %r953, 4;
	add.s64 	%rd280, %rd4, %rd279;
	st.local.f32 	[%rd280], %f2822;
	mov.u32 	%r953, %r106;
	bra.uni 	$L__BB0_267;
$L__BB0_248:
	mul.wide.s32 	%rd281, %r953, 4;
	add.s64 	%rd110, %rd4, %rd281;
	ld.local.f32 	%f145, [%rd110+-8];
	mov.f32 	%f2822, 0f7FC00000;
	setp.gt.s32 	%p257, %r59, 1;
	@%p257 bra 	$L__BB0_252;
	setp.eq.s32 	%p261, %r59, 0;
	@%p261 bra 	$L__BB0_265;
	setp.eq.s32 	%p262, %r59, 1;
	@%p262 bra 	$L__BB0_251;
	bra.uni 	$L__BB0_266;
$L__BB0_251:
	mul.f32 	%f2822, %f145, %f2810;
	bra.uni 	$L__BB0_266;
$L__BB0_252:
	setp.eq.s32 	%p258, %r59, 2;
	@%p258 bra 	$L__BB0_264;
	setp.eq.s32 	%p259, %r59, 3;
	@%p259 bra 	$L__BB0_263;
	setp.ne.s32 	%p260, %r59, 4;
	mov.f32 	%f2797, 0f3F800000;
	@%p260 bra 	$L__BB0_266;
	mul.f32 	%f1292, %f2810, 0f3F000000;
	cvt.rzi.f32.f32 	%f1293, %f1292;
	add.f32 	%f1294, %f1293, %f1293;
	sub.f32 	%f1295, %f2810, %f1294;
	abs.f32 	%f146, %f1295;
	abs.f32 	%f147, %f145;
	setp.lt.f32 	%p263, %f147, 0f00800000;
	mul.f32 	%f1296, %f147, 0f4B800000;
	selp.f32 	%f1297, %f1296, %f147, %p263;
	selp.f32 	%f1298, 0fC1C00000, 0f00000000, %p263;
	mov.b32 	%r561, %f1297;
	add.s32 	%r562, %r561, -1060439283;
	and.b32  	%r563, %r562, -8388608;
	sub.s32 	%r564, %r561, %r563;
	mov.b32 	%f1299, %r564;
	cvt.rn.f32.s32 	%f1300, %r563;
	fma.rn.f32 	%f1301, %f1300, 0f34000000, %f1298;
	add.f32 	%f1302, %f1299, 0fBF800000;
	add.f32 	%f1303, %f1299, 0f3F800000;
	rcp.approx.ftz.f32 	%f1304, %f1303;
	add.f32 	%f1305, %f1302, %f1302;
	mul.f32 	%f1306, %f1305, %f1304;
	mul.f32 	%f1307, %f1306, %f1306;
	sub.f32 	%f1308, %f1302, %f1306;
	add.f32 	%f1309, %f1308, %f1308;
	neg.f32 	%f1310, %f1306;
	fma.rn.f32 	%f1311, %f1310, %f1302, %f1309;
	mul.rn.f32 	%f1312, %f1304, %f1311;
	fma.rn.f32 	%f1313, %f1307, 0f3A2C32E4, 0f3B52E7DB;
	fma.rn.f32 	%f1314, %f1313, %f1307, 0f3C93BB73;
	fma.rn.f32 	%f1315, %f1314, %f1307, 0f3DF6384F;
	mul.rn.f32 	%f1316, %f1315, %f1307;
	fma.rn.f32 	%f1317, %f1306, 0f3FB8AA3B, %f1301;
	sub.f32 	%f1318, %f1301, %f1317;
	fma.rn.f32 	%f1319, %f1306, 0f3FB8AA3B, %f1318;
	fma.rn.f32 	%f1320, %f1312, 0f3FB8AA3B, %f1319;
	fma.rn.f32 	%f1321, %f1306, 0f32A55E34, %f1320;
	mul.f32 	%f1322, %f1316, 0f40400000;
	fma.rn.f32 	%f1323, %f1322, %f1312, %f1321;
	fma.rn.f32 	%f1324, %f1316, %f1306, %f1323;
	add.rn.f32 	%f1325, %f1317, %f1324;
	neg.f32 	%f1326, %f1317;
	add.rn.f32 	%f1327, %f1325, %f1326;
	neg.f32 	%f1328, %f1327;
	add.rn.f32 	%f1329, %f1324, %f1328;
	mul.rn.f32 	%f1330, %f1325, %f2810;
	neg.f32 	%f1331, %f1330;
	fma.rn.f32 	%f1332, %f1325, %f2810, %f1331;
	fma.rn.f32 	%f1333, %f1329, %f2810, %f1332;
	cvt.rni.f32.f32 	%f1334, %f1330;
	sub.f32 	%f1335, %f1330, %f1334;
	add.f32 	%f1336, %f1335, %f1333;
	fma.rn.f32 	%f1337, %f1336, 0f391FCB8E, 0f3AAF85ED;
	fma.rn.f32 	%f1338, %f1337, %f1336, 0f3C1D9856;
	fma.rn.f32 	%f1339, %f1338, %f1336, 0f3D6357BB;
	fma.rn.f32 	%f1340, %f1339, %f1336, 0f3E75FDEC;
	fma.rn.f32 	%f1341, %f1340, %f1336, 0f3F317218;
	fma.rn.f32 	%f1342, %f1341, %f1336, 0f3F800000;
	cvt.rzi.s32.f32 	%r565, %f1334;
	setp.gt.f32 	%p264, %f1334, 0f00000000;
	selp.b32 	%r566, 0, -2097152000, %p264;
	add.s32 	%r567, %r566, 2130706432;
	mov.b32 	%f1343, %r567;
	mul.f32 	%f1344, %f1342, %f1343;
	shl.b32 	%r568, %r565, 23;
	sub.s32 	%r569, %r568, %r566;
	mov.b32 	%f1345, %r569;
	mul.f32 	%f1346, %f1344, %f1345;
	abs.f32 	%f1347, %f1330;
	setp.gt.f32 	%p265, %f1347, 0f43180000;
	setp.lt.f32 	%p266, %f1330, 0f00000000;
	selp.f32 	%f1348, 0f00000000, 0f7F800000, %p266;
	selp.f32 	%f148, %f1348, %f1346, %p265;
	setp.eq.f32 	%p267, %f145, 0f3F800000;
	setp.eq.f32 	%p268, %f2810, 0f00000000;
	or.pred  	%p269, %p267, %p268;
	mov.f32 	%f2822, %f2797;
	@%p269 bra 	$L__BB0_266;
	setp.nan.f32 	%p270, %f147, %f147;
	abs.f32 	%f1349, %f2810;
	setp.nan.f32 	%p271, %f1349, %f1349;
	or.pred  	%p272, %p270, %p271;
	@%p272 bra 	$L__BB0_262;
	setp.eq.f32 	%p273, %f145, 0f00000000;
	setp.eq.f32 	%p274, %f147, 0f7F800000;
	or.pred  	%p275, %p273, %p274;
	@%p275 bra 	$L__BB0_261;
	setp.eq.f32 	%p276, %f145, 0fBF800000;
	setp.eq.f32 	%p277, %f1349, 0f7F800000;
	and.pred  	%p278, %p276, %p277;
	mov.f32 	%f2822, %f2797;
	@%p278 bra 	$L__BB0_266;
	setp.geu.f32 	%p279, %f145, 0f00000000;
	mov.f32 	%f2822, %f148;
	@%p279 bra 	$L__BB0_266;
	setp.neu.f32 	%p280, %f146, 0f3F800000;
	neg.f32 	%f1351, %f148;
	selp.f32 	%f1352, %f148, %f1351, %p280;
	cvt.rmi.f32.f32 	%f1353, %f2810;
	setp.neu.f32 	%p281, %f2810, %f1353;
	selp.f32 	%f2822, 0f7FFFFFFF, %f1352, %p281;
	bra.uni 	$L__BB0_266;
$L__BB0_261:
	setp.neu.f32 	%p282, %f146, 0f3F800000;
	add.f32 	%f1354, %f145, %f145;
	mov.b32 	%r570, %f1354;
	setp.lt.f32 	%p283, %f2810, 0f00000000;
	xor.b32  	%r571, %r570, 2139095040;
	selp.b32 	%r572, %r571, %r570, %p283;
	and.b32  	%r573, %r572, 2147483647;
	selp.b32 	%r574, %r573, %r572, %p282;
	mov.b32 	%f2822, %r574;
	bra.uni 	$L__BB0_266;
$L__BB0_262:
	add.rn.f32 	%f2822, %f145, %f2810;
	bra.uni 	$L__BB0_266;
$L__BB0_263:
	div.rn.f32 	%f2822, %f145, %f2810;
	bra.uni 	$L__BB0_266;
$L__BB0_264:
	sub.f32 	%f2822, %f145, %f2810;
	bra.uni 	$L__BB0_266;
$L__BB0_265:
	add.f32 	%f2822, %f145, %f2810;
$L__BB0_266:
	st.local.f32 	[%rd110+-8], %f2822;
	add.s32 	%r953, %r953, -1;
$L__BB0_267:
	ld.shared.u8 	%rs6, [%r8+2];
	setp.eq.s16 	%p284, %rs6, 48;
	ld.local.u32 	%r109, [%rd89+8];
	@%p284 bra 	$L__BB0_352;
	setp.ne.s16 	%p285, %rs6, 49;
	@%p285 bra 	$L__BB0_353;
	mov.f32 	%f2834, 0f7FC00000;
	setp.gt.s32 	%p286, %r109, 8;
	@%p286 bra 	$L__BB0_296;
	setp.gt.s32 	%p299, %r109, 3;
	@%p299 bra 	$L__BB0_282;
	setp.gt.s32 	%p306, %r109, 1;
	@%p306 bra 	$L__BB0_275;
	setp.eq.s32 	%p309, %r109, 0;
	@%p309 bra 	$L__BB0_350;
	setp.eq.s32 	%p310, %r109, 1;
	@%p310 bra 	$L__BB0_274;
	bra.uni 	$L__BB0_351;
$L__BB0_274:
	fma.rn.f32 	%f1738, %f2822, 0f3BBB989D, 0f3F000000;
	cvt.sat.f32.f32 	%f1739, %f1738;
	mov.f32 	%f1740, 0f4B400001;
	mov.f32 	%f1741, 0f437C0000;
	fma.rm.f32 	%f1742, %f1739, %f1741, %f1740;
	add.f32 	%f1743, %f1742, 0fCB40007F;
	neg.f32 	%f1744, %f1743;
	fma.rn.f32 	%f1745, %f2822, 0f3FB8AA3B, %f1744;
	fma.rn.f32 	%f1746, %f2822, 0f32A57060, %f1745;
	mov.b32 	%r671, %f1742;
	shl.b32 	%r672, %r671, 23;
	mov.b32 	%f1747, %r672;
	ex2.approx.ftz.f32 	%f1748, %f1746;
	mul.f32 	%f2834, %f1748, %f1747;
	bra.uni 	$L__BB0_351;
$L__BB0_275:
	setp.eq.s32 	%p307, %r109, 2;
	@%p307 bra 	$L__BB0_349;
	setp.eq.s32 	%p308, %r109, 3;
	@%p308 bra 	$L__BB0_277;
	bra.uni 	$L__BB0_351;
$L__BB0_277:
	abs.f32 	%f201, %f2822;
	setp.ltu.f32 	%p364, %f201, 0f3FC00000;
	@%p364 bra 	$L__BB0_345;
	setp.geu.f32 	%p365, %f2822, 0f00000000;
	setp.gt.f32 	%p366, %f201, 0f42246666;
	selp.f32 	%f202, 0f42246666, %f2822, %p366;
	abs.f32 	%f203, %f202;
	setp.lt.f32 	%p367, %f203, 0f00800000;
	mul.f32 	%f1616, %f203, 0f4B800000;
	selp.f32 	%f1617, %f1616, %f203, %p367;
	selp.f32 	%f1618, 0fC1C00000, 0f00000000, %p367;
	mov.b32 	%r657, %f1617;
	add.s32 	%r658, %r657, -1060439283;
	and.b32  	%r659, %r658, -8388608;
	sub.s32 	%r660, %r657, %r659;
	mov.b32 	%f1619, %r660;
	cvt.rn.f32.s32 	%f1620, %r659;
	fma.rn.f32 	%f1621, %f1620, 0f34000000, %f1618;
	add.f32 	%f1622, %f1619, 0fBF800000;
	add.f32 	%f1623, %f1619, 0f3F800000;
	rcp.approx.ftz.f32 	%f1624, %f1623;
	add.f32 	%f1625, %f1622, %f1622;
	mul.f32 	%f1626, %f1625, %f1624;
	mul.f32 	%f1627, %f1626, %f1626;
	sub.f32 	%f1628, %f1622, %f1626;
	add.f32 	%f1629, %f1628, %f1628;
	neg.f32 	%f1630, %f1626;
	fma.rn.f32 	%f1631, %f1630, %f1622, %f1629;
	mul.rn.f32 	%f1632, %f1624, %f1631;
	fma.rn.f32 	%f1633, %f1627, 0f3A2C32E4, 0f3B52E7DB;
	fma.rn.f32 	%f1634, %f1633, %f1627, 0f3C93BB73;
	fma.rn.f32 	%f1635, %f1634, %f1627, 0f3DF6384F;
	mul.rn.f32 	%f1636, %f1635, %f1627;
	fma.rn.f32 	%f1637, %f1626, 0f3FB8AA3B, %f1621;
	sub.f32 	%f1638, %f1621, %f1637;
	fma.rn.f32 	%f1639, %f1626, 0f3FB8AA3B, %f1638;
	fma.rn.f32 	%f1640, %f1632, 0f3FB8AA3B, %f1639;
	fma.rn.f32 	%f1641, %f1626, 0f32A55E34, %f1640;
	fma.rn.f32 	%f1642, %f1636, %f1626, %f1641;
	add.rn.f32 	%f1643, %f1637, %f1642;
	neg.f32 	%f1644, %f1637;
	add.rn.f32 	%f1645, %f1643, %f1644;
	neg.f32 	%f1646, %f1645;
	add.rn.f32 	%f1647, %f1642, %f1646;
	add.f32 	%f1648, %f203, 0fBF000000;
	mul.rn.f32 	%f1649, %f1643, %f1648;
	neg.f32 	%f1650, %f1649;
	fma.rn.f32 	%f1651, %f1643, %f1648, %f1650;
	fma.rn.f32 	%f1652, %f1647, %f1648, %f1651;
	mov.f32 	%f1653, 0f3FB8AA3B;
	mul.rn.f32 	%f1654, %f1653, %f203;
	neg.f32 	%f1655, %f1654;
	fma.rn.f32 	%f1656, %f203, 0f3FB8AA3B, %f1655;
	fma.rn.f32 	%f1657, %f203, 0f32A57060, %f1656;
	add.rn.f32 	%f2831, %f1649, %f1655;
	add.rn.f32 	%f1658, %f2831, %f1654;
	neg.f32 	%f1659, %f1658;
	add.rn.f32 	%f1660, %f2831, %f1659;
	add.rn.f32 	%f1661, %f1649, %f1659;
	neg.f32 	%f1662, %f1660;
	add.rn.f32 	%f1663, %f1655, %f1662;
	add.rn.f32 	%f1664, %f1661, %f1663;
	sub.f32 	%f1665, %f1652, %f1657;
	add.f32 	%f2832, %f1665, %f1664;
	@%p365 bra 	$L__BB0_280;
	neg.f32 	%f1666, %f2831;
	neg.f32 	%f2832, %f2832;
	setp.gt.f32 	%p368, %f203, 0f42040000;
	mov.f32 	%f1667, 0f42400000;
	sub.f32 	%f1668, %f1667, %f2831;
	selp.f32 	%f2831, %f1668, %f1666, %p368;
$L__BB0_280:
	setp.lt.f32 	%p369, %f2822, 0f00000000;
	cvt.rni.f32.f32 	%f1669, %f2831;
	sub.f32 	%f1670, %f2831, %f1669;
	add.f32 	%f1671, %f2832, %f1670;
	fma.rn.f32 	%f1672, %f1671, 0f391FCB8E, 0f3AAF85ED;
	fma.rn.f32 	%f1673, %f1672, %f1671, 0f3C1D9856;
	fma.rn.f32 	%f1674, %f1673, %f1671, 0f3D6357BB;
	fma.rn.f32 	%f1675, %f1674, %f1671, 0f3E75FDEC;
	fma.rn.f32 	%f1676, %f1675, %f1671, 0f3F317218;
	fma.rn.f32 	%f1677, %f1676, %f1671, 0f3F800000;
	cvt.rzi.s32.f32 	%r661, %f1669;
	setp.gt.f32 	%p370, %f1669, 0f00000000;
	selp.b32 	%r662, 0, -2097152000, %p370;
	add.s32 	%r663, %r662, 2130706432;
	mov.b32 	%f1678, %r663;
	mul.f32 	%f1679, %f1677, %f1678;
	shl.b32 	%r664, %r661, 23;
	sub.s32 	%r665, %r664, %r662;
	mov.b32 	%f1680, %r665;
	mul.f32 	%f1681, %f1679, %f1680;
	mul.f32 	%f210, %f1681, 0f40206C99;
	rcp.approx.ftz.f32 	%f211, %f203;
	fma.rn.f32 	%f1682, %f211, 0f388F7971, 0fB8543ED8;
	fma.rn.f32 	%f1683, %f1682, %f211, 0fB9DDA6BE;
	fma.rn.f32 	%f1684, %f1683, %f211, 0f3A820ABE;
	fma.rn.f32 	%f1685, %f1684, %f211, 0fB9920AFD;
	fma.rn.f32 	%f1686, %f1685, %f211, 0fBB2F4D64;
	fma.rn.f32 	%f1687, %f1686, %f211, 0f3B638732;
	fma.rn.f32 	%f212, %f1687, %f211, 0f3DAAAAAC;
	@%p369 bra 	$L__BB0_344;
	mul.f32 	%f1688, %f211, %f212;
	fma.rn.f32 	%f2834, %f1688, %f210, %f210;
	bra.uni 	$L__BB0_351;
$L__BB0_282:
	setp.gt.s32 	%p300, %r109, 5;
	@%p300 bra 	$L__BB0_286;
	setp.eq.s32 	%p304, %r109, 4;
	@%p304 bra 	$L__BB0_343;
	setp.eq.s32 	%p305, %r109, 5;
	@%p305 bra 	$L__BB0_285;
	bra.uni 	$L__BB0_351;
$L__BB0_285:
	mul.f32 	%f2834, %f2822, %f2822;
	bra.uni 	$L__BB0_351;
$L__BB0_286:
	setp.eq.s32 	%p301, %r109, 6;
	@%p301 bra 	$L__BB0_334;
	setp.eq.s32 	%p302, %r109, 7;
	@%p302 bra 	$L__BB0_333;
	setp.eq.s32 	%p303, %r109, 8;
	@%p303 bra 	$L__BB0_289;
	bra.uni 	$L__BB0_351;
$L__BB0_289:
	mul.f32 	%f1558, %f2822, 0f3F22F983;
	cvt.rni.s32.f32 	%r961, %f1558;
	cvt.rn.f32.s32 	%f1559, %r961;
	fma.rn.f32 	%f1560, %f1559, 0fBFC90FDA, %f2822;
	fma.rn.f32 	%f1561, %f1559, 0fB3A22168, %f1560;
	fma.rn.f32 	%f2829, %f1559, 0fA7C234C5, %f1561;
	abs.f32 	%f187, %f2822;
	setp.ltu.f32 	%p345, %f187, 0f47CE4780;
	@%p345 bra 	$L__BB0_332;
	setp.eq.f32 	%p346, %f187, 0f7F800000;
	@%p346 bra 	$L__BB0_331;
	mov.b32 	%r129, %f2822;
	shl.b32 	%r615, %r129, 8;
	or.b32  	%r130, %r615, -2147483648;
	mov.b64 	%rd438, 0;
	mov.b32 	%r958, 0;
$L__BB0_292:
	.pragma "nounroll";
	mul.wide.u32 	%rd294, %r958, 4;
	mov.u64 	%rd295, __cudart_i2opi_f;
	add.s64 	%rd296, %rd295, %rd294;
	ld.global.nc.u32 	%r616, [%rd296];
	mad.wide.u32 	%rd297, %r616, %r130, %rd438;
	shr.u64 	%rd438, %rd297, 32;
	add.s64 	%rd298, %rd2, %rd294;
	st.local.u32 	[%rd298], %rd297;
	add.s32 	%r958, %r958, 1;
	setp.ne.s32 	%p347, %r958, 6;
	@%p347 bra 	$L__BB0_292;
	shr.u32 	%r617, %r129, 23;
	st.local.u32 	[%rd2+24], %rd438;
	and.b32  	%r133, %r617, 31;
	and.b32  	%r618, %r617, 224;
	add.s32 	%r619, %r618, -128;
	shr.u32 	%r620, %r619, 5;
	mul.wide.u32 	%rd299, %r620, 4;
	sub.s64 	%rd116, %rd2, %rd299;
	ld.local.u32 	%r959, [%rd116+24];
	ld.local.u32 	%r960, [%rd116+20];
	setp.eq.s32 	%p348, %r133, 0;
	@%p348 bra 	$L__BB0_295;
	shf.l.wrap.b32 	%r959, %r960, %r959, %r133;
	ld.local.u32 	%r621, [%rd116+16];
	shf.l.wrap.b32 	%r960, %r621, %r960, %r133;
$L__BB0_295:
	shr.u32 	%r622, %r959, 30;
	shf.l.wrap.b32 	%r623, %r960, %r959, 2;
	shl.b32 	%r624, %r960, 2;
	shr.u32 	%r625, %r623, 31;
	add.s32 	%r626, %r625, %r622;
	neg.s32 	%r627, %r626;
	setp.lt.s32 	%p349, %r129, 0;
	selp.b32 	%r961, %r627, %r626, %p349;
	xor.b32  	%r628, %r623, %r129;
	shr.s32 	%r629, %r623, 31;
	xor.b32  	%r630, %r629, %r623;
	xor.b32  	%r631, %r629, %r624;
	cvt.u64.u32 	%rd300, %r630;
	shl.b64 	%rd301, %rd300, 32;
	cvt.u64.u32 	%rd302, %r631;
	or.b64  	%rd303, %rd301, %rd302;
	cvt.rn.f64.s64 	%fd15, %rd303;
	mul.f64 	%fd16, %fd15, 0d3BF921FB54442D19;
	cvt.rn.f32.f64 	%f1562, %fd16;
	neg.f32 	%f1563, %f1562;
	setp.lt.s32 	%p350, %r628, 0;
	selp.f32 	%f2829, %f1563, %f1562, %p350;
	bra.uni 	$L__BB0_332;
$L__BB0_296:
	setp.gt.s32 	%p287, %r109, 12;
	@%p287 bra 	$L__BB0_310;
	setp.gt.s32 	%p294, %r109, 10;
	@%p294 bra 	$L__BB0_307;
	setp.eq.s32 	%p297, %r109, 9;
	@%p297 bra 	$L__BB0_330;
	setp.eq.s32 	%p298, %r109, 10;
	@%p298 bra 	$L__BB0_300;
	bra.uni 	$L__BB0_351;
$L__BB0_300:
	mul.f32 	%f1516, %f2822, 0f3F22F983;
	cvt.rni.s32.f32 	%r957, %f1516;
	cvt.rn.f32.s32 	%f1517, %r957;
	fma.rn.f32 	%f1518, %f1517, 0fBFC90FDA, %f2822;
	fma.rn.f32 	%f1519, %f1517, 0fB3A22168, %f1518;
	fma.rn.f32 	%f2828, %f1517, 0fA7C234C5, %f1519;
	abs.f32 	%f180, %f2822;
	setp.ltu.f32 	%p334, %f180, 0f47CE4780;
	@%p334 bra 	$L__BB0_329;
	setp.eq.f32 	%p335, %f180, 0f7F800000;
	@%p335 bra 	$L__BB0_328;
	mov.b32 	%r115, %f2822;
	shl.b32 	%r595, %r115, 8;
	or.b32  	%r116, %r595, -2147483648;
	mov.b64 	%rd437, 0;
	mov.b32 	%r954, 0;
$L__BB0_303:
	.pragma "nounroll";
	mul.wide.u32 	%rd283, %r954, 4;
	mov.u64 	%rd284, __cudart_i2opi_f;
	add.s64 	%rd285, %rd284, %rd283;
	ld.global.nc.u32 	%r596, [%rd285];
	mad.wide.u32 	%rd286, %r596, %r116, %rd437;
	shr.u64 	%rd437, %rd286, 32;
	add.s64 	%rd287, %rd1, %rd283;
	st.local.u32 	[%rd287], %rd286;
	add.s32 	%r954, %r954, 1;
	setp.ne.s32 	%p336, %r954, 6;
	@%p336 bra 	$L__BB0_303;
	shr.u32 	%r597, %r115, 23;
	st.local.u32 	[%rd1+24], %rd437;
	and.b32  	%r119, %r597, 31;
	and.b32  	%r598, %r597, 224;
	add.s32 	%r599, %r598, -128;
	shr.u32 	%r600, %r599, 5;
	mul.wide.u32 	%rd288, %r600, 4;
	sub.s64 	%rd113, %rd1, %rd288;
	ld.local.u32 	%r955, [%rd113+24];
	ld.local.u32 	%r956, [%rd113+20];
	setp.eq.s32 	%p337, %r119, 0;
	@%p337 bra 	$L__BB0_306;
	shf.l.wrap.b32 	%r955, %r956, %r955, %r119;
	ld.local.u32 	%r601, [%rd113+16];
	shf.l.wrap.b32 	%r956, %r601, %r956, %r119;
$L__BB0_306:
	shr.u32 	%r602, %r955, 30;
	shf.l.wrap.b32 	%r603, %r956, %r955, 2;
	shl.b32 	%r604, %r956, 2;
	shr.u32 	%r605, %r603, 31;
	add.s32 	%r606, %r605, %r602;
	neg.s32 	%r607, %r606;
	setp.lt.s32 	%p338, %r115, 0;
	selp.b32 	%r957, %r607, %r606, %p338;
	xor.b32  	%r608, %r603, %r115;
	shr.s32 	%r609, %r603, 31;
	xor.b32  	%r610, %r609, %r603;
	xor.b32  	%r611, %r609, %r604;
	cvt.u64.u32 	%rd289, %r610;
	shl.b64 	%rd290, %rd289, 32;
	cvt.u64.u32 	%rd291, %r611;
	or.b64  	%rd292, %rd290, %rd291;
	cvt.rn.f64.s64 	%fd13, %rd292;
	mul.f64 	%fd14, %fd13, 0d3BF921FB54442D19;
	cvt.rn.f32.f64 	%f1520, %fd14;
	neg.f32 	%f1521, %f1520;
	setp.lt.s32 	%p339, %r608, 0;
	selp.f32 	%f2828, %f1521, %f1520, %p339;
	bra.uni 	$L__BB0_329;
$L__BB0_307:
	setp.eq.s32 	%p295, %r109, 11;
	@%p295 bra 	$L__BB0_327;
	setp.eq.s32 	%p296, %r109, 12;
	@%p296 bra 	$L__BB0_309;
	bra.uni 	$L__BB0_351;
$L__BB0_309:
	abs.f32 	%f1474, %f2822;
	mov.f32 	%f1475, 0f3FB8AA3B;
	mul.rn.f32 	%f1476, %f1474, %f1475;
	cvt.rzi.f32.f32 	%f1477, %f1476;
	abs.f32 	%f1478, %f1477;
	setp.gt.f32 	%p330, %f1478, 0f42FC0000;
	mov.f32 	%f1479, 0f42FC0000;
	copysign.f32 	%f1480, %f1477, %f1479;
	selp.f32 	%f1481, %f1480, %f1477, %p330;
	fma.rn.f32 	%f1482, %f1481, 0fBF317218, %f1474;
	fma.rn.f32 	%f1483, %f1481, 0f3102E308, %f1482;
	mul.f32 	%f1484, %f1483, 0f3FB8AA3B;
	add.f32 	%f1485, %f1481, 0f4B40007D;
	mov.b32 	%r592, %f1485;
	shl.b32 	%r593, %r592, 23;
	mov.b32 	%f1486, %r593;
	ex2.approx.ftz.f32 	%f1487, %f1484;
	mul.f32 	%f1488, %f1487, %f1486;
	mov.f32 	%f1489, 0fBE000000;
	div.approx.ftz.f32 	%f1490, %f1489, %f1488;
	fma.rn.f32 	%f1491, %f1488, 0f40000000, %f1490;
	mul.f32 	%f1492, %f2822, %f2822;
	fma.rn.f32 	%f1493, %f1492, 0f363D0ADA, 0f394FFF49;
	fma.rn.f32 	%f1494, %f1493, %f1492, 0f3C08889A;
	fma.rn.f32 	%f1495, %f1494, %f1492, 0f3E2AAAAB;
	mul.f32 	%f1496, %f1492, %f1495;
	fma.rn.f32 	%f1497, %f1496, %f2822, %f2822;
	setp.ge.f32 	%p331, %f1474, 0f3F800000;
	copysign.f32 	%f1498, %f2822, %f1491;
	selp.f32 	%f2834, %f1498, %f1497, %p331;
	bra.uni 	$L__BB0_351;
$L__BB0_310:
	setp.gt.s32 	%p288, %r109, 14;
	@%p288 bra 	$L__BB0_314;
	setp.eq.s32 	%p292, %r109, 13;
	@%p292 bra 	$L__BB0_324;
	setp.eq.s32 	%p293, %r109, 14;
	@%p293 bra 	$L__BB0_313;
	bra.uni 	$L__BB0_351;
$L__BB0_313:
	abs.f32 	%f1428, %f2822;
	mov.f32 	%f1429, 0f3FB8AA3B;
	mul.rn.f32 	%f1430, %f1428, %f1429;
	cvt.rzi.f32.f32 	%f1431, %f1430;
	abs.f32 	%f1432, %f1431;
	setp.gt.f32 	%p323, %f1432, 0f42FC0000;
	mov.f32 	%f1433, 0f42FC0000;
	copysign.f32 	%f1434, %f1431, %f1433;
	selp.f32 	%f1435, %f1434, %f1431, %p323;
	fma.rn.f32 	%f1436, %f1435, 0fBF317218, %f1428;
	fma.rn.f32 	%f1437, %f1435, 0f3102E308, %f1436;
	mul.f32 	%f1438, %f1437, 0f3FB8AA3B;
	add.f32 	%f1439, %f1435, 0f4B40007D;
	mov.b32 	%r585, %f1439;
	shl.b32 	%r586, %r585, 23;
	mov.b32 	%f1440, %r586;
	ex2.approx.ftz.f32 	%f1441, %f1438;
	mul.f32 	%f1442, %f1441, %f1440;
	mov.f32 	%f1443, 0f3E000000;
	div.approx.ftz.f32 	%f1444, %f1443, %f1442;
	fma.rn.f32 	%f2834, %f1442, 0f40000000, %f1444;
	bra.uni 	$L__BB0_351;
$L__BB0_314:
	setp.eq.s32 	%p289, %r109, 15;
	@%p289 bra 	$L__BB0_321;
	setp.eq.s32 	%p290, %r109, 16;
	@%p290 bra 	$L__BB0_320;
	setp.ne.s32 	%p291, %r109, 17;
	@%p291 bra 	$L__BB0_351;
	abs.f32 	%f1356, %f2822;
	mov.f32 	%f1357, 0f3F800000;
	sub.f32 	%f1358, %f1357, %f1356;
	rcp.approx.ftz.f32 	%f1359, %f1358;
	add.f32 	%f1360, %f1359, %f1359;
	mul.f32 	%f1361, %f1356, %f1360;
	setp.gt.f32 	%p311, %f1356, 0f7E800000;
	selp.f32 	%f159, 0fC0000000, %f1361, %p311;
	add.rz.f32 	%f1362, %f159, %f1357;
	mov.b32 	%r575, %f1362;
	add.s32 	%r576, %r575, -1061158912;
	and.b32  	%r577, %r576, -8388608;
	mov.b32 	%r110, %f159;
	sub.s32 	%r578, %r110, %r577;
	mov.b32 	%f1363, %r578;
	sub.s32 	%r579, 1082130432, %r577;
	mov.b32 	%f1364, %r579;
	fma.rn.f32 	%f1365, %f1364, 0f3E800000, 0fBF800000;
	add.f32 	%f1366, %f1365, %f1363;
	cvt.rn.f32.s32 	%f1367, %r577;
	mul.f32 	%f1368, %f1367, 0f34000000;
	fma.rn.f32 	%f1369, %f1366, 0fBD39BF78, 0f3DD80012;
	fma.rn.f32 	%f1370, %f1369, %f1366, 0fBE0778E0;
	fma.rn.f32 	%f1371, %f1370, %f1366, 0f3E146475;
	fma.rn.f32 	%f1372, %f1371, %f1366, 0fBE2A68DD;
	fma.rn.f32 	%f1373, %f1372, %f1366, 0f3E4CAF9E;
	fma.rn.f32 	%f1374, %f1373, %f1366, 0fBE800042;
	fma.rn.f32 	%f1375, %f1374, %f1366, 0f3EAAAAE6;
	fma.rn.f32 	%f1376, %f1375, %f1366, 0fBF000000;
	mul.f32 	%f1377, %f1366, %f1376;
	fma.rn.f32 	%f1378, %f1377, %f1366, %f1366;
	fma.rn.f32 	%f2825, %f1368, 0f3F317218, %f1378;
	setp.lt.u32 	%p312, %r110, 2139095040;
	@%p312 bra 	$L__BB0_319;
	setp.gt.s32 	%p313, %r110, -1082130432;
	fma.rn.f32 	%f1379, %f159, 0f7F800000, 0f7F800000;
	selp.f32 	%f1380, %f1379, %f2825, %p313;
	setp.eq.f32 	%p314, %f159, 0f00000000;
	selp.f32 	%f2825, 0f80000000, %f1380, %p314;
$L__BB0_319:
	mov.f32 	%f1381, 0f3F000000;
	copysign.f32 	%f1382, %f2822, %f1381;
	mul.f32 	%f2834, %f1382, %f2825;
	bra.uni 	$L__BB0_351;
$L__BB0_320:
	abs.f32 	%f1383, %f2822;
	mul.f32 	%f1384, %f1383, 0f4038AA3B;
	ex2.approx.ftz.f32 	%f1385, %f1384;
	add.f32 	%f1386, %f1385, 0f3F800000;
	rcp.approx.ftz.f32 	%f1387, %f1386;
	fma.rn.f32 	%f1388, %f1387, 0fC0000000, 0f3F800000;
	setp.ge.f32 	%p315, %f1383, 0f41102CB4;
	selp.f32 	%f1389, 0f3F800000, %f1388, %p315;
	copysign.f32 	%f1390, %f2822, %f1389;
	mul.f32 	%f1391, %f2822, %f2822;
	fma.rn.f32 	%f1392, %f1391, 0f3C80F082, 0fBD563CAE;
	fma.rn.f32 	%f1393, %f1392, %f1391, 0f3E085941;
	fma.rn.f32 	%f1394, %f1393, %f1391, 0fBEAAA9ED;
	fma.rn.f32 	%f1395, %f1394, %f1391, 0f00000000;
	fma.rn.f32 	%f1396, %f1395, %f2822, %f2822;
	setp.ge.f32 	%p316, %f1383, 0f3F19999A;
	selp.f32 	%f2834, %f1390, %f1396, %p316;
	bra.uni 	$L__BB0_351;
$L__BB0_321:
	mov.f32 	%f1397, 0f3F800000;
	sub.rn.f32 	%f1398, %f2822, %f1397;
	mov.b32 	%r111, %f1398;
	setp.gt.u32 	%p317, %r111, 1258291200;
	fma.rn.f32 	%f1399, %f2822, %f2822, 0fBF800000;
	rsqrt.approx.ftz.f32 	%f1400, %f1399;
	mul.f32 	%f1401, %f1399, %f1400;
	mul.f32 	%f1402, %f1400, 0f3F000000;
	neg.f32 	%f1403, %f1401;
	fma.rn.f32 	%f1404, %f1403, %f1401, %f1399;
	fma.rn.f32 	%f1405, %f1404, %f1402, %f1401;
	setp.eq.f32 	%p318, %f1399, 0f00000000;
	selp.f32 	%f1406, 0f00000000, %f1405, %p318;
	selp.f32 	%f1407, 0fBF800001, %f1406, %p317;
	add.f32 	%f165, %f1398, %f1407;
	add.rz.f32 	%f1408, %f165, %f1397;
	mov.b32 	%r580, %f1408;
	add.s32 	%r581, %r580, -1061158912;
	and.b32  	%r582, %r581, -8388608;
	mov.b32 	%r112, %f165;
	sub.s32 	%r583, %r112, %r582;
	mov.b32 	%f1409, %r583;
	sub.s32 	%r584, 1082130432, %r582;
	mov.b32 	%f1410, %r584;
	fma.rn.f32 	%f1411, %f1410, 0f3E800000, 0fBF800000;
	add.f32 	%f1412, %f1411, %f1409;
	cvt.rn.f32.s32 	%f1413, %r582;
	mul.f32 	%f1414, %f1413, 0f34000000;
	fma.rn.f32 	%f1415, %f1412, 0fBD39BF78, 0f3DD80012;
	fma.rn.f32 	%f1416, %f1415, %f1412, 0fBE0778E0;
	fma.rn.f32 	%f1417, %f1416, %f1412, 0f3E146475;
	fma.rn.f32 	%f1418, %f1417, %f1412, 0fBE2A68DD;
	fma.rn.f32 	%f1419, %f1418, %f1412, 0f3E4CAF9E;
	fma.rn.f32 	%f1420, %f1419, %f1412, 0fBE800042;
	fma.rn.f32 	%f1421, %f1420, %f1412, 0f3EAAAAE6;
	fma.rn.f32 	%f1422, %f1421, %f1412, 0fBF000000;
	mul.f32 	%f1423, %f1412, %f1422;
	fma.rn.f32 	%f1424, %f1423, %f1412, %f1412;
	fma.rn.f32 	%f2826, %f1414, 0f3F317218, %f1424;
	setp.lt.u32 	%p319, %r112, 2139095040;
	@%p319 bra 	$L__BB0_323;
	setp.gt.s32 	%p320, %r112, -1082130432;
	fma.rn.f32 	%f1425, %f165, 0f7F800000, 0f7F800000;
	selp.f32 	%f1426, %f1425, %f2826, %p320;
	setp.eq.f32 	%p321, %f165, 0f00000000;
	selp.f32 	%f2826, 0f80000000, %f1426, %p321;
$L__BB0_323:
	add.f32 	%f1427, %f2826, 0f3F317218;
	selp.f32 	%f2834, %f1427, %f2826, %p317;
	bra.uni 	$L__BB0_351;
$L__BB0_324:
	abs.f32 	%f171, %f2822;
	fma.rn.f32 	%f1445, %f2822, %f2822, 0f3F800000;
	rsqrt.approx.ftz.f32 	%f1446, %f1445;
	fma.rn.f32 	%f1447, %f1445, %f1446, 0f3F800000;
	rcp.approx.ftz.f32 	%f1448, %f1447;
	mul.f32 	%f1449, %f171, %f1448;
	fma.rn.f32 	%f1450, %f171, %f1449, %f171;
	setp.gt.f32 	%p324, %f171, 0f4B000000;
	selp.f32 	%f172, %f171, %f1450, %p324;
	mov.f32 	%f1451, 0f3F800000;
	add.rz.f32 	%f1452, %f172, %f1451;
	mov.b32 	%r587, %f1452;
	add.s32 	%r588, %r587, -1061158912;
	and.b32  	%r589, %r588, -8388608;
	mov.b32 	%r113, %f172;
	sub.s32 	%r590, %r113, %r589;
	mov.b32 	%f1453, %r590;
	sub.s32 	%r591, 1082130432, %r589;
	mov.b32 	%f1454, %r591;
	fma.rn.f32 	%f1455, %f1454, 0f3E800000, 0fBF800000;
	add.f32 	%f1456, %f1455, %f1453;
	cvt.rn.f32.s32 	%f1457, %r589;
	mul.f32 	%f1458, %f1457, 0f34000000;
	fma.rn.f32 	%f1459, %f1456, 0fBD39BF78, 0f3DD80012;
	fma.rn.f32 	%f1460, %f1459, %f1456, 0fBE0778E0;
	fma.rn.f32 	%f1461, %f1460, %f1456, 0f3E146475;
	fma.rn.f32 	%f1462, %f1461, %f1456, 0fBE2A68DD;
	fma.rn.f32 	%f1463, %f1462, %f1456, 0f3E4CAF9E;
	fma.rn.f32 	%f1464, %f1463, %f1456, 0fBE800042;
	fma.rn.f32 	%f1465, %f1464, %f1456, 0f3EAAAAE6;
	fma.rn.f32 	%f1466, %f1465, %f1456, 0fBF000000;
	mul.f32 	%f1467, %f1456, %f1466;
	fma.rn.f32 	%f1468, %f1467, %f1456, %f1456;
	fma.rn.f32 	%f2827, %f1458, 0f3F317218, %f1468;
	setp.lt.u32 	%p325, %r113, 2139095040;
	@%p325 bra 	$L__BB0_326;
	setp.gt.s32 	%p326, %r113, -1082130432;
	fma.rn.f32 	%f1469, %f172, 0f7F800000, 0f7F800000;
	selp.f32 	%f1470, %f1469, %f2827, %p326;
	setp.eq.f32 	%p327, %f172, 0f00000000;
	selp.f32 	%f2827, 0f80000000, %f1470, %p327;
$L__BB0_326:
	add.f32 	%f1471, %f2827, 0f3F317218;
	selp.f32 	%f1472, %f1471, %f2827, %p324;
	setp.num.f32 	%p329, %f171, %f171;
	copysign.f32 	%f1473, %f2822, %f1472;
	selp.f32 	%f2834, %f1473, %f1472, %p329;
	bra.uni 	$L__BB0_351;
$L__BB0_327:
	abs.f32 	%f1499, %f2822;
	setp.gt.f32 	%p332, %f1499, 0f3F800000;
	rcp.approx.ftz.f32 	%f1500, %f1499;
	selp.f32 	%f1501, %f1500, %f1499, %p332;
	mul.f32 	%f1502, %f1501, %f1501;
	fma.rn.f32 	%f1503, %f1502, 0f3B2090AA, 0fBC6BE14F;
	fma.rn.f32 	%f1504, %f1503, %f1502, 0f3D23397E;
	fma.rn.f32 	%f1505, %f1504, %f1502, 0fBD948A7A;
	fma.rn.f32 	%f1506, %f1505, %f1502, 0f3DD76B21;
	fma.rn.f32 	%f1507, %f1506, %f1502, 0fBE111E88;
	fma.rn.f32 	%f1508, %f1507, %f1502, 0f3E4CAF60;
	fma.rn.f32 	%f1509, %f1508, %f1502, 0fBEAAAA27;
	mul.f32 	%f1510, %f1502, %f1509;
	fma.rn.f32 	%f1511, %f1510, %f1501, %f1501;
	neg.f32 	%f1512, %f1511;
	fma.rn.f32 	%f1513, 0f3F6EE581, 0f3FD774EB, %f1512;
	selp.f32 	%f1514, %f1513, %f1511, %p332;
	setp.num.f32 	%p333, %f1499, %f1499;
	copysign.f32 	%f1515, %f2822, %f1514;
	selp.f32 	%f2834, %f1515, %f1514, %p333;
	bra.uni 	$L__BB0_351;
$L__BB0_328:
	mov.f32 	%f1522, 0f00000000;
	mul.rn.f32 	%f2828, %f2822, %f1522;
	mov.b32 	%r957, 0;
$L__BB0_329:
	mul.f32 	%f1523, %f2828, %f2828;
	fma.rn.f32 	%f1524, %f1523, 0f3C190000, 0f3B560000;
	fma.rn.f32 	%f1525, %f1524, %f1523, 0f3CC70000;
	fma.rn.f32 	%f1526, %f1525, %f1523, 0f3D5B0000;
	fma.rn.f32 	%f1527, %f1526, %f1523, 0f3E089438;
	fma.rn.f32 	%f1528, %f1527, %f1523, 0f3EAAAA88;
	mul.rn.f32 	%f1529, %f1523, %f2828;
	fma.rn.f32 	%f1530, %f1528, %f1529, %f2828;
	abs.f32 	%f1531, %f2828;
	setp.eq.f32 	%p340, %f1531, 0f3A00B43C;
	selp.f32 	%f1532, %f2828, %f1530, %p340;
	and.b32  	%r613, %r957, 1;
	setp.eq.b32 	%p341, %r613, 1;
	neg.f32 	%f1533, %f1532;
	rcp.approx.ftz.f32 	%f1534, %f1533;
	selp.f32 	%f2834, %f1534, %f1532, %p341;
	bra.uni 	$L__BB0_351;
$L__BB0_330:
	abs.f32 	%f1535, %f2822;
	fma.rn.f32 	%f1536, %f1535, 0fBF000000, 0f3F000000;
	rsqrt.approx.ftz.f32 	%f1537, %f1536;
	mul.f32 	%f1538, %f1536, %f1537;
	mul.f32 	%f1539, %f1537, 0fBF000000;
	fma.rn.f32 	%f1540, %f1538, %f1539, 0f3F000000;
	fma.rn.f32 	%f1541, %f1538, %f1540, %f1538;
	setp.eq.f32 	%p342, %f1535, 0f3F800000;
	selp.f32 	%f1542, 0f00000000, %f1541, %p342;
	setp.gt.f32 	%p343, %f1535, 0f3F0F5C29;
	selp.f32 	%f1543, %f1542, %f1535, %p343;
	copysign.f32 	%f1544, %f2822, %f1543;
	mul.f32 	%f1545, %f1544, %f1544;
	fma.rn.f32 	%f1546, %f1545, 0f3D10ECEF, 0f3C8B1ABB;
	fma.rn.f32 	%f1547, %f1546, %f1545, 0f3CFC028C;
	fma.rn.f32 	%f1548, %f1547, %f1545, 0f3D372139;
	fma.rn.f32 	%f1549, %f1548, %f1545, 0f3D9993DB;
	fma.rn.f32 	%f1550, %f1549, %f1545, 0f3E2AAAC6;
	mul.f32 	%f1551, %f1545, %f1550;
	fma.rn.f32 	%f1552, %f1551, %f1544, %f1544;
	neg.f32 	%f1553, %f1552;
	selp.f32 	%f1554, %f1552, %f1553, %p343;
	fma.rn.f32 	%f1555, 0f3F6EE581, 0f3FD774EB, %f1554;
	setp.gt.f32 	%p344, %f2822, 0f3F0F5C29;
	selp.f32 	%f1556, %f1552, %f1555, %p344;
	add.f32 	%f1557, %f1556, %f1556;
	selp.f32 	%f2834, %f1557, %f1556, %p343;
	bra.uni 	$L__BB0_351;
$L__BB0_331:
	mov.f32 	%f1564, 0f00000000;
	mul.rn.f32 	%f2829, %f2822, %f1564;
	mov.b32 	%r961, 0;
$L__BB0_332:
	add.s32 	%r633, %r961, 1;
	mul.rn.f32 	%f1565, %f2829, %f2829;
	and.b32  	%r634, %r961, 1;
	setp.eq.b32 	%p351, %r634, 1;
	selp.f32 	%f1566, %f2829, 0f3F800000, %p351;
	fma.rn.f32 	%f1567, %f1565, %f1566, 0f00000000;
	fma.rn.f32 	%f1568, %f1565, 0f37CBAC00, 0fBAB607ED;
	selp.f32 	%f1569, 0fB94D4153, %f1568, %p351;
	selp.f32 	%f1570, 0f3C0885E4, 0f3D2AAABB, %p351;
	fma.rn.f32 	%f1571, %f1569, %f1565, %f1570;
	selp.f32 	%f1572, 0fBE2AAAA8, 0fBEFFFFFF, %p351;
	fma.rn.f32 	%f1573, %f1571, %f1565, %f1572;
	fma.rn.f32 	%f1574, %f1573, %f1567, %f1566;
	and.b32  	%r635, %r633, 2;
	setp.eq.s32 	%p352, %r635, 0;
	mov.f32 	%f1575, 0f00000000;
	sub.f32 	%f1576, %f1575, %f1574;
	selp.f32 	%f2834, %f1574, %f1576, %p352;
	bra.uni 	$L__BB0_351;
$L__BB0_333:
	abs.f32 	%f1577, %f2822;
	fma.rn.f32 	%f1578, %f1577, 0fBF000000, 0f3F000000;
	rsqrt.approx.ftz.f32 	%f1579, %f1578;
	mul.f32 	%f1580, %f1578, %f1579;
	mul.f32 	%f1581, %f1579, 0fBF000000;
	fma.rn.f32 	%f1582, %f1580, %f1581, 0f3F000000;
	fma.rn.f32 	%f1583, %f1580, %f1582, %f1580;
	setp.eq.f32 	%p353, %f1577, 0f3F800000;
	selp.f32 	%f1584, 0f00000000, %f1583, %p353;
	setp.gt.f32 	%p354, %f1577, 0f3F0F5C29;
	selp.f32 	%f1585, %f1584, %f1577, %p354;
	mul.f32 	%f1586, %f1585, %f1585;
	fma.rn.f32 	%f1587, %f1586, 0f3D4DD2F7, 0f3C99CA97;
	fma.rn.f32 	%f1588, %f1587, %f1586, 0f3D3F90E8;
	fma.rn.f32 	%f1589, %f1588, %f1586, 0f3D993CCF;
	fma.rn.f32 	%f1590, %f1589, %f1586, 0f3E2AAC04;
	mul.f32 	%f1591, %f1586, %f1590;
	fma.rn.f32 	%f1592, %f1591, %f1585, %f1585;
	mul.f32 	%f1593, %f1592, 0fC0000000;
	fma.rn.f32 	%f1594, 0f3F6EE581, 0f3FD774EB, %f1593;
	selp.f32 	%f1595, %f1594, %f1592, %p354;
	setp.num.f32 	%p355, %f1595, %f1595;
	copysign.f32 	%f1596, %f2822, %f1595;
	selp.f32 	%f2834, %f1596, %f1595, %p355;
	bra.uni 	$L__BB0_351;
$L__BB0_334:
	mul.f32 	%f1597, %f2822, 0f3F22F983;
	cvt.rni.s32.f32 	%r965, %f1597;
	cvt.rn.f32.s32 	%f1598, %r965;
	fma.rn.f32 	%f1599, %f1598, 0fBFC90FDA, %f2822;
	fma.rn.f32 	%f1600, %f1598, 0fB3A22168, %f1599;
	fma.rn.f32 	%f2830, %f1598, 0fA7C234C5, %f1600;
	abs.f32 	%f194, %f2822;
	setp.ltu.f32 	%p356, %f194, 0f47CE4780;
	@%p356 bra 	$L__BB0_342;
	setp.eq.f32 	%p357, %f194, 0f7F800000;
	@%p357 bra 	$L__BB0_341;
	mov.b32 	%r143, %f2822;
	shl.b32 	%r637, %r143, 8;
	or.b32  	%r144, %r637, -2147483648;
	mov.b64 	%rd439, 0;
	mov.b32 	%r962, 0;
$L__BB0_337:
	.pragma "nounroll";
	mul.wide.u32 	%rd305, %r962, 4;
	mov.u64 	%rd306, __cudart_i2opi_f;
	add.s64 	%rd307, %rd306, %rd305;
	ld.global.nc.u32 	%r638, [%rd307];
	mad.wide.u32 	%rd308, %r638, %r144, %rd439;
	shr.u64 	%rd439, %rd308, 32;
	add.s64 	%rd309, %rd3, %rd305;
	st.local.u32 	[%rd309], %rd308;
	add.s32 	%r962, %r962, 1;
	setp.ne.s32 	%p358, %r962, 6;
	@%p358 bra 	$L__BB0_337;
	shr.u32 	%r639, %r143, 23;
	st.local.u32 	[%rd3+24], %rd439;
	and.b32  	%r147, %r639, 31;
	and.b32  	%r640, %r639, 224;
	add.s32 	%r641, %r640, -128;
	shr.u32 	%r642, %r641, 5;
	mul.wide.u32 	%rd310, %r642, 4;
	sub.s64 	%rd119, %rd3, %rd310;
	ld.local.u32 	%r963, [%rd119+24];
	ld.local.u32 	%r964, [%rd119+20];
	setp.eq.s32 	%p359, %r147, 0;
	@%p359 bra 	$L__BB0_340;
	shf.l.wrap.b32 	%r963, %r964, %r963, %r147;
	ld.local.u32 	%r643, [%rd119+16];
	shf.l.wrap.b32 	%r964, %r643, %r964, %r147;
$L__BB0_340:
	shr.u32 	%r644, %r963, 30;
	shf.l.wrap.b32 	%r645, %r964, %r963, 2;
	shl.b32 	%r646, %r964, 2;
	shr.u32 	%r647, %r645, 31;
	add.s32 	%r648, %r647, %r644;
	neg.s32 	%r649, %r648;
	setp.lt.s32 	%p360, %r143, 0;
	selp.b32 	%r965, %r649, %r648, %p360;
	xor.b32  	%r650, %r645, %r143;
	shr.s32 	%r651, %r645, 31;
	xor.b32  	%r652, %r651, %r645;
	xor.b32  	%r653, %r651, %r646;
	cvt.u64.u32 	%rd311, %r652;
	shl.b64 	%rd312, %rd311, 32;
	cvt.u64.u32 	%rd313, %r653;
	or.b64  	%rd314, %rd312, %rd313;
	cvt.rn.f64.s64 	%fd17, %rd314;
	mul.f64 	%fd18, %fd17, 0d3BF921FB54442D19;
	cvt.rn.f32.f64 	%f1601, %fd18;
	neg.f32 	%f1602, %f1601;
	setp.lt.s32 	%p361, %r650, 0;
	selp.f32 	%f2830, %f1602, %f1601, %p361;
	bra.uni 	$L__BB0_342;
$L__BB0_341:
	mov.f32 	%f1603, 0f00000000;
	mul.rn.f32 	%f2830, %f2822, %f1603;
	mov.b32 	%r965, 0;
$L__BB0_342:
	mul.rn.f32 	%f1604, %f2830, %f2830;
	and.b32  	%r655, %r965, 1;
	setp.eq.b32 	%p362, %r655, 1;
	selp.f32 	%f1605, 0f3F800000, %f2830, %p362;
	fma.rn.f32 	%f1606, %f1604, %f1605, 0f00000000;
	fma.rn.f32 	%f1607, %f1604, 0f37CBAC00, 0fBAB607ED;
	selp.f32 	%f1608, %f1607, 0fB94D4153, %p362;
	selp.f32 	%f1609, 0f3D2AAABB, 0f3C0885E4, %p362;
	fma.rn.f32 	%f1610, %f1608, %f1604, %f1609;
	selp.f32 	%f1611, 0fBEFFFFFF, 0fBE2AAAA8, %p362;
	fma.rn.f32 	%f1612, %f1610, %f1604, %f1611;
	fma.rn.f32 	%f1613, %f1612, %f1606, %f1605;
	and.b32  	%r656, %r965, 2;
	setp.eq.s32 	%p363, %r656, 0;
	mov.f32 	%f1614, 0f00000000;
	sub.f32 	%f1615, %f1614, %f1613;
	selp.f32 	%f2834, %f1613, %f1615, %p363;
	bra.uni 	$L__BB0_351;
$L__BB0_343:
	sqrt.rn.f32 	%f2834, %f2822;
	bra.uni 	$L__BB0_351;
$L__BB0_344:
	mul.f32 	%f1689, %f211, %f212;
	fma.rn.f32 	%f1690, %f1689, %f202, %f202;
	add.f32 	%f1691, %f203, %f203;
	cvt.rni.f32.f32 	%f1692, %f1691;
	cvt.rzi.s32.f32 	%r666, %f1692;
	fma.rn.f32 	%f1693, %f1692, 0fBF000000, %f203;
	mul.rn.f32 	%f1694, %f1693, %f1693;
	fma.rn.f32 	%f1695, %f1694, 0fBF17ACC9, 0f40233590;
	fma.rn.f32 	%f1696, %f1694, 0f3E684E12, 0fBFAAD2E0;
	fma.rn.f32 	%f1697, %f1695, %f1694, 0fC0A55DF6;
	fma.rn.f32 	%f1698, %f1696, %f1694, 0f4081E0CF;
	fma.rn.f32 	%f1699, %f1694, %f1693, 0f00000000;
	fma.rn.f32 	%f1700, %f1698, %f1694, 0fC09DE9E6;
	fma.rn.f32 	%f1701, %f1697, %f1699, 0f00000000;
	fma.rn.f32 	%f1702, %f1700, %f1694, 0f3F800000;
	fma.rn.f32 	%f1703, %f1693, 0f40490FDB, %f1701;
	and.b32  	%r667, %r666, 1;
	setp.eq.b32 	%p371, %r667, 1;
	selp.f32 	%f1704, %f1702, %f1703, %p371;
	and.b32  	%r668, %r666, 2;
	setp.eq.s32 	%p372, %r668, 0;
	mov.f32 	%f1705, 0f00000000;
	sub.f32 	%f1706, %f1705, %f1704;
	selp.f32 	%f1707, %f1704, %f1706, %p372;
	mul.rn.f32 	%f1708, %f1690, %f1707;
	neg.f32 	%f1709, %f1708;
	fma.rn.f32 	%f1710, %f1690, %f1707, %f1709;
	mov.f32 	%f1711, 0f3F800000;
	div.approx.f32 	%f1712, %f1711, %f1708;
	neg.f32 	%f1713, %f1712;
	mul.f32 	%f1714, %f1712, %f1713;
	mul.f32 	%f1715, %f1710, %f1714;
	mul.f32 	%f1716, %f210, %f1715;
	fma.rn.f32 	%f1717, %f210, %f1712, %f1716;
	mul.f32 	%f1718, %f1717, 0f3F000000;
	setp.gt.f32 	%p373, %f203, 0f42040000;
	mul.f32 	%f1719, %f1718, 0f27800000;
	selp.f32 	%f2833, %f1719, %f1718, %p373;
	bra.uni 	$L__BB0_346;
$L__BB0_345:
	setp.geu.f32 	%p374, %f2822, 0f00000000;
	setp.lt.f32 	%p375, %f2822, 0fBF000000;
	selp.f32 	%f1720, %f2822, 0f3F800000, %p375;
	setp.eq.f32 	%p376, %f2822, 0f00000000;
	cvt.rni.f32.f32 	%f1721, %f2822;
	sub.f32 	%f1722, %f2822, %f1721;
	selp.f32 	%f1723, %f2822, %f1722, %p376;
	setp.le.f32 	%p377, %f2822, 0f3F000000;
	selp.f32 	%f1724, %f1723, 0f3F800000, %p377;
	mul.f32 	%f1725, %f1720, %f1724;
	fma.rn.f32 	%f1726, %f1723, 0fBA8C9F66, 0f3BE903D7;
	fma.rn.f32 	%f1727, %f1726, %f1723, 0fBC1E00B0;
	fma.rn.f32 	%f1728, %f1727, %f1723, 0fBD2CC522;
	fma.rn.f32 	%f1729, %f1728, %f1723, 0f3E2A89B3;
	fma.rn.f32 	%f1730, %f1729, %f1723, 0fBD2C0C05;
	fma.rn.f32 	%f1731, %f1730, %f1723, 0fBF27E7A2;
	fma.rn.f32 	%f1732, %f1731, %f1723, 0f3F13C468;
	fma.rn.f32 	%f1733, %f1732, %f1725, 0f00000000;
	fma.rn.f32 	%f1734, %f1733, %f1723, %f1725;
	mov.f32 	%f1735, 0f3F800000;
	div.approx.f32 	%f2833, %f1735, %f1734;
	mov.f32 	%f2834, %f2833;
	@%p374 bra 	$L__BB0_351;
$L__BB0_346:
	cvt.rzi.f32.f32 	%f1737, %f2822;
	setp.eq.f32 	%p378, %f2822, %f1737;
	mov.f32 	%f2834, 0f7FFFFFFF;
	@%p378 bra 	$L__BB0_351;
	setp.geu.f32 	%p379, %f2822, 0fC2246666;
	mov.f32 	%f2834, %f2833;
	@%p379 bra 	$L__BB0_351;
	cvt.rzi.s32.f32 	%r669, %f2822;
	and.b32  	%r670, %r669, 1;
	setp.eq.b32 	%p380, %r670, 1;
	selp.f32 	%f2834, 0f00000000, %f2833, %p380;
	bra.uni 	$L__BB0_351;
$L__BB0_349:
	rcp.rn.f32 	%f2834, %f2822;
	bra.uni 	$L__BB0_351;
$L__BB0_350:
	setp.lt.f32 	%p381, %f2822, 0f00800000;
	mul.f32 	%f1749, %f2822, 0f4B000000;
	selp.f32 	%f1750, %f1749, %f2822, %p381;
	selp.f32 	%f1751, 0fC1B80000, 0f00000000, %p381;
	mov.b32 	%r673, %f1750;
	add.s32 	%r674, %r673, -1059760811;
	and.b32  	%r675, %r674, -8388608;
	sub.s32 	%r676, %r673, %r675;
	mov.b32 	%f1752, %r676;
	cvt.rn.f32.s32 	%f1753, %r675;
	fma.rn.f32 	%f1754, %f1753, 0f34000000, %f1751;
	add.f32 	%f1755, %f1752, 0fBF800000;
	fma.rn.f32 	%f1756, %f1755, 0fBE055027, 0f3E1039F6;
	fma.rn.f32 	%f1757, %f1756, %f1755, 0fBDF8CDCC;
	fma.rn.f32 	%f1758, %f1757, %f1755, 0f3E0F2955;
	fma.rn.f32 	%f1759, %f1758, %f1755, 0fBE2AD8B9;
	fma.rn.f32 	%f1760, %f1759, %f1755, 0f3E4CED0B;
	fma.rn.f32 	%f1761, %f1760, %f1755, 0fBE7FFF22;
	fma.rn.f32 	%f1762, %f1761, %f1755, 0f3EAAAA78;
	fma.rn.f32 	%f1763, %f1762, %f1755, 0fBF000000;
	mul.f32 	%f1764, %f1755, %f1763;
	fma.rn.f32 	%f1765, %f1764, %f1755, %f1755;
	fma.rn.f32 	%f1766, %f1754, 0f3F317218, %f1765;
	setp.gt.u32 	%p382, %r673, 2139095039;
	fma.rn.f32 	%f1767, %f1750, 0f7F800000, 0f7F800000;
	selp.f32 	%f1768, %f1767, %f1766, %p382;
	setp.eq.f32 	%p383, %f1750, 0f00000000;
	selp.f32 	%f2834, 0fFF800000, %f1768, %p383;
$L__BB0_351:
	mul.wide.s32 	%rd315, %r953, 4;
	add.s64 	%rd316, %rd4, %rd315;
	st.local.f32 	[%rd316+-4], %f2834;
	bra.uni 	$L__BB0_372;
$L__BB0_352:
	mul.wide.s32 	%rd317, %r109, 4;
	mov.u64 	%rd318, d_const_values;
	add.s64 	%rd319, %rd318, %rd317;
	ld.const.f32 	%f2834, [%rd319];
	add.s32 	%r156, %r953, 1;
	mul.wide.s32 	%rd320, %r953, 4;
	add.s64 	%rd321, %rd4, %rd320;
	st.local.f32 	[%rd321], %f2834;
	mov.u32 	%r953, %r156;
	bra.uni 	$L__BB0_372;
$L__BB0_353:
	mul.wide.s32 	%rd322, %r953, 4;
	add.s64 	%rd120, %rd4, %rd322;
	ld.local.f32 	%f223, [%rd120+-8];
	mov.f32 	%f2834, 0f7FC00000;
	setp.gt.s32 	%p384, %r109, 1;
	@%p384 bra 	$L__BB0_357;
	setp.eq.s32 	%p388, %r109, 0;
	@%p388 bra 	$L__BB0_370;
	setp.eq.s32 	%p389, %r109, 1;
	@%p389 bra 	$L__BB0_356;
	bra.uni 	$L__BB0_371;
$L__BB0_356:
	mul.f32 	%f2834, %f223, %f2822;
	bra.uni 	$L__BB0_371;
$L__BB0_357:
	setp.eq.s32 	%p385, %r109, 2;
	@%p385 bra 	$L__BB0_369;
	setp.eq.s32 	%p386, %r109, 3;
	@%p386 bra 	$L__BB0_368;
	setp.ne.s32 	%p387, %r109, 4;
	mov.f32 	%f2798, 0f3F800000;
	@%p387 bra 	$L__BB0_371;
	mul.f32 	%f1771, %f2822, 0f3F000000;
	cvt.rzi.f32.f32 	%f1772, %f1771;
	add.f32 	%f1773, %f1772, %f1772;
	sub.f32 	%f1774, %f2822, %f1773;
	abs.f32 	%f224, %f1774;
	abs.f32 	%f225, %f223;
	setp.lt.f32 	%p390, %f225, 0f00800000;
	mul.f32 	%f1775, %f225, 0f4B800000;
	selp.f32 	%f1776, %f1775, %f225, %p390;
	selp.f32 	%f1777, 0fC1C00000, 0f00000000, %p390;
	mov.b32 	%r677, %f1776;
	add.s32 	%r678, %r677, -1060439283;
	and.b32  	%r679, %r678, -8388608;
	sub.s32 	%r680, %r677, %r679;
	mov.b32 	%f1778, %r680;
	cvt.rn.f32.s32 	%f1779, %r679;
	fma.rn.f32 	%f1780, %f1779, 0f34000000, %f1777;
	add.f32 	%f1781, %f1778, 0fBF800000;
	add.f32 	%f1782, %f1778, 0f3F800000;
	rcp.approx.ftz.f32 	%f1783, %f1782;
	add.f32 	%f1784, %f1781, %f1781;
	mul.f32 	%f1785, %f1784, %f1783;
	mul.f32 	%f1786, %f1785, %f1785;
	sub.f32 	%f1787, %f1781, %f1785;
	add.f32 	%f1788, %f1787, %f1787;
	neg.f32 	%f1789, %f1785;
	fma.rn.f32 	%f1790, %f1789, %f1781, %f1788;
	mul.rn.f32 	%f1791, %f1783, %f1790;
	fma.rn.f32 	%f1792, %f1786, 0f3A2C32E4, 0f3B52E7DB;
	fma.rn.f32 	%f1793, %f1792, %f1786, 0f3C93BB73;
	fma.rn.f32 	%f1794, %f1793, %f1786, 0f3DF6384F;
	mul.rn.f32 	%f1795, %f1794, %f1786;
	fma.rn.f32 	%f1796, %f1785, 0f3FB8AA3B, %f1780;
	sub.f32 	%f1797, %f1780, %f1796;
	fma.rn.f32 	%f1798, %f1785, 0f3FB8AA3B, %f1797;
	fma.rn.f32 	%f1799, %f1791, 0f3FB8AA3B, %f1798;
	fma.rn.f32 	%f1800, %f1785, 0f32A55E34, %f1799;
	mul.f32 	%f1801, %f1795, 0f40400000;
	fma.rn.f32 	%f1802, %f1801, %f1791, %f1800;
	fma.rn.f32 	%f1803, %f1795, %f1785, %f1802;
	add.rn.f32 	%f1804, %f1796, %f1803;
	neg.f32 	%f1805, %f1796;
	add.rn.f32 	%f1806, %f1804, %f1805;
	neg.f32 	%f1807, %f1806;
	add.rn.f32 	%f1808, %f1803, %f1807;
	mul.rn.f32 	%f1809, %f1804, %f2822;
	neg.f32 	%f1810, %f1809;
	fma.rn.f32 	%f1811, %f1804, %f2822, %f1810;
	fma.rn.f32 	%f1812, %f1808, %f2822, %f1811;
	cvt.rni.f32.f32 	%f1813, %f1809;
	sub.f32 	%f1814, %f1809, %f1813;
	add.f32 	%f1815, %f1814, %f1812;
	fma.rn.f32 	%f1816, %f1815, 0f391FCB8E, 0f3AAF85ED;
	fma.rn.f32 	%f1817, %f1816, %f1815, 0f3C1D9856;
	fma.rn.f32 	%f1818, %f1817, %f1815, 0f3D6357BB;
	fma.rn.f32 	%f1819, %f1818, %f1815, 0f3E75FDEC;
	fma.rn.f32 	%f1820, %f1819, %f1815, 0f3F317218;
	fma.rn.f32 	%f1821, %f1820, %f1815, 0f3F800000;
	cvt.rzi.s32.f32 	%r681, %f1813;
	setp.gt.f32 	%p391, %f1813, 0f00000000;
	selp.b32 	%r682, 0, -2097152000, %p391;
	add.s32 	%r683, %r682, 2130706432;
	mov.b32 	%f1822, %r683;
	mul.f32 	%f1823, %f1821, %f1822;
	shl.b32 	%r684, %r681, 23;
	sub.s32 	%r685, %r684, %r682;
	mov.b32 	%f1824, %r685;
	mul.f32 	%f1825, %f1823, %f1824;
	abs.f32 	%f1826, %f1809;
	setp.gt.f32 	%p392, %f1826, 0f43180000;
	setp.lt.f32 	%p393, %f1809, 0f00000000;
	selp.f32 	%f1827, 0f00000000, 0f7F800000, %p393;
	selp.f32 	%f226, %f1827, %f1825, %p392;
	setp.eq.f32 	%p394, %f223, 0f3F800000;
	setp.eq.f32 	%p395, %f2822, 0f00000000;
	or.pred  	%p396, %p394, %p395;
	mov.f32 	%f2834, %f2798;
	@%p396 bra 	$L__BB0_371;
	setp.nan.f32 	%p397, %f225, %f225;
	abs.f32 	%f1828, %f2822;
	setp.nan.f32 	%p398, %f1828, %f1828;
	or.pred  	%p399, %p397, %p398;
	@%p399 bra 	$L__BB0_367;
	setp.eq.f32 	%p400, %f223, 0f00000000;
	setp.eq.f32 	%p401, %f225, 0f7F800000;
	or.pred  	%p402, %p400, %p401;
	@%p402 bra 	$L__BB0_366;
	setp.eq.f32 	%p403, %f223, 0fBF800000;
	setp.eq.f32 	%p404, %f1828, 0f7F800000;
	and.pred  	%p405, %p403, %p404;
	mov.f32 	%f2834, %f2798;
	@%p405 bra 	$L__BB0_371;
	setp.geu.f32 	%p406, %f223, 0f00000000;
	mov.f32 	%f2834, %f226;
	@%p406 bra 	$L__BB0_371;
	setp.neu.f32 	%p407, %f224, 0f3F800000;
	neg.f32 	%f1830, %f226;
	selp.f32 	%f1831, %f226, %f1830, %p407;
	cvt.rmi.f32.f32 	%f1832, %f2822;
	setp.neu.f32 	%p408, %f2822, %f1832;
	selp.f32 	%f2834, 0f7FFFFFFF, %f1831, %p408;
	bra.uni 	$L__BB0_371;
$L__BB0_366:
	setp.neu.f32 	%p409, %f224, 0f3F800000;
	add.f32 	%f1833, %f223, %f223;
	mov.b32 	%r686, %f1833;
	setp.lt.f32 	%p410, %f2822, 0f00000000;
	xor.b32  	%r687, %r686, 2139095040;
	selp.b32 	%r688, %r687, %r686, %p410;
	and.b32  	%r689, %r688, 2147483647;
	selp.b32 	%r690, %r689, %r688, %p409;
	mov.b32 	%f2834, %r690;
	bra.uni 	$L__BB0_371;
$L__BB0_367:
	add.rn.f32 	%f2834, %f223, %f2822;
	bra.uni 	$L__BB0_371;
$L__BB0_368:
	div.rn.f32 	%f2834, %f223, %f2822;
	bra.uni 	$L__BB0_371;
$L__BB0_369:
	sub.f32 	%f2834, %f223, %f2822;
	bra.uni 	$L__BB0_371;
$L__BB0_370:
	add.f32 	%f2834, %f223, %f2822;
$L__BB0_371:
	st.local.f32 	[%rd120+-8], %f2834;
	add.s32 	%r953, %r953, -1;
$L__BB0_372:
	ld.shared.u8 	%rs7, [%r8+3];
	setp.eq.s16 	%p411, %rs7, 48;
	ld.local.u32 	%r159, [%rd89+12];
	@%p411 bra 	$L__BB0_457;
	setp.ne.s16 	%p412, %rs7, 49;
	@%p412 bra 	$L__BB0_458;
	mov.f32 	%f2846, 0f7FC00000;
	setp.gt.s32 	%p413, %r159, 8;
	@%p413 bra 	$L__BB0_401;
	setp.gt.s32 	%p426, %r159, 3;
	@%p426 bra 	$L__BB0_387;
	setp.gt.s32 	%p433, %r159, 1;
	@%p433 bra 	$L__BB0_380;
	setp.eq.s32 	%p436, %r159, 0;
	@%p436 bra 	$L__BB0_455;
	setp.eq.s32 	%p437, %r159, 1;
	@%p437 bra 	$L__BB0_379;
	bra.uni 	$L__BB0_456;
$L__BB0_379:
	fma.rn.f32 	%f2217, %f2834, 0f3BBB989D, 0f3F000000;
	cvt.sat.f32.f32 	%f2218, %f2217;
	mov.f32 	%f2219, 0f4B400001;
	mov.f32 	%f2220, 0f437C0000;
	fma.rm.f32 	%f2221, %f2218, %f2220, %f2219;
	add.f32 	%f2222, %f2221, 0fCB40007F;
	neg.f32 	%f2223, %f2222;
	fma.rn.f32 	%f2224, %f2834, 0f3FB8AA3B, %f2223;
	fma.rn.f32 	%f2225, %f2834, 0f32A57060, %f2224;
	mov.b32 	%r787, %f2221;
	shl.b32 	%r788, %r787, 23;
	mov.b32 	%f2226, %r788;
	ex2.approx.ftz.f32 	%f2227, %f2225;
	mul.f32 	%f2846, %f2227, %f2226;
	bra.uni 	$L__BB0_456;
$L__BB0_380:
	setp.eq.s32 	%p434, %r159, 2;
	@%p434 bra 	$L__BB0_454;
	setp.eq.s32 	%p435, %r159, 3;
	@%p435 bra 	$L__BB0_382;
	bra.uni 	$L__BB0_456;
$L__BB0_382:
	abs.f32 	%f279, %f2834;
	setp.ltu.f32 	%p491, %f279, 0f3FC00000;
	@%p491 bra 	$L__BB0_450;
	setp.geu.f32 	%p492, %f2834, 0f00000000;
	setp.gt.f32 	%p493, %f279, 0f42246666;
	selp.f32 	%f280, 0f42246666, %f2834, %p493;
	abs.f32 	%f281, %f280;
	setp.lt.f32 	%p494, %f281, 0f00800000;
	mul.f32 	%f2095, %f281, 0f4B800000;
	selp.f32 	%f2096, %f2095, %f281, %p494;
	selp.f32 	%f2097, 0fC1C00000, 0f00000000, %p494;
	mov.b32 	%r773, %f2096;
	add.s32 	%r774, %r773, -1060439283;
	and.b32  	%r775, %r774, -8388608;
	sub.s32 	%r776, %r773, %r775;
	mov.b32 	%f2098, %r776;
	cvt.rn.f32.s32 	%f2099, %r775;
	fma.rn.f32 	%f2100, %f2099, 0f34000000, %f2097;
	add.f32 	%f2101, %f2098, 0fBF800000;
	add.f32 	%f2102, %f2098, 0f3F800000;
	rcp.approx.ftz.f32 	%f2103, %f2102;
	add.f32 	%f2104, %f2101, %f2101;
	mul.f32 	%f2105, %f2104, %f2103;
	mul.f32 	%f2106, %f2105, %f2105;
	sub.f32 	%f2107, %f2101, %f2105;
	add.f32 	%f2108, %f2107, %f2107;
	neg.f32 	%f2109, %f2105;
	fma.rn.f32 	%f2110, %f2109, %f2101, %f2108;
	mul.rn.f32 	%f2111, %f2103, %f2110;
	fma.rn.f32 	%f2112, %f2106, 0f3A2C32E4, 0f3B52E7DB;
	fma.rn.f32 	%f2113, %f2112, %f2106, 0f3C93BB73;
	fma.rn.f32 	%f2114, %f2113, %f2106, 0f3DF6384F;
	mul.rn.f32 	%f2115, %f2114, %f2106;
	fma.rn.f32 	%f2116, %f2105, 0f3FB8AA3B, %f2100;
	sub.f32 	%f2117, %f2100, %f2116;
	fma.rn.f32 	%f2118, %f2105, 0f3FB8AA3B, %f2117;
	fma.rn.f32 	%f2119, %f2111, 0f3FB8AA3B, %f2118;
	fma.rn.f32 	%f2120, %f2105, 0f32A55E34, %f2119;
	fma.rn.f32 	%f2121, %f2115, %f2105, %f2120;
	add.rn.f32 	%f2122, %f2116, %f2121;
	neg.f32 	%f2123, %f2116;
	add.rn.f32 	%f2124, %f2122, %f2123;
	neg.f32 	%f2125, %f2124;
	add.rn.f32 	%f2126, %f2121, %f2125;
	add.f32 	%f2127, %f281, 0fBF000000;
	mul.rn.f32 	%f2128, %f2122, %f2127;
	neg.f32 	%f2129, %f2128;
	fma.rn.f32 	%f2130, %f2122, %f2127, %f2129;
	fma.rn.f32 	%f2131, %f2126, %f2127, %f2130;
	mov.f32 	%f2132, 0f3FB8AA3B;
	mul.rn.f32 	%f2133, %f2132, %f281;
	neg.f32 	%f2134, %f2133;
	fma.rn.f32 	%f2135, %f281, 0f3FB8AA3B, %f2134;
	fma.rn.f32 	%f2136, %f281, 0f32A57060, %f2135;
	add.rn.f32 	%f2843, %f2128, %f2134;
	add.rn.f32 	%f2137, %f2843, %f2133;
	neg.f32 	%f2138, %f2137;
	add.rn.f32 	%f2139, %f2843, %f2138;
	add.rn.f32 	%f2140, %f2128, %f2138;
	neg.f32 	%f2141, %f2139;
	add.rn.f32 	%f2142, %f2134, %f2141;
	add.rn.f32 	%f2143, %f2140, %f2142;
	sub.f32 	%f2144, %f2131, %f2136;
	add.f32 	%f2844, %f2144, %f2143;
	@%p492 bra 	$L__BB0_385;
	neg.f32 	%f2145, %f2843;
	neg.f32 	%f2844, %f2844;
	setp.gt.f32 	%p495, %f281, 0f42040000;
	mov.f32 	%f2146, 0f42400000;
	sub.f32 	%f2147, %f2146, %f2843;
	selp.f32 	%f2843, %f2147, %f2145, %p495;
$L__BB0_385:
	setp.lt.f32 	%p496, %f2834, 0f00000000;
	cvt.rni.f32.f32 	%f2148, %f2843;
	sub.f32 	%f2149, %f2843, %f2148;
	add.f32 	%f2150, %f2844, %f2149;
	fma.rn.f32 	%f2151, %f2150, 0f391FCB8E, 0f3AAF85ED;
	fma.rn.f32 	%f2152, %f2151, %f2150, 0f3C1D9856;
	fma.rn.f32 	%f2153, %f2152, %f2150, 0f3D6357BB;
	fma.rn.f32 	%f2154, %f2153, %f2150, 0f3E75FDEC;
	fma.rn.f32 	%f2155, %f2154, %f2150, 0f3F317218;
	fma.rn.f32 	%f2156, %f2155, %f2150, 0f3F800000;
	cvt.rzi.s32.f32 	%r777, %f2148;
	setp.gt.f32 	%p497, %f2148, 0f00000000;
	selp.b32 	%r778, 0, -2097152000, %p497;
	add.s32 	%r779, %r778, 2130706432;
	mov.b32 	%f2157, %r779;
	mul.f32 	%f2158, %f2156, %f2157;
	shl.b32 	%r780, %r777, 23;
	sub.s32 	%r781, %r780, %r778;
	mov.b32 	%f2159, %r781;
	mul.f32 	%f2160, %f2158, %f2159;
	mul.f32 	%f288, %f2160, 0f40206C99;
	rcp.approx.ftz.f32 	%f289, %f281;
	fma.rn.f32 	%f2161, %f289, 0f388F7971, 0fB8543ED8;
	fma.rn.f32 	%f2162, %f2161, %f289, 0fB9DDA6BE;
	fma.rn.f32 	%f2163, %f2162, %f289, 0f3A820ABE;
	fma.rn.f32 	%f2164, %f2163, %f289, 0fB9920AFD;
	fma.rn.f32 	%f2165, %f2164, %f289, 0fBB2F4D64;
	fma.rn.f32 	%f2166, %f2165, %f289, 0f3B638732;
	fma.rn.f32 	%f290, %f2166, %f289, 0f3DAAAAAC;
	@%p496 bra 	$L__BB0_449;
	mul.f32 	%f2167, %f289, %f290;
	fma.rn.f32 	%f2846, %f2167, %f288, %f288;
	bra.uni 	$L__BB0_456;
$L__BB0_387:
	setp.gt.s32 	%p427, %r159, 5;
	@%p427 bra 	$L__BB0_391;
	setp.eq.s32 	%p431, %r159, 4;
	@%p431 bra 	$L__BB0_448;
	setp.eq.s32 	%p432, %r159, 5;
	@%p432 bra 	$L__BB0_390;
	bra.uni 	$L__BB0_456;
$L__BB0_390:
	mul.f32 	%f2846, %f2834, %f2834;
	bra.uni 	$L__BB0_456;
$L__BB0_391:
	setp.eq.s32 	%p428, %r159, 6;
	@%p428 bra 	$L__BB0_439;
	setp.eq.s32 	%p429, %r159, 7;
	@%p429 bra 	$L__BB0_438;
	setp.eq.s32 	%p430, %r159, 8;
	@%p430 bra 	$L__BB0_394;
	bra.uni 	$L__BB0_456;
$L__BB0_394:
	mul.f32 	%f2037, %f2834, 0f3F22F983;
	cvt.rni.s32.f32 	%r974, %f2037;
	cvt.rn.f32.s32 	%f2038, %r974;
	fma.rn.f32 	%f2039, %f2038, 0fBFC90FDA, %f2834;
	fma.rn.f32 	%f2040, %f2038, 0fB3A22168, %f2039;
	fma.rn.f32 	%f2841, %f2038, 0fA7C234C5, %f2040;
	abs.f32 	%f265, %f2834;
	setp.ltu.f32 	%p472, %f265, 0f47CE4780;
	@%p472 bra 	$L__BB0_437;
	setp.eq.f32 	%p473, %f265, 0f7F800000;
	@%p473 bra 	$L__BB0_436;
	mov.b32 	%r179, %f2834;
	shl.b32 	%r731, %r179, 8;
	or.b32  	%r180, %r731, -2147483648;
	mov.b64 	%rd441, 0;
	mov.b32 	%r971, 0;
$L__BB0_397:
	.pragma "nounroll";
	mul.wide.u32 	%rd335, %r971, 4;
	mov.u64 	%rd336, __cudart_i2opi_f;
	add.s64 	%rd337, %rd336, %rd335;
	ld.global.nc.u32 	%r732, [%rd337];
	mad.wide.u32 	%rd338, %r732, %r180, %rd441;
	shr.u64 	%rd441, %rd338, 32;
	add.s64 	%rd339, %rd2, %rd335;
	st.local.u32 	[%rd339], %rd338;
	add.s32 	%r971, %r971, 1;
	setp.ne.s32 	%p474, %r971, 6;
	@%p474 bra 	$L__BB0_397;
	shr.u32 	%r733, %r179, 23;
	st.local.u32 	[%rd2+24], %rd441;
	and.b32  	%r183, %r733, 31;
	and.b32  	%r734, %r733, 224;
	add.s32 	%r735, %r734, -128;
	shr.u32 	%r736, %r735, 5;
	mul.wide.u32 	%rd340, %r736, 4;
	sub.s64 	%rd126, %rd2, %rd340;
	ld.local.u32 	%r972, [%rd126+24];
	ld.local.u32 	%r973, [%rd126+20];
	setp.eq.s32 	%p475, %r183, 0;
	@%p475 bra 	$L__BB0_400;
	shf.l.wrap.b32 	%r972, %r973, %r972, %r183;
	ld.local.u32 	%r737, [%rd126+16];
	shf.l.wrap.b32 	%r973, %r737, %r973, %r183;
$L__BB0_400:
	shr.u32 	%r738, %r972, 30;
	shf.l.wrap.b32 	%r739, %r973, %r972, 2;
	shl.b32 	%r740, %r973, 2;
	shr.u32 	%r741, %r739, 31;
	add.s32 	%r742, %r741, %r738;
	neg.s32 	%r743, %r742;
	setp.lt.s32 	%p476, %r179, 0;
	selp.b32 	%r974, %r743, %r742, %p476;
	xor.b32  	%r744, %r739, %r179;
	shr.s32 	%r745, %r739, 31;
	xor.b32  	%r746, %r745, %r739;
	xor.b32  	%r747, %r745, %r740;
	cvt.u64.u32 	%rd341, %r746;
	shl.b64 	%rd342, %rd341, 32;
	cvt.u64.u32 	%rd343, %r747;
	or.b64  	%rd344, %rd342, %rd343;
	cvt.rn.f64.s64 	%fd21, %rd344;
	mul.f64 	%fd22, %fd21, 0d3BF921FB54442D19;
	cvt.rn.f32.f64 	%f2041, %fd22;
	neg.f32 	%f2042, %f2041;
	setp.lt.s32 	%p477, %r744, 0;
	selp.f32 	%f2841, %f2042, %f2041, %p477;
	bra.uni 	$L__BB0_437;
$L__BB0_401:
	setp.gt.s32 	%p414, %r159, 12;
	@%p414 bra 	$L__BB0_415;
	setp.gt.s32 	%p421, %r159, 10;
	@%p421 bra 	$L__BB0_412;
	setp.eq.s32 	%p424, %r159, 9;
	@%p424 bra 	$L__BB0_435;
	setp.eq.s32 	%p425, %r159, 10;
	@%p425 bra 	$L__BB0_405;
	bra.uni 	$L__BB0_456;
$L__BB0_405:
	mul.f32 	%f1995, %f2834, 0f3F22F983;
	cvt.rni.s32.f32 	%r970, %f1995;
	cvt.rn.f32.s32 	%f1996, %r970;
	fma.rn.f32 	%f1997, %f1996, 0fBFC90FDA, %f2834;
	fma.rn.f32 	%f1998, %f1996, 0fB3A22168, %f1997;
	fma.rn.f32 	%f2840, %f1996, 0fA7C234C5, %f1998;
	abs.f32 	%f258, %f2834;
	setp.ltu.f32 	%p461, %f258, 0f47CE4780;
	@%p461 bra 	$L__BB0_434;
	setp.eq.f32 	%p462, %f258, 0f7F800000;
	@%p462 bra 	$L__BB0_433;
	mov.b32 	%r165, %f2834;
	shl.b32 	%r711, %r165, 8;
	or.b32  	%r166, %r711, -2147483648;
	mov.b64 	%rd440, 0;
	mov.b32 	%r967, 0;
$L__BB0_408:
	.pragma "nounroll";
	mul.wide.u32 	%rd324, %r967, 4;
	mov.u64 	%rd325, __cudart_i2opi_f;
	add.s64 	%rd326, %rd325, %rd324;
	ld.global.nc.u32 	%r712, [%rd326];
	mad.wide.u32 	%rd327, %r712, %r166, %rd440;
	shr.u64 	%rd440, %rd327, 32;
	add.s64 	%rd328, %rd1, %rd324;
	st.local.u32 	[%rd328], %rd327;
	add.s32 	%r967, %r967, 1;
	setp.ne.s32 	%p463, %r967, 6;
	@%p463 bra 	$L__BB0_408;
	shr.u32 	%r713, %r165, 23;
	st.local.u32 	[%rd1+24], %rd440;
	and.b32  	%r169, %r713, 31;
	and.b32  	%r714, %r713, 224;
	add.s32 	%r715, %r714, -128;
	shr.u32 	%r716, %r715, 5;
	mul.wide.u32 	%rd329, %r716, 4;
	sub.s64 	%rd123, %rd1, %rd329;
	ld.local.u32 	%r968, [%rd123+24];
	ld.local.u32 	%r969, [%rd123+20];
	setp.eq.s32 	%p464, %r169, 0;
	@%p464 bra 	$L__BB0_411;
	shf.l.wrap.b32 	%r968, %r969, %r968, %r169;
	ld.local.u32 	%r717, [%rd123+16];
	shf.l.wrap.b32 	%r969, %r717, %r969, %r169;
$L__BB0_411:
	shr.u32 	%r718, %r968, 30;
	shf.l.wrap.b32 	%r719, %r969, %r968, 2;
	shl.b32 	%r720, %r969, 2;
	shr.u32 	%r721, %r719, 31;
	add.s32 	%r722, %r721, %r718;
	neg.s32 	%r723, %r722;
	setp.lt.s32 	%p465, %r165, 0;
	selp.b32 	%r970, %r723, %r722, %p465;
	xor.b32  	%r724, %r719, %r165;
	shr.s32 	%r725, %r719, 31;
	xor.b32  	%r726, %r725, %r719;
	xor.b32  	%r727, %r725, %r720;
	cvt.u64.u32 	%rd330, %r726;
	shl.b64 	%rd331, %rd330, 32;
	cvt.u64.u32 	%rd332, %r727;
	or.b64  	%rd333, %rd331, %rd332;
	cvt.rn.f64.s64 	%fd19, %rd333;
	mul.f64 	%fd20, %fd19, 0d3BF921FB54442D19;
	cvt.rn.f32.f64 	%f1999, %fd20;
	neg.f32 	%f2000, %f1999;
	setp.lt.s32 	%p466, %r724, 0;
	selp.f32 	%f2840, %f2000, %f1999, %p466;
	bra.uni 	$L__BB0_434;
$L__BB0_412:
	setp.eq.s32 	%p422, %r159, 11;
	@%p422 bra 	$L__BB0_432;
	setp.eq.s32 	%p423, %r159, 12;
	@%p423 bra 	$L__BB0_414;
	bra.uni 	$L__BB0_456;
$L__BB0_414:
	abs.f32 	%f1953, %f2834;
	mov.f32 	%f1954, 0f3FB8AA3B;
	mul.rn.f32 	%f1955, %f1953, %f1954;
	cvt.rzi.f32.f32 	%f1956, %f1955;
	abs.f32 	%f1957, %f1956;
	setp.gt.f32 	%p457, %f1957, 0f42FC0000;
	mov.f32 	%f1958, 0f42FC0000;
	copysign.f32 	%f1959, %f1956, %f1958;
	selp.f32 	%f1960, %f1959, %f1956, %p457;
	fma.rn.f32 	%f1961, %f1960, 0fBF317218, %f1953;
	fma.rn.f32 	%f1962, %f1960, 0f3102E308, %f1961;
	mul.f32 	%f1963, %f1962, 0f3FB8AA3B;
	add.f32 	%f1964, %f1960, 0f4B40007D;
	mov.b32 	%r708, %f1964;
	shl.b32 	%r709, %r708, 23;
	mov.b32 	%f1965, %r709;
	ex2.approx.ftz.f32 	%f1966, %f1963;
	mul.f32 	%f1967, %f1966, %f1965;
	mov.f32 	%f1968, 0fBE000000;
	div.approx.ftz.f32 	%f1969, %f1968, %f1967;
	fma.rn.f32 	%f1970, %f1967, 0f40000000, %f1969;
	mul.f32 	%f1971, %f2834, %f2834;
	fma.rn.f32 	%f1972, %f1971, 0f363D0ADA, 0f394FFF49;
	fma.rn.f32 	%f1973, %f1972, %f1971, 0f3C08889A;
	fma.rn.f32 	%f1974, %f1973, %f1971, 0f3E2AAAAB;
	mul.f32 	%f1975, %f1971, %f1974;
	fma.rn.f32 	%f1976, %f1975, %f2834, %f2834;
	setp.ge.f32 	%p458, %f1953, 0f3F800000;
	copysign.f32 	%f1977, %f2834, %f1970;
	selp.f32 	%f2846, %f1977, %f1976, %p458;
	bra.uni 	$L__BB0_456;
$L__BB0_415:
	setp.gt.s32 	%p415, %r159, 14;
	@%p415 bra 	$L__BB0_419;
	setp.eq.s32 	%p419, %r159, 13;
	@%p419 bra 	$L__BB0_429;
	setp.eq.s32 	%p420, %r159, 14;
	@%p420 bra 	$L__BB0_418;
	bra.uni 	$L__BB0_456;
$L__BB0_418:
	abs.f32 	%f1907, %f2834;
	mov.f32 	%f1908, 0f3FB8AA3B;
	mul.rn.f32 	%f1909, %f1907, %f1908;
	cvt.rzi.f32.f32 	%f1910, %f1909;
	abs.f32 	%f1911, %f1910;
	setp.gt.f32 	%p450, %f1911, 0f42FC0000;
	mov.f32 	%f1912, 0f42FC0000;
	copysign.f32 	%f1913, %f1910, %f1912;
	selp.f32 	%f1914, %f1913, %f1910, %p450;
	fma.rn.f32 	%f1915, %f1914, 0fBF317218, %f1907;
	fma.rn.f32 	%f1916, %f1914, 0f3102E308, %f1915;
	mul.f32 	%f1917, %f1916, 0f3FB8AA3B;
	add.f32 	%f1918, %f1914, 0f4B40007D;
	mov.b32 	%r701, %f1918;
	shl.b32 	%r702, %r701, 23;
	mov.b32 	%f1919, %r702;
	ex2.approx.ftz.f32 	%f1920, %f1917;
	mul.f32 	%f1921, %f1920, %f1919;
	mov.f32 	%f1922, 0f3E000000;
	div.approx.ftz.f32 	%f1923, %f1922, %f1921;
	fma.rn.f32 	%f2846, %f1921, 0f40000000, %f1923;
	bra.uni 	$L__BB0_456;
$L__BB0_419:
	setp.eq.s32 	%p416, %r159, 15;
	@%p416 bra 	$L__BB0_426;
	setp.eq.s32 	%p417, %r159, 16;
	@%p417 bra 	$L__BB0_425;
	setp.ne.s32 	%p418, %r159, 17;
	@%p418 bra 	$L__BB0_456;
	abs.f32 	%f1835, %f2834;
	mov.f32 	%f1836, 0f3F800000;
	sub.f32 	%f1837, %f1836, %f1835;
	rcp.approx.ftz.f32 	%f1838, %f1837;
	add.f32 	%f1839, %f1838, %f1838;
	mul.f32 	%f1840, %f1835, %f1839;
	setp.gt.f32 	%p438, %f1835, 0f7E800000;
	selp.f32 	%f237, 0fC0000000, %f1840, %p438;
	add.rz.f32 	%f1841, %f237, %f1836;
	mov.b32 	%r691, %f1841;
	add.s32 	%r692, %r691, -1061158912;
	and.b32  	%r693, %r692, -8388608;
	mov.b32 	%r160, %f237;
	sub.s32 	%r694, %r160, %r693;
	mov.b32 	%f1842, %r694;
	sub.s32 	%r695, 1082130432, %r693;
	mov.b32 	%f1843, %r695;
	fma.rn.f32 	%f1844, %f1843, 0f3E800000, 0fBF800000;
	add.f32 	%f1845, %f1844, %f1842;
	cvt.rn.f32.s32 	%f1846, %r693;
	mul.f32 	%f1847, %f1846, 0f34000000;
	fma.rn.f32 	%f1848, %f1845, 0fBD39BF78, 0f3DD80012;
	fma.rn.f32 	%f1849, %f1848, %f1845, 0fBE0778E0;
	fma.rn.f32 	%f1850, %f1849, %f1845, 0f3E146475;
	fma.rn.f32 	%f1851, %f1850, %f1845, 0fBE2A68DD;
	fma.rn.f32 	%f1852, %f1851, %f1845, 0f3E4CAF9E;
	fma.rn.f32 	%f1853, %f1852, %f1845, 0fBE800042;
	fma.rn.f32 	%f1854, %f1853, %f1845, 0f3EAAAAE6;
	fma.rn.f32 	%f1855, %f1854, %f1845, 0fBF000000;
	mul.f32 	%f1856, %f1845, %f1855;
	fma.rn.f32 	%f1857, %f1856, %f1845, %f1845;
	fma.rn.f32 	%f2837, %f1847, 0f3F317218, %f1857;
	setp.lt.u32 	%p439, %r160, 2139095040;
	@%p439 bra 	$L__BB0_424;
	setp.gt.s32 	%p440, %r160, -1082130432;
	fma.rn.f32 	%f1858, %f237, 0f7F800000, 0f7F800000;
	selp.f32 	%f1859, %f1858, %f2837, %p440;
	setp.eq.f32 	%p441, %f237, 0f00000000;
	selp.f32 	%f2837, 0f80000000, %f1859, %p441;
$L__BB0_424:
	mov.f32 	%f1860, 0f3F000000;
	copysign.f32 	%f1861, %f2834, %f1860;
	mul.f32 	%f2846, %f1861, %f2837;
	bra.uni 	$L__BB0_456;
$L__BB0_425:
	abs.f32 	%f1862, %f2834;
	mul.f32 	%f1863, %f1862, 0f4038AA3B;
	ex2.approx.ftz.f32 	%f1864, %f1863;
	add.f32 	%f1865, %f1864, 0f3F800000;
	rcp.approx.ftz.f32 	%f1866, %f1865;
	fma.rn.f32 	%f1867, %f1866, 0fC0000000, 0f3F800000;
	setp.ge.f32 	%p442, %f1862, 0f41102CB4;
	selp.f32 	%f1868, 0f3F800000, %f1867, %p442;
	copysign.f32 	%f1869, %f2834, %f1868;
	mul.f32 	%f1870, %f2834, %f2834;
	fma.rn.f32 	%f1871, %f1870, 0f3C80F082, 0fBD563CAE;
	fma.rn.f32 	%f1872, %f1871, %f1870, 0f3E085941;
	fma.rn.f32 	%f1873, %f1872, %f1870, 0fBEAAA9ED;
	fma.rn.f32 	%f1874, %f1873, %f1870, 0f00000000;
	fma.rn.f32 	%f1875, %f1874, %f2834, %f2834;
	setp.ge.f32 	%p443, %f1862, 0f3F19999A;
	selp.f32 	%f2846, %f1869, %f1875, %p443;
	bra.uni 	$L__BB0_456;
$L__BB0_426:
	mov.f32 	%f1876, 0f3F800000;
	sub.rn.f32 	%f1877, %f2834, %f1876;
	mov.b32 	%r161, %f1877;
	setp.gt.u32 	%p444, %r161, 1258291200;
	fma.rn.f32 	%f1878, %f2834, %f2834, 0fBF800000;
	rsqrt.approx.ftz.f32 	%f1879, %f1878;
	mul.f32 	%f1880, %f1878, %f1879;
	mul.f32 	%f1881, %f1879, 0f3F000000;
	neg.f32 	%f1882, %f1880;
	fma.rn.f32 	%f1883, %f1882, %f1880, %f1878;
	fma.rn.f32 	%f1884, %f1883, %f1881, %f1880;
	setp.eq.f32 	%p445, %f1878, 0f00000000;
	selp.f32 	%f1885, 0f00000000, %f1884, %p445;
	selp.f32 	%f1886, 0fBF800001, %f1885, %p444;
	add.f32 	%f243, %f1877, %f1886;
	add.rz.f32 	%f1887, %f243, %f1876;
	mov.b32 	%r696, %f1887;
	add.s32 	%r697, %r696, -1061158912;
	and.b32  	%r698, %r697, -8388608;
	mov.b32 	%r162, %f243;
	sub.s32 	%r699, %r162, %r698;
	mov.b32 	%f1888, %r699;
	sub.s32 	%r700, 1082130432, %r698;
	mov.b32 	%f1889, %r700;
	fma.rn.f32 	%f1890, %f1889, 0f3E800000, 0fBF800000;
	add.f32 	%f1891, %f1890, %f1888;
	cvt.rn.f32.s32 	%f1892, %r698;
	mul.f32 	%f1893, %f1892, 0f34000000;
	fma.rn.f32 	%f1894, %f1891, 0fBD39BF78, 0f3DD80012;
	fma.rn.f32 	%f1895, %f1894, %f1891, 0fBE0778E0;
	fma.rn.f32 	%f1896, %f1895, %f1891, 0f3E146475;
	fma.rn.f32 	%f1897, %f1896, %f1891, 0fBE2A68DD;
	fma.rn.f32 	%f1898, %f1897, %f1891, 0f3E4CAF9E;
	fma.rn.f32 	%f1899, %f1898, %f1891, 0fBE800042;
	fma.rn.f32 	%f1900, %f1899, %f1891, 0f3EAAAAE6;
	fma.rn.f32 	%f1901, %f1900, %f1891, 0fBF000000;
	mul.f32 	%f1902, %f1891, %f1901;
	fma.rn.f32 	%f1903, %f1902, %f1891, %f1891;
	fma.rn.f32 	%f2838, %f1893, 0f3F317218, %f1903;
	setp.lt.u32 	%p446, %r162, 2139095040;
	@%p446 bra 	$L__BB0_428;
	setp.gt.s32 	%p447, %r162, -1082130432;
	fma.rn.f32 	%f1904, %f243, 0f7F800000, 0f7F800000;
	selp.f32 	%f1905, %f1904, %f2838, %p447;
	setp.eq.f32 	%p448, %f243, 0f00000000;
	selp.f32 	%f2838, 0f80000000, %f1905, %p448;
$L__BB0_428:
	setp.gt.u32 	%p449, %r161, 1258291200;
	add.f32 	%f1906, %f2838, 0f3F317218;
	selp.f32 	%f2846, %f1906, %f2838, %p449;
	bra.uni 	$L__BB0_456;
$L__BB0_429:
	abs.f32 	%f249, %f2834;
	fma.rn.f32 	%f1924, %f2834, %f2834, 0f3F800000;
	rsqrt.approx.ftz.f32 	%f1925, %f1924;
	fma.rn.f32 	%f1926, %f1924, %f1925, 0f3F800000;
	rcp.approx.ftz.f32 	%f1927, %f1926;
	mul.f32 	%f1928, %f249, %f1927;
	fma.rn.f32 	%f1929, %f249, %f1928, %f249;
	setp.gt.f32 	%p451, %f249, 0f4B000000;
	selp.f32 	%f250, %f249, %f1929, %p451;
	mov.f32 	%f1930, 0f3F800000;
	add.rz.f32 	%f1931, %f250, %f1930;
	mov.b32 	%r703, %f1931;
	add.s32 	%r704, %r703, -1061158912;
	and.b32  	%r705, %r704, -8388608;
	mov.b32 	%r163, %f250;
	sub.s32 	%r706, %r163, %r705;
	mov.b32 	%f1932, %r706;
	sub.s32 	%r707, 1082130432, %r705;
	mov.b32 	%f1933, %r707;
	fma.rn.f32 	%f1934, %f1933, 0f3E800000, 0fBF800000;
	add.f32 	%f1935, %f1934, %f1932;
	cvt.rn.f32.s32 	%f1936, %r705;
	mul.f32 	%f1937, %f1936, 0f34000000;
	fma.rn.f32 	%f1938, %f1935, 0fBD39BF78, 0f3DD80012;
	fma.rn.f32 	%f1939, %f1938, %f1935, 0fBE0778E0;
	fma.rn.f32 	%f1940, %f1939, %f1935, 0f3E146475;
	fma.rn.f32 	%f1941, %f1940, %f1935, 0fBE2A68DD;
	fma.rn.f32 	%f1942, %f1941, %f1935, 0f3E4CAF9E;
	fma.rn.f32 	%f1943, %f1942, %f1935, 0fBE800042;
	fma.rn.f32 	%f1944, %f1943, %f1935, 0f3EAAAAE6;
	fma.rn.f32 	%f1945, %f1944, %f1935, 0fBF000000;
	mul.f32 	%f1946, %f1935, %f1945;
	fma.rn.f32 	%f1947, %f1946, %f1935, %f1935;
	fma.rn.f32 	%f2839, %f1937, 0f3F317218, %f1947;
	setp.lt.u32 	%p452, %r163, 2139095040;
	@%p452 bra 	$L__BB0_431;
	setp.gt.s32 	%p453, %r163, -1082130432;
	fma.rn.f32 	%f1948, %f250, 0f7F800000, 0f7F800000;
	selp.f32 	%f1949, %f1948, %f2839, %p453;
	setp.eq.f32 	%p454, %f250, 0f00000000;
	selp.f32 	%f2839, 0f80000000, %f1949, %p454;
$L__BB0_431:
	setp.gt.f32 	%p455, %f249, 0f4B000000;
	add.f32 	%f1950, %f2839, 0f3F317218;
	selp.f32 	%f1951, %f1950, %f2839, %p455;
	setp.num.f32 	%p456, %f249, %f249;
	copysign.f32 	%f1952, %f2834, %f1951;
	selp.f32 	%f2846, %f1952, %f1951, %p456;
	bra.uni 	$L__BB0_456;
$L__BB0_432:
	abs.f32 	%f1978, %f2834;
	setp.gt.f32 	%p459, %f1978, 0f3F800000;
	rcp.approx.ftz.f32 	%f1979, %f1978;
	selp.f32 	%f1980, %f1979, %f1978, %p459;
	mul.f32 	%f1981, %f1980, %f1980;
	fma.rn.f32 	%f1982, %f1981, 0f3B2090AA, 0fBC6BE14F;
	fma.rn.f32 	%f1983, %f1982, %f1981, 0f3D23397E;
	fma.rn.f32 	%f1984, %f1983, %f1981, 0fBD948A7A;
	fma.rn.f32 	%f1985, %f1984, %f1981, 0f3DD76B21;
	fma.rn.f32 	%f1986, %f1985, %f1981, 0fBE111E88;
	fma.rn.f32 	%f1987, %f1986, %f1981, 0f3E4CAF60;
	fma.rn.f32 	%f1988, %f1987, %f1981, 0fBEAAAA27;
	mul.f32 	%f1989, %f1981, %f1988;
	fma.rn.f32 	%f1990, %f1989, %f1980, %f1980;
	neg.f32 	%f1991, %f1990;
	fma.rn.f32 	%f1992, 0f3F6EE581, 0f3FD774EB, %f1991;
	selp.f32 	%f1993, %f1992, %f1990, %p459;
	setp.num.f32 	%p460, %f1978, %f1978;
	copysign.f32 	%f1994, %f2834, %f1993;
	selp.f32 	%f2846, %f1994, %f1993, %p460;
	bra.uni 	$L__BB0_456;
$L__BB0_433:
	mov.f32 	%f2001, 0f00000000;
	mul.rn.f32 	%f2840, %f2834, %f2001;
	mov.b32 	%r970, 0;
$L__BB0_434:
	mul.f32 	%f2002, %f2840, %f2840;
	fma.rn.f32 	%f2003, %f2002, 0f3C190000, 0f3B560000;
	fma.rn.f32 	%f2004, %f2003, %f2002, 0f3CC70000;
	fma.rn.f32 	%f2005, %f2004, %f2002, 0f3D5B0000;
	fma.rn.f32 	%f2006, %f2005, %f2002, 0f3E089438;
	fma.rn.f32 	%f2007, %f2006, %f2002, 0f3EAAAA88;
	mul.rn.f32 	%f2008, %f2002, %f2840;
	fma.rn.f32 	%f2009, %f2007, %f2008, %f2840;
	abs.f32 	%f2010, %f2840;
	setp.eq.f32 	%p467, %f2010, 0f3A00B43C;
	selp.f32 	%f2011, %f2840, %f2009, %p467;
	and.b32  	%r729, %r970, 1;
	setp.eq.b32 	%p468, %r729, 1;
	neg.f32 	%f2012, %f2011;
	rcp.approx.ftz.f32 	%f2013, %f2012;
	selp.f32 	%f2846, %f2013, %f2011, %p468;
	bra.uni 	$L__BB0_456;
$L__BB0_435:
	abs.f32 	%f2014, %f2834;
	fma.rn.f32 	%f2015, %f2014, 0fBF000000, 0f3F000000;
	rsqrt.approx.ftz.f32 	%f2016, %f2015;
	mul.f32 	%f2017, %f2015, %f2016;
	mul.f32 	%f2018, %f2016, 0fBF000000;
	fma.rn.f32 	%f2019, %f2017, %f2018, 0f3F000000;
	fma.rn.f32 	%f2020, %f2017, %f2019, %f2017;
	setp.eq.f32 	%p469, %f2014, 0f3F800000;
	selp.f32 	%f2021, 0f00000000, %f2020, %p469;
	setp.gt.f32 	%p470, %f2014, 0f3F0F5C29;
	selp.f32 	%f2022, %f2021, %f2014, %p470;
	copysign.f32 	%f2023, %f2834, %f2022;
	mul.f32 	%f2024, %f2023, %f2023;
	fma.rn.f32 	%f2025, %f2024, 0f3D10ECEF, 0f3C8B1ABB;
	fma.rn.f32 	%f2026, %f2025, %f2024, 0f3CFC028C;
	fma.rn.f32 	%f2027, %f2026, %f2024, 0f3D372139;
	fma.rn.f32 	%f2028, %f2027, %f2024, 0f3D9993DB;
	fma.rn.f32 	%f2029, %f2028, %f2024, 0f3E2AAAC6;
	mul.f32 	%f2030, %f2024, %f2029;
	fma.rn.f32 	%f2031, %f2030, %f2023, %f2023;
	neg.f32 	%f2032, %f2031;
	selp.f32 	%f2033, %f2031, %f2032, %p470;
	fma.rn.f32 	%f2034, 0f3F6EE581, 0f3FD774EB, %f2033;
	setp.gt.f32 	%p471, %f2834, 0f3F0F5C29;
	selp.f32 	%f2035, %f2031, %f2034, %p471;
	add.f32 	%f2036, %f2035, %f2035;
	selp.f32 	%f2846, %f2036, %f2035, %p470;
	bra.uni 	$L__BB0_456;
$L__BB0_436:
	mov.f32 	%f2043, 0f00000000;
	mul.rn.f32 	%f2841, %f2834, %f2043;
	mov.b32 	%r974, 0;
$L__BB0_437:
	add.s32 	%r749, %r974, 1;
	mul.rn.f32 	%f2044, %f2841, %f2841;
	and.b32  	%r750, %r974, 1;
	setp.eq.b32 	%p478, %r750, 1;
	selp.f32 	%f2045, %f2841, 0f3F800000, %p478;
	fma.rn.f32 	%f2046, %f2044, %f2045, 0f00000000;
	fma.rn.f32 	%f2047, %f2044, 0f37CBAC00, 0fBAB607ED;
	selp.f32 	%f2048, 0fB94D4153, %f2047, %p478;
	selp.f32 	%f2049, 0f3C0885E4, 0f3D2AAABB, %p478;
	fma.rn.f32 	%f2050, %f2048, %f2044, %f2049;
	selp.f32 	%f2051, 0fBE2AAAA8, 0fBEFFFFFF, %p478;
	fma.rn.f32 	%f2052, %f2050, %f2044, %f2051;
	fma.rn.f32 	%f2053, %f2052, %f2046, %f2045;
	and.b32  	%r751, %r749, 2;
	setp.eq.s32 	%p479, %r751, 0;
	mov.f32 	%f2054, 0f00000000;
	sub.f32 	%f2055, %f2054, %f2053;
	selp.f32 	%f2846, %f2053, %f2055, %p479;
	bra.uni 	$L__BB0_456;
$L__BB0_438:
	abs.f32 	%f2056, %f2834;
	fma.rn.f32 	%f2057, %f2056, 0fBF000000, 0f3F000000;
	rsqrt.approx.ftz.f32 	%f2058, %f2057;
	mul.f32 	%f2059, %f2057, %f2058;
	mul.f32 	%f2060, %f2058, 0fBF000000;
	fma.rn.f32 	%f2061, %f2059, %f2060, 0f3F000000;
	fma.rn.f32 	%f2062, %f2059, %f2061, %f2059;
	setp.eq.f32 	%p480, %f2056, 0f3F800000;
	selp.f32 	%f2063, 0f00000000, %f2062, %p480;
	setp.gt.f32 	%p481, %f2056, 0f3F0F5C29;
	selp.f32 	%f2064, %f2063, %f2056, %p481;
	mul.f32 	%f2065, %f2064, %f2064;
	fma.rn.f32 	%f2066, %f2065, 0f3D4DD2F7, 0f3C99CA97;
	fma.rn.f32 	%f2067, %f2066, %f2065, 0f3D3F90E8;
	fma.rn.f32 	%f2068, %f2067, %f2065, 0f3D993CCF;
	fma.rn.f32 	%f2069, %f2068, %f2065, 0f3E2AAC04;
	mul.f32 	%f2070, %f2065, %f2069;
	fma.rn.f32 	%f2071, %f2070, %f2064, %f2064;
	mul.f32 	%f2072, %f2071, 0fC0000000;
	fma.rn.f32 	%f2073, 0f3F6EE581, 0f3FD774EB, %f2072;
	selp.f32 	%f2074, %f2073, %f2071, %p481;
	setp.num.f32 	%p482, %f2074, %f2074;
	copysign.f32 	%f2075, %f2834, %f2074;
	selp.f32 	%f2846, %f2075, %f2074, %p482;
	bra.uni 	$L__BB0_456;
$L__BB0_439:
	mul.f32 	%f2076, %f2834, 0f3F22F983;
	cvt.rni.s32.f32 	%r978, %f2076;
	cvt.rn.f32.s32 	%f2077, %r978;
	fma.rn.f32 	%f2078, %f2077, 0fBFC90FDA, %f2834;
	fma.rn.f32 	%f2079, %f2077, 0fB3A22168, %f2078;
	fma.rn.f32 	%f2842, %f2077, 0fA7C234C5, %f2079;
	abs.f32 	%f272, %f2834;
	setp.ltu.f32 	%p483, %f272, 0f47CE4780;
	@%p483 bra 	$L__BB0_447;
	setp.eq.f32 	%p484, %f272, 0f7F800000;
	@%p484 bra 	$L__BB0_446;
	mov.b32 	%r193, %f2834;
	shl.b32 	%r753, %r193, 8;
	or.b32  	%r194, %r753, -2147483648;
	mov.b64 	%rd442, 0;
	mov.b32 	%r975, 0;
$L__BB0_442:
	.pragma "nounroll";
	mul.wide.u32 	%rd346, %r975, 4;
	mov.u64 	%rd347, __cudart_i2opi_f;
	add.s64 	%rd348, %rd347, %rd346;
	ld.global.nc.u32 	%r754, [%rd348];
	mad.wide.u32 	%rd349, %r754, %r194, %rd442;
	shr.u64 	%rd442, %rd349, 32;
	add.s64 	%rd350, %rd3, %rd346;
	st.local.u32 	[%rd350], %rd349;
	add.s32 	%r975, %r975, 1;
	setp.ne.s32 	%p485, %r975, 6;
	@%p485 bra 	$L__BB0_442;
	shr.u32 	%r755, %r193, 23;
	st.local.u32 	[%rd3+24], %rd442;
	and.b32  	%r197, %r755, 31;
	and.b32  	%r756, %r755, 224;
	add.s32 	%r757, %r756, -128;
	shr.u32 	%r758, %r757, 5;
	mul.wide.u32 	%rd351, %r758, 4;
	sub.s64 	%rd129, %rd3, %rd351;
	ld.local.u32 	%r976, [%rd129+24];
	ld.local.u32 	%r977, [%rd129+20];
	setp.eq.s32 	%p486, %r197, 0;
	@%p486 bra 	$L__BB0_445;
	shf.l.wrap.b32 	%r976, %r977, %r976, %r197;
	ld.local.u32 	%r759, [%rd129+16];
	shf.l.wrap.b32 	%r977, %r759, %r977, %r197;
$L__BB0_445:
	shr.u32 	%r760, %r976, 30;
	shf.l.wrap.b32 	%r761, %r977, %r976, 2;
	shl.b32 	%r762, %r977, 2;
	shr.u32 	%r763, %r761, 31;
	add.s32 	%r764, %r763, %r760;
	neg.s32 	%r765, %r764;
	setp.lt.s32 	%p487, %r193, 0;
	selp.b32 	%r978, %r765, %r764, %p487;
	xor.b32  	%r766, %r761, %r193;
	shr.s32 	%r767, %r761, 31;
	xor.b32  	%r768, %r767, %r761;
	xor.b32  	%r769, %r767, %r762;
	cvt.u64.u32 	%rd352, %r768;
	shl.b64 	%rd353, %rd352, 32;
	cvt.u64.u32 	%rd354, %r769;
	or.b64  	%rd355, %rd353, %rd354;
	cvt.rn.f64.s64 	%fd23, %rd355;
	mul.f64 	%fd24, %fd23, 0d3BF921FB54442D19;
	cvt.rn.f32.f64 	%f2080, %fd24;
	neg.f32 	%f2081, %f2080;
	setp.lt.s32 	%p488, %r766, 0;
	selp.f32 	%f2842, %f2081, %f2080, %p488;
	bra.uni 	$L__BB0_447;
$L__BB0_446:
	mov.f32 	%f2082, 0f00000000;
	mul.rn.f32 	%f2842, %f2834, %f2082;
	mov.b32 	%r978, 0;
$L__BB0_447:
	mul.rn.f32 	%f2083, %f2842, %f2842;
	and.b32  	%r771, %r978, 1;
	setp.eq.b32 	%p489, %r771, 1;
	selp.f32 	%f2084, 0f3F800000, %f2842, %p489;
	fma.rn.f32 	%f2085, %f2083, %f2084, 0f00000000;
	fma.rn.f32 	%f2086, %f2083, 0f37CBAC00, 0fBAB607ED;
	selp.f32 	%f2087, %f2086, 0fB94D4153, %p489;
	selp.f32 	%f2088, 0f3D2AAABB, 0f3C0885E4, %p489;
	fma.rn.f32 	%f2089, %f2087, %f2083, %f2088;
	selp.f32 	%f2090, 0fBEFFFFFF, 0fBE2AAAA8, %p489;
	fma.rn.f32 	%f2091, %f2089, %f2083, %f2090;
	fma.rn.f32 	%f2092, %f2091, %f2085, %f2084;
	and.b32  	%r772, %r978, 2;
	setp.eq.s32 	%p490, %r772, 0;
	mov.f32 	%f2093, 0f00000000;
	sub.f32 	%f2094, %f2093, %f2092;
	selp.f32 	%f2846, %f2092, %f2094, %p490;
	bra.uni 	$L__BB0_456;
$L__BB0_448:
	sqrt.rn.f32 	%f2846, %f2834;
	bra.uni 	$L__BB0_456;
$L__BB0_449:
	mul.f32 	%f2168, %f289, %f290;
	fma.rn.f32 	%f2169, %f2168, %f280, %f280;
	add.f32 	%f2170, %f281, %f281;
	cvt.rni.f32.f32 	%f2171, %f2170;
	cvt.rzi.s32.f32 	%r782, %f2171;
	fma.rn.f32 	%f2172, %f2171, 0fBF000000, %f281;
	mul.rn.f32 	%f2173, %f2172, %f2172;
	fma.rn.f32 	%f2174, %f2173, 0fBF17ACC9, 0f40233590;
	fma.rn.f32 	%f2175, %f2173, 0f3E684E12, 0fBFAAD2E0;
	fma.rn.f32 	%f2176, %f2174, %f2173, 0fC0A55DF6;
	fma.rn.f32 	%f2177, %f2175, %f2173, 0f4081E0CF;
	fma.rn.f32 	%f2178, %f2173, %f2172, 0f00000000;
	fma.rn.f32 	%f2179, %f2177, %f2173, 0fC09DE9E6;
	fma.rn.f32 	%f2180, %f2176, %f2178, 0f00000000;
	fma.rn.f32 	%f2181, %f2179, %f2173, 0f3F800000;
	fma.rn.f32 	%f2182, %f2172, 0f40490FDB, %f2180;
	and.b32  	%r783, %r782, 1;
	setp.eq.b32 	%p498, %r783, 1;
	selp.f32 	%f2183, %f2181, %f2182, %p498;
	and.b32  	%r784, %r782, 2;
	setp.eq.s32 	%p499, %r784, 0;
	mov.f32 	%f2184, 0f00000000;
	sub.f32 	%f2185, %f2184, %f2183;
	selp.f32 	%f2186, %f2183, %f2185, %p499;
	mul.rn.f32 	%f2187, %f2169, %f2186;
	neg.f32 	%f2188, %f2187;
	fma.rn.f32 	%f2189, %f2169, %f2186, %f2188;
	mov.f32 	%f2190, 0f3F800000;
	div.approx.f32 	%f2191, %f2190, %f2187;
	neg.f32 	%f2192, %f2191;
	mul.f32 	%f2193, %f2191, %f2192;
	mul.f32 	%f2194, %f2189, %f2193;
	mul.f32 	%f2195, %f288, %f2194;
	fma.rn.f32 	%f2196, %f288, %f2191, %f2195;
	mul.f32 	%f2197, %f2196, 0f3F000000;
	setp.gt.f32 	%p500, %f281, 0f42040000;
	mul.f32 	%f2198, %f2197, 0f27800000;
	selp.f32 	%f2845, %f2198, %f2197, %p500;
	bra.uni 	$L__BB0_451;
$L__BB0_450:
	setp.geu.f32 	%p501, %f2834, 0f00000000;
	setp.lt.f32 	%p502, %f2834, 0fBF000000;
	selp.f32 	%f2199, %f2834, 0f3F800000, %p502;
	setp.eq.f32 	%p503, %f2834, 0f00000000;
	cvt.rni.f32.f32 	%f2200, %f2834;
	sub.f32 	%f2201, %f2834, %f2200;
	selp.f32 	%f2202, %f2834, %f2201, %p503;
	setp.le.f32 	%p504, %f2834, 0f3F000000;
	selp.f32 	%f2203, %f2202, 0f3F800000, %p504;
	mul.f32 	%f2204, %f2199, %f2203;
	fma.rn.f32 	%f2205, %f2202, 0fBA8C9F66, 0f3BE903D7;
	fma.rn.f32 	%f2206, %f2205, %f2202, 0fBC1E00B0;
	fma.rn.f32 	%f2207, %f2206, %f2202, 0fBD2CC522;
	fma.rn.f32 	%f2208, %f2207, %f2202, 0f3E2A89B3;
	fma.rn.f32 	%f2209, %f2208, %f2202, 0fBD2C0C05;
	fma.rn.f32 	%f2210, %f2209, %f2202, 0fBF27E7A2;
	fma.rn.f32 	%f2211, %f2210, %f2202, 0f3F13C468;
	fma.rn.f32 	%f2212, %f2211, %f2204, 0f00000000;
	fma.rn.f32 	%f2213, %f2212, %f2202, %f2204;
	mov.f32 	%f2214, 0f3F800000;
	div.approx.f32 	%f2845, %f2214, %f2213;
	mov.f32 	%f2846, %f2845;
	@%p501 bra 	$L__BB0_456;
$L__BB0_451:
	cvt.rzi.f32.f32 	%f2216, %f2834;
	setp.eq.f32 	%p505, %f2834, %f2216;
	mov.f32 	%f2846, 0f7FFFFFFF;
	@%p505 bra 	$L__BB0_456;
	setp.geu.f32 	%p506, %f2834, 0fC2246666;
	mov.f32 	%f2846, %f2845;
	@%p506 bra 	$L__BB0_456;
	cvt.rzi.s32.f32 	%r785, %f2834;
	and.b32  	%r786, %r785, 1;
	setp.eq.b32 	%p507, %r786, 1;
	selp.f32 	%f2846, 0f00000000, %f2845, %p507;
	bra.uni 	$L__BB0_456;
$L__BB0_454:
	rcp.rn.f32 	%f2846, %f2834;
	bra.uni 	$L__BB0_456;
$L__BB0_455:
	setp.lt.f32 	%p508, %f2834, 0f00800000;
	mul.f32 	%f2228, %f2834, 0f4B000000;
	selp.f32 	%f2229, %f2228, %f2834, %p508;
	selp.f32 	%f2230, 0fC1B80000, 0f00000000, %p508;
	mov.b32 	%r789, %f2229;
	add.s32 	%r790, %r789, -1059760811;
	and.b32  	%r791, %r790, -8388608;
	sub.s32 	%r792, %r789, %r791;
	mov.b32 	%f2231, %r792;
	cvt.rn.f32.s32 	%f2232, %r791;
	fma.rn.f32 	%f2233, %f2232, 0f34000000, %f2230;
	add.f32 	%f2234, %f2231, 0fBF800000;
	fma.rn.f32 	%f2235, %f2234, 0fBE055027, 0f3E1039F6;
	fma.rn.f32 	%f2236, %f2235, %f2234, 0fBDF8CDCC;
	fma.rn.f32 	%f2237, %f2236, %f2234, 0f3E0F2955;
	fma.rn.f32 	%f2238, %f2237, %f2234, 0fBE2AD8B9;
	fma.rn.f32 	%f2239, %f2238, %f2234, 0f3E4CED0B;
	fma.rn.f32 	%f2240, %f2239, %f2234, 0fBE7FFF22;
	fma.rn.f32 	%f2241, %f2240, %f2234, 0f3EAAAA78;
	fma.rn.f32 	%f2242, %f2241, %f2234, 0fBF000000;
	mul.f32 	%f2243, %f2234, %f2242;
	fma.rn.f32 	%f2244, %f2243, %f2234, %f2234;
	fma.rn.f32 	%f2245, %f2233, 0f3F317218, %f2244;
	setp.gt.u32 	%p509, %r789, 2139095039;
	fma.rn.f32 	%f2246, %f2229, 0f7F800000, 0f7F800000;
	selp.f32 	%f2247, %f2246, %f2245, %p509;
	setp.eq.f32 	%p510, %f2229, 0f00000000;
	selp.f32 	%f2846, 0fFF800000, %f2247, %p510;
$L__BB0_456:
	mul.wide.s32 	%rd356, %r953, 4;
	add.s64 	%rd357, %rd4, %rd356;
	st.local.f32 	[%rd357+-4], %f2846;
	bra.uni 	$L__BB0_477;
$L__BB0_457:
	mul.wide.s32 	%rd358, %r159, 4;
	mov.u64 	%rd359, d_const_values;
	add.s64 	%rd360, %rd359, %rd358;
	ld.const.f32 	%f2248, [%rd360];
	add.s32 	%r206, %r953, 1;
	mul.wide.s32 	%rd361, %r953, 4;
	add.s64 	%rd362, %rd4, %rd361;
	st.local.f32 	[%rd362], %f2248;
	mov.u32 	%r953, %r206;
	bra.uni 	$L__BB0_477;
$L__BB0_458:
	mul.wide.s32 	%rd363, %r953, 4;
	add.s64 	%rd130, %rd4, %rd363;
	ld.local.f32 	%f300, [%rd130+-8];
	mov.f32 	%f2847, 0f7FC00000;
	setp.gt.s32 	%p511, %r159, 1;
	@%p511 bra 	$L__BB0_462;
	setp.eq.s32 	%p515, %r159, 0;
	@%p515 bra 	$L__BB0_475;
	setp.eq.s32 	%p516, %r159, 1;
	@%p516 bra 	$L__BB0_461;
	bra.uni 	$L__BB0_476;
$L__BB0_461:
	mul.f32 	%f2847, %f300, %f2834;
	bra.uni 	$L__BB0_476;
$L__BB0_462:
	setp.eq.s32 	%p512, %r159, 2;
	@%p512 bra 	$L__BB0_474;
	setp.eq.s32 	%p513, %r159, 3;
	@%p513 bra 	$L__BB0_473;
	setp.ne.s32 	%p514, %r159, 4;
	mov.f32 	%f2799, 0f3F800000;
	@%p514 bra 	$L__BB0_476;
	mul.f32 	%f2251, %f2834, 0f3F000000;
	cvt.rzi.f32.f32 	%f2252, %f2251;
	add.f32 	%f2253, %f2252, %f2252;
	sub.f32 	%f2254, %f2834, %f2253;
	abs.f32 	%f301, %f2254;
	abs.f32 	%f302, %f300;
	setp.lt.f32 	%p517, %f302, 0f00800000;
	mul.f32 	%f2255, %f302, 0f4B800000;
	selp.f32 	%f2256, %f2255, %f302, %p517;
	selp.f32 	%f2257, 0fC1C00000, 0f00000000, %p517;
	mov.b32 	%r793, %f2256;
	add.s32 	%r794, %r793, -1060439283;
	and.b32  	%r795, %r794, -8388608;
	sub.s32 	%r796, %r793, %r795;
	mov.b32 	%f2258, %r796;
	cvt.rn.f32.s32 	%f2259, %r795;
	fma.rn.f32 	%f2260, %f2259, 0f34000000, %f2257;
	add.f32 	%f2261, %f2258, 0fBF800000;
	add.f32 	%f2262, %f2258, 0f3F800000;
	rcp.approx.ftz.f32 	%f2263, %f2262;
	add.f32 	%f2264, %f2261, %f2261;
	mul.f32 	%f2265, %f2264, %f2263;
	mul.f32 	%f2266, %f2265, %f2265;
	sub.f32 	%f2267, %f2261, %f2265;
	add.f32 	%f2268, %f2267, %f2267;
	neg.f32 	%f2269, %f2265;
	fma.rn.f32 	%f2270, %f2269, %f2261, %f2268;
	mul.rn.f32 	%f2271, %f2263, %f2270;
	fma.rn.f32 	%f2272, %f2266, 0f3A2C32E4, 0f3B52E7DB;
	fma.rn.f32 	%f2273, %f2272, %f2266, 0f3C93BB73;
	fma.rn.f32 	%f2274, %f2273, %f2266, 0f3DF6384F;
	mul.rn.f32 	%f2275, %f2274, %f2266;
	fma.rn.f32 	%f2276, %f2265, 0f3FB8AA3B, %f2260;
	sub.f32 	%f2277, %f2260, %f2276;
	fma.rn.f32 	%f2278, %f2265, 0f3FB8AA3B, %f2277;
	fma.rn.f32 	%f2279, %f2271, 0f3FB8AA3B, %f2278;
	fma.rn.f32 	%f2280, %f2265, 0f32A55E34, %f2279;
	mul.f32 	%f2281, %f2275, 0f40400000;
	fma.rn.f32 	%f2282, %f2281, %f2271, %f2280;
	fma.rn.f32 	%f2283, %f2275, %f2265, %f2282;
	add.rn.f32 	%f2284, %f2276, %f2283;
	neg.f32 	%f2285, %f2276;
	add.rn.f32 	%f2286, %f2284, %f2285;
	neg.f32 	%f2287, %f2286;
	add.rn.f32 	%f2288, %f2283, %f2287;
	mul.rn.f32 	%f2289, %f2284, %f2834;
	neg.f32 	%f2290, %f2289;
	fma.rn.f32 	%f2291, %f2284, %f2834, %f2290;
	fma.rn.f32 	%f2292, %f2288, %f2834, %f2291;
	cvt.rni.f32.f32 	%f2293, %f2289;
	sub.f32 	%f2294, %f2289, %f2293;
	add.f32 	%f2295, %f2294, %f2292;
	fma.rn.f32 	%f2296, %f2295, 0f391FCB8E, 0f3AAF85ED;
	fma.rn.f32 	%f2297, %f2296, %f2295, 0f3C1D9856;
	fma.rn.f32 	%f2298, %f2297, %f2295, 0f3D6357BB;
	fma.rn.f32 	%f2299, %f2298, %f2295, 0f3E75FDEC;
	fma.rn.f32 	%f2300, %f2299, %f2295, 0f3F317218;
	fma.rn.f32 	%f2301, %f2300, %f2295, 0f3F800000;
	cvt.rzi.s32.f32 	%r797, %f2293;
	setp.gt.f32 	%p518, %f2293, 0f00000000;
	selp.b32 	%r798, 0, -2097152000, %p518;
	add.s32 	%r799, %r798, 2130706432;
	mov.b32 	%f2302, %r799;
	mul.f32 	%f2303, %f2301, %f2302;
	shl.b32 	%r800, %r797, 23;
	sub.s32 	%r801, %r800, %r798;
	mov.b32 	%f2304, %r801;
	mul.f32 	%f2305, %f2303, %f2304;
	abs.f32 	%f2306, %f2289;
	setp.gt.f32 	%p519, %f2306, 0f43180000;
	setp.lt.f32 	%p520, %f2289, 0f00000000;
	selp.f32 	%f2307, 0f00000000, 0f7F800000, %p520;
	selp.f32 	%f303, %f2307, %f2305, %p519;
	setp.eq.f32 	%p521, %f300, 0f3F800000;
	setp.eq.f32 	%p522, %f2834, 0f00000000;
	or.pred  	%p523, %p521, %p522;
	mov.f32 	%f2847, %f2799;
	@%p523 bra 	$L__BB0_476;
	setp.nan.f32 	%p524, %f302, %f302;
	abs.f32 	%f2308, %f2834;
	setp.nan.f32 	%p525, %f2308, %f2308;
	or.pred  	%p526, %p524, %p525;
	@%p526 bra 	$L__BB0_472;
	setp.eq.f32 	%p527, %f300, 0f00000000;
	setp.eq.f32 	%p528, %f302, 0f7F800000;
	or.pred  	%p529, %p527, %p528;
	@%p529 bra 	$L__BB0_471;
	setp.eq.f32 	%p530, %f300, 0fBF800000;
	setp.eq.f32 	%p531, %f2308, 0f7F800000;
	and.pred  	%p532, %p530, %p531;
	mov.f32 	%f2847, %f2799;
	@%p532 bra 	$L__BB0_476;
	setp.geu.f32 	%p533, %f300, 0f00000000;
	mov.f32 	%f2847, %f303;
	@%p533 bra 	$L__BB0_476;
	setp.neu.f32 	%p534, %f301, 0f3F800000;
	neg.f32 	%f2310, %f303;
	selp.f32 	%f2311, %f303, %f2310, %p534;
	cvt.rmi.f32.f32 	%f2312, %f2834;
	setp.neu.f32 	%p535, %f2834, %f2312;
	selp.f32 	%f2847, 0f7FFFFFFF, %f2311, %p535;
	bra.uni 	$L__BB0_476;
$L__BB0_471:
	setp.neu.f32 	%p536, %f301, 0f3F800000;
	add.f32 	%f2313, %f300, %f300;
	mov.b32 	%r802, %f2313;
	setp.lt.f32 	%p537, %f2834, 0f00000000;
	xor.b32  	%r803, %r802, 2139095040;
	selp.b32 	%r804, %r803, %r802, %p537;
	and.b32  	%r805, %r804, 2147483647;
	selp.b32 	%r806, %r805, %r804, %p536;
	mov.b32 	%f2847, %r806;
	bra.uni 	$L__BB0_476;
$L__BB0_472:
	add.rn.f32 	%f2847, %f300, %f2834;
	bra.uni 	$L__BB0_476;
$L__BB0_473:
	div.rn.f32 	%f2847, %f300, %f2834;
	bra.uni 	$L__BB0_476;
$L__BB0_474:
	sub.f32 	%f2847, %f300, %f2834;
	bra.uni 	$L__BB0_476;
$L__BB0_475:
	add.f32 	%f2847, %f300, %f2834;
$L__BB0_476:
	st.local.f32 	[%rd130+-8], %f2847;
	add.s32 	%r953, %r953, -1;
$L__BB0_477:
	add.s32 	%r926, %r926, 4;
	setp.ne.s32 	%p538, %r926, %r982;
	@%p538 bra 	$L__BB0_57;
$L__BB0_478:
	setp.eq.s32 	%p539, %r4, 0;
	@%p539 bra 	$L__BB0_586;
	mov.b32 	%r984, 0;
	mov.u32 	%r808, _ZZ25search_form_kernel_hybridPKciPKiyyffP9CandidatePiiiE9s_ternary;
	mov.u64 	%rd398, d_const_values;
	mov.u64 	%rd388, __cudart_i2opi_f;
$L__BB0_480:
	.pragma "nounroll";
	add.s32 	%r809, %r808, %r982;
	ld.shared.u8 	%rs8, [%r809];
	setp.eq.s16 	%p540, %rs8, 48;
	mul.wide.u32 	%rd364, %r982, 4;
	add.s64 	%rd365, %rd5, %rd364;
	ld.local.u32 	%r215, [%rd365];
	@%p540 bra 	$L__BB0_565;
	setp.ne.s16 	%p541, %rs8, 49;
	@%p541 bra 	$L__BB0_566;
	mul.wide.s32 	%rd366, %r953, 4;
	add.s64 	%rd131, %rd4, %rd366;
	ld.local.f32 	%f313, [%rd131+-4];
	mov.f32 	%f2857, 0f7FC00000;
	setp.gt.s32 	%p542, %r215, 8;
	@%p542 bra 	$L__BB0_509;
	setp.gt.s32 	%p555, %r215, 3;
	@%p555 bra 	$L__BB0_495;
	setp.gt.s32 	%p562, %r215, 1;
	@%p562 bra 	$L__BB0_488;
	setp.eq.s32 	%p565, %r215, 0;
	@%p565 bra 	$L__BB0_563;
	setp.eq.s32 	%p566, %r215, 1;
	@%p566 bra 	$L__BB0_487;
	bra.uni 	$L__BB0_564;
$L__BB0_487:
	fma.rn.f32 	%f2697, %f313, 0f3BBB989D, 0f3F000000;
	cvt.sat.f32.f32 	%f2698, %f2697;
	mov.f32 	%f2699, 0f4B400001;
	mov.f32 	%f2700, 0f437C0000;
	fma.rm.f32 	%f2701, %f2698, %f2700, %f2699;
	add.f32 	%f2702, %f2701, 0fCB40007F;
	neg.f32 	%f2703, %f2702;
	fma.rn.f32 	%f2704, %f313, 0f3FB8AA3B, %f2703;
	fma.rn.f32 	%f2705, %f313, 0f32A57060, %f2704;
	mov.b32 	%r906, %f2701;
	shl.b32 	%r907, %r906, 23;
	mov.b32 	%f2706, %r907;
	ex2.approx.ftz.f32 	%f2707, %f2705;
	mul.f32 	%f2857, %f2707, %f2706;
	bra.uni 	$L__BB0_564;
$L__BB0_488:
	setp.eq.s32 	%p563, %r215, 2;
	@%p563 bra 	$L__BB0_562;
	setp.eq.s32 	%p564, %r215, 3;
	@%p564 bra 	$L__BB0_490;
	bra.uni 	$L__BB0_564;
$L__BB0_490:
	abs.f32 	%f356, %f313;
	setp.ltu.f32 	%p620, %f356, 0f3FC00000;
	@%p620 bra 	$L__BB0_558;
	setp.geu.f32 	%p621, %f313, 0f00000000;
	setp.gt.f32 	%p622, %f356, 0f42246666;
	selp.f32 	%f357, 0f42246666, %f313, %p622;
	abs.f32 	%f358, %f357;
	setp.lt.f32 	%p623, %f358, 0f00800000;
	mul.f32 	%f2575, %f358, 0f4B800000;
	selp.f32 	%f2576, %f2575, %f358, %p623;
	selp.f32 	%f2577, 0fC1C00000, 0f00000000, %p623;
	mov.b32 	%r892, %f2576;
	add.s32 	%r893, %r892, -1060439283;
	and.b32  	%r894, %r893, -8388608;
	sub.s32 	%r895, %r892, %r894;
	mov.b32 	%f2578, %r895;
	cvt.rn.f32.s32 	%f2579, %r894;
	fma.rn.f32 	%f2580, %f2579, 0f34000000, %f2577;
	add.f32 	%f2581, %f2578, 0fBF800000;
	add.f32 	%f2582, %f2578, 0f3F800000;
	rcp.approx.ftz.f32 	%f2583, %f2582;
	add.f32 	%f2584, %f2581, %f2581;
	mul.f32 	%f2585, %f2584, %f2583;
	mul.f32 	%f2586, %f2585, %f2585;
	sub.f32 	%f2587, %f2581, %f2585;
	add.f32 	%f2588, %f2587, %f2587;
	neg.f32 	%f2589, %f2585;
	fma.rn.f32 	%f2590, %f2589, %f2581, %f2588;
	mul.rn.f32 	%f2591, %f2583, %f2590;
	fma.rn.f32 	%f2592, %f2586, 0f3A2C32E4, 0f3B52E7DB;
	fma.rn.f32 	%f2593, %f2592, %f2586, 0f3C93BB73;
	fma.rn.f32 	%f2594, %f2593, %f2586, 0f3DF6384F;
	mul.rn.f32 	%f2595, %f2594, %f2586;
	fma.rn.f32 	%f2596, %f2585, 0f3FB8AA3B, %f2580;
	sub.f32 	%f2597, %f2580, %f2596;
	fma.rn.f32 	%f2598, %f2585, 0f3FB8AA3B, %f2597;
	fma.rn.f32 	%f2599, %f2591, 0f3FB8AA3B, %f2598;
	fma.rn.f32 	%f2600, %f2585, 0f32A55E34, %f2599;
	fma.rn.f32 	%f2601, %f2595, %f2585, %f2600;
	add.rn.f32 	%f2602, %f2596, %f2601;
	neg.f32 	%f2603, %f2596;
	add.rn.f32 	%f2604, %f2602, %f2603;
	neg.f32 	%f2605, %f2604;
	add.rn.f32 	%f2606, %f2601, %f2605;
	add.f32 	%f2607, %f358, 0fBF000000;
	mul.rn.f32 	%f2608, %f2602, %f2607;
	neg.f32 	%f2609, %f2608;
	fma.rn.f32 	%f2610, %f2602, %f2607, %f2609;
	fma.rn.f32 	%f2611, %f2606, %f2607, %f2610;
	mov.f32 	%f2612, 0f3FB8AA3B;
	mul.rn.f32 	%f2613, %f2612, %f358;
	neg.f32 	%f2614, %f2613;
	fma.rn.f32 	%f2615, %f358, 0f3FB8AA3B, %f2614;
	fma.rn.f32 	%f2616, %f358, 0f32A57060, %f2615;
	add.rn.f32 	%f2854, %f2608, %f2614;
	add.rn.f32 	%f2617, %f2854, %f2613;
	neg.f32 	%f2618, %f2617;
	add.rn.f32 	%f2619, %f2854, %f2618;
	add.rn.f32 	%f2620, %f2608, %f2618;
	neg.f32 	%f2621, %f2619;
	add.rn.f32 	%f2622, %f2614, %f2621;
	add.rn.f32 	%f2623, %f2620, %f2622;
	sub.f32 	%f2624, %f2611, %f2616;
	add.f32 	%f2855, %f2624, %f2623;
	@%p621 bra 	$L__BB0_493;
	neg.f32 	%f2625, %f2854;
	neg.f32 	%f2855, %f2855;
	setp.gt.f32 	%p624, %f358, 0f42040000;
	mov.f32 	%f2626, 0f42400000;
	sub.f32 	%f2627, %f2626, %f2854;
	selp.f32 	%f2854, %f2627, %f2625, %p624;
$L__BB0_493:
	setp.lt.f32 	%p625, %f313, 0f00000000;
	cvt.rni.f32.f32 	%f2628, %f2854;
	sub.f32 	%f2629, %f2854, %f2628;
	add.f32 	%f2630, %f2855, %f2629;
	fma.rn.f32 	%f2631, %f2630, 0f391FCB8E, 0f3AAF85ED;
	fma.rn.f32 	%f2632, %f2631, %f2630, 0f3C1D9856;
	fma.rn.f32 	%f2633, %f2632, %f2630, 0f3D6357BB;
	fma.rn.f32 	%f2634, %f2633, %f2630, 0f3E75FDEC;
	fma.rn.f32 	%f2635, %f2634, %f2630, 0f3F317218;
	fma.rn.f32 	%f2636, %f2635, %f2630, 0f3F800000;
	cvt.rzi.s32.f32 	%r896, %f2628;
	setp.gt.f32 	%p626, %f2628, 0f00000000;
	selp.b32 	%r897, 0, -2097152000, %p626;
	add.s32 	%r898, %r897, 2130706432;
	mov.b32 	%f2637, %r898;
	mul.f32 	%f2638, %f2636, %f2637;
	shl.b32 	%r899, %r896, 23;
	sub.s32 	%r900, %r899, %r897;
	mov.b32 	%f2639, %r900;
	mul.f32 	%f2640, %f2638, %f2639;
	mul.f32 	%f365, %f2640, 0f40206C99;
	rcp.approx.ftz.f32 	%f366, %f358;
	fma.rn.f32 	%f2641, %f366, 0f388F7971, 0fB8543ED8;
	fma.rn.f32 	%f2642, %f2641, %f366, 0fB9DDA6BE;
	fma.rn.f32 	%f2643, %f2642, %f366, 0f3A820ABE;
	fma.rn.f32 	%f2644, %f2643, %f366, 0fB9920AFD;
	fma.rn.f32 	%f2645, %f2644, %f366, 0fBB2F4D64;
	fma.rn.f32 	%f2646, %f2645, %f366, 0f3B638732;
	fma.rn.f32 	%f367, %f2646, %f366, 0f3DAAAAAC;
	@%p625 bra 	$L__BB0_557;
	mul.f32 	%f2647, %f366, %f367;
	fma.rn.f32 	%f2857, %f2647, %f365, %f365;
	bra.uni 	$L__BB0_564;
$L__BB0_495:
	setp.gt.s32 	%p556, %r215, 5;
	@%p556 bra 	$L__BB0_499;
	setp.eq.s32 	%p560, %r215, 4;
	@%p560 bra 	$L__BB0_556;
	setp.eq.s32 	%p561, %r215, 5;
	@%p561 bra 	$L__BB0_498;
	bra.uni 	$L__BB0_564;
$L__BB0_498:
	mul.f32 	%f2857, %f313, %f313;
	bra.uni 	$L__BB0_564;
$L__BB0_499:
	setp.eq.s32 	%p557, %r215, 6;
	@%p557 bra 	$L__BB0_547;
	setp.eq.s32 	%p558, %r215, 7;
	@%p558 bra 	$L__BB0_546;
	setp.eq.s32 	%p559, %r215, 8;
	@%p559 bra 	$L__BB0_502;
	bra.uni 	$L__BB0_564;
$L__BB0_502:
	mul.f32 	%f2517, %f313, 0f3F22F983;
	cvt.rni.s32.f32 	%r992, %f2517;
	cvt.rn.f32.s32 	%f2518, %r992;
	fma.rn.f32 	%f2519, %f2518, 0fBFC90FDA, %f313;
	fma.rn.f32 	%f2520, %f2518, 0fB3A22168, %f2519;
	fma.rn.f32 	%f2852, %f2518, 0fA7C234C5, %f2520;
	abs.f32 	%f342, %f313;
	setp.ltu.f32 	%p601, %f342, 0f47CE4780;
	@%p601 bra 	$L__BB0_545;
	setp.eq.f32 	%p602, %f342, 0f7F800000;
	@%p602 bra 	$L__BB0_544;
	mov.b32 	%r235, %f313;
	shl.b32 	%r850, %r235, 8;
	or.b32  	%r236, %r850, -2147483648;
	mov.b64 	%rd446, 0;
	mov.b32 	%r989, 0;
$L__BB0_505:
	.pragma "nounroll";
	mul.wide.u32 	%rd376, %r989, 4;
	mov.u64 	%rd377, __cudart_i2opi_f;
	add.s64 	%rd378, %rd377, %rd376;
	ld.global.nc.u32 	%r851, [%rd378];
	mad.wide.u32 	%rd379, %r851, %r236, %rd446;
	shr.u64 	%rd446, %rd379, 32;
	add.s64 	%rd380, %rd2, %rd376;
	st.local.u32 	[%rd380], %rd379;
	add.s32 	%r989, %r989, 1;
	setp.ne.s32 	%p603, %r989, 6;
	@%p603 bra 	$L__BB0_505;
	shr.u32 	%r852, %r235, 23;
	st.local.u32 	[%rd2+24], %rd446;
	and.b32  	%r239, %r852, 31;
	and.b32  	%r853, %r852, 224;
	add.s32 	%r854, %r853, -128;
	shr.u32 	%r855, %r854, 5;
	mul.wide.u32 	%rd381, %r855, 4;
	sub.s64 	%rd141, %rd2, %rd381;
	ld.local.u32 	%r990, [%rd141+24];
	ld.local.u32 	%r991, [%rd141+20];
	setp.eq.s32 	%p604, %r239, 0;
	@%p604 bra 	$L__BB0_508;
	shf.l.wrap.b32 	%r990, %r991, %r990, %r239;
	ld.local.u32 	%r856, [%rd141+16];
	shf.l.wrap.b32 	%r991, %r856, %r991, %r239;
$L__BB0_508:
	shr.u32 	%r857, %r990, 30;
	shf.l.wrap.b32 	%r858, %r991, %r990, 2;
	shl.b32 	%r859, %r991, 2;
	shr.u32 	%r860, %r858, 31;
	add.s32 	%r861, %r860, %r857;
	neg.s32 	%r862, %r861;
	setp.lt.s32 	%p605, %r235, 0;
	selp.b32 	%r992, %r862, %r861, %p605;
	xor.b32  	%r863, %r858, %r235;
	shr.s32 	%r864, %r858, 31;
	xor.b32  	%r865, %r864, %r858;
	xor.b32  	%r866, %r864, %r859;
	cvt.u64.u32 	%rd382, %r865;
	shl.b64 	%rd383, %rd382, 32;
	cvt.u64.u32 	%rd384, %r866;
	or.b64  	%rd385, %rd383, %rd384;
	cvt.rn.f64.s64 	%fd27, %rd385;
	mul.f64 	%fd28, %fd27, 0d3BF921FB54442D19;
	cvt.rn.f32.f64 	%f2521, %fd28;
	neg.f32 	%f2522, %f2521;
	setp.lt.s32 	%p606, %r863, 0;
	selp.f32 	%f2852, %f2522, %f2521, %p606;
	bra.uni 	$L__BB0_545;
$L__BB0_509:
	setp.gt.s32 	%p543, %r215, 12;
	@%p543 bra 	$L__BB0_523;
	setp.gt.s32 	%p550, %r215, 10;
	@%p550 bra 	$L__BB0_520;
	setp.eq.s32 	%p553, %r215, 9;
	@%p553 bra 	$L__BB0_543;
	setp.eq.s32 	%p554, %r215, 10;
	@%p554 bra 	$L__BB0_513;
	bra.uni 	$L__BB0_564;
$L__BB0_513:
	mul.f32 	%f2475, %f313, 0f3F22F983;
	cvt.rni.s32.f32 	%r988, %f2475;
	cvt.rn.f32.s32 	%f2476, %r988;
	fma.rn.f32 	%f2477, %f2476, 0fBFC90FDA, %f313;
	fma.rn.f32 	%f2478, %f2476, 0fB3A22168, %f2477;
	fma.rn.f32 	%f2851, %f2476, 0fA7C234C5, %f2478;
	abs.f32 	%f335, %f313;
	setp.ltu.f32 	%p590, %f335, 0f47CE4780;
	@%p590 bra 	$L__BB0_542;
	setp.eq.f32 	%p591, %f335, 0f7F800000;
	@%p591 bra 	$L__BB0_541;
	mov.b32 	%r221, %f313;
	shl.b32 	%r830, %r221, 8;
	or.b32  	%r222, %r830, -2147483648;
	mov.b64 	%rd445, 0;
	mov.b32 	%r985, 0;
	mov.u64 	%rd443, __cudart_i2opi_f;
	mov.u64 	%rd444, %rd1;
$L__BB0_516:
	.pragma "nounroll";
	ld.global.nc.u32 	%r831, [%rd443];
	mad.wide.u32 	%rd369, %r831, %r222, %rd445;
	shr.u64 	%rd445, %rd369, 32;
	st.local.u32 	[%rd444], %rd369;
	add.s32 	%r985, %r985, 1;
	add.s64 	%rd444, %rd444, 4;
	add.s64 	%rd443, %rd443, 4;
	setp.ne.s32 	%p592, %r985, 6;
	@%p592 bra 	$L__BB0_516;
	shr.u32 	%r832, %r221, 23;
	st.local.u32 	[%rd1+24], %rd445;
	and.b32  	%r225, %r832, 31;
	and.b32  	%r833, %r832, 224;
	add.s32 	%r834, %r833, -128;
	shr.u32 	%r835, %r834, 5;
	mul.wide.u32 	%rd370, %r835, 4;
	sub.s64 	%rd138, %rd1, %rd370;
	ld.local.u32 	%r986, [%rd138+24];
	ld.local.u32 	%r987, [%rd138+20];
	setp.eq.s32 	%p593, %r225, 0;
	@%p593 bra 	$L__BB0_519;
	shf.l.wrap.b32 	%r986, %r987, %r986, %r225;
	ld.local.u32 	%r836, [%rd138+16];
	shf.l.wrap.b32 	%r987, %r836, %r987, %r225;
$L__BB0_519:
	shr.u32 	%r837, %r986, 30;
	shf.l.wrap.b32 	%r838, %r987, %r986, 2;
	shl.b32 	%r839, %r987, 2;
	shr.u32 	%r840, %r838, 31;
	add.s32 	%r841, %r840, %r837;
	neg.s32 	%r842, %r841;
	setp.lt.s32 	%p594, %r221, 0;
	selp.b32 	%r988, %r842, %r841, %p594;
	xor.b32  	%r843, %r838, %r221;
	shr.s32 	%r844, %r838, 31;
	xor.b32  	%r845, %r844, %r838;
	xor.b32  	%r846, %r844, %r839;
	cvt.u64.u32 	%rd371, %r845;
	shl.b64 	%rd372, %rd371, 32;
	cvt.u64.u32 	%rd373, %r846;
	or.b64  	%rd374, %rd372, %rd373;
	cvt.rn.f64.s64 	%fd25, %rd374;
	mul.f64 	%fd26, %fd25, 0d3BF921FB54442D19;
	cvt.rn.f32.f64 	%f2479, %fd26;
	neg.f32 	%f2480, %f2479;
	setp.lt.s32 	%p595, %r843, 0;
	selp.f32 	%f2851, %f2480, %f2479, %p595;
	bra.uni 	$L__BB0_542;
$L__BB0_520:
	setp.eq.s32 	%p551, %r215, 11;
	@%p551 bra 	$L__BB0_540;
	setp.eq.s32 	%p552, %r215, 12;
	@%p552 bra 	$L__BB0_522;
	bra.uni 	$L__BB0_564;
$L__BB0_522:
	abs.f32 	%f2433, %f313;
	mov.f32 	%f2434, 0f3FB8AA3B;
	mul.rn.f32 	%f2435, %f2433, %f2434;
	cvt.rzi.f32.f32 	%f2436, %f2435;
	abs.f32 	%f2437, %f2436;
	setp.gt.f32 	%p586, %f2437, 0f42FC0000;
	mov.f32 	%f2438, 0f42FC0000;
	copysign.f32 	%f2439, %f2436, %f2438;
	selp.f32 	%f2440, %f2439, %f2436, %p586;
	fma.rn.f32 	%f2441, %f2440, 0fBF317218, %f2433;
	fma.rn.f32 	%f2442, %f2440, 0f3102E308, %f2441;
	mul.f32 	%f2443, %f2442, 0f3FB8AA3B;
	add.f32 	%f2444, %f2440, 0f4B40007D;
	mov.b32 	%r827, %f2444;
	shl.b32 	%r828, %r827, 23;
	mov.b32 	%f2445, %r828;
	ex2.approx.ftz.f32 	%f2446, %f2443;
	mul.f32 	%f2447, %f2446, %f2445;
	mov.f32 	%f2448, 0fBE000000;
	div.approx.ftz.f32 	%f2449, %f2448, %f2447;
	fma.rn.f32 	%f2450, %f2447, 0f40000000, %f2449;
	mul.f32 	%f2451, %f313, %f313;
	fma.rn.f32 	%f2452, %f2451, 0f363D0ADA, 0f394FFF49;
	fma.rn.f32 	%f2453, %f2452, %f2451, 0f3C08889A;
	fma.rn.f32 	%f2454, %f2453, %f2451, 0f3E2AAAAB;
	mul.f32 	%f2455, %f2451, %f2454;
	fma.rn.f32 	%f2456, %f2455, %f313, %f313;
	setp.ge.f32 	%p587, %f2433, 0f3F800000;
	copysign.f32 	%f2457, %f313, %f2450;
	selp.f32 	%f2857, %f2457, %f2456, %p587;
	bra.uni 	$L__BB0_564;
$L__BB0_523:
	setp.gt.s32 	%p544, %r215, 14;
	@%p544 bra 	$L__BB0_527;
	setp.eq.s32 	%p548, %r215, 13;
	@%p548 bra 	$L__BB0_537;
	setp.eq.s32 	%p549, %r215, 14;
	@%p549 bra 	$L__BB0_526;
	bra.uni 	$L__BB0_564;
$L__BB0_526:
	abs.f32 	%f2387, %f313;
	mov.f32 	%f2388, 0f3FB8AA3B;
	mul.rn.f32 	%f2389, %f2387, %f2388;
	cvt.rzi.f32.f32 	%f2390, %f2389;
	abs.f32 	%f2391, %f2390;
	setp.gt.f32 	%p579, %f2391, 0f42FC0000;
	mov.f32 	%f2392, 0f42FC0000;
	copysign.f32 	%f2393, %f2390, %f2392;
	selp.f32 	%f2394, %f2393, %f2390, %p579;
	fma.rn.f32 	%f2395, %f2394, 0fBF317218, %f2387;
	fma.rn.f32 	%f2396, %f2394, 0f3102E308, %f2395;
	mul.f32 	%f2397, %f2396, 0f3FB8AA3B;
	add.f32 	%f2398, %f2394, 0f4B40007D;
	mov.b32 	%r820, %f2398;
	shl.b32 	%r821, %r820, 23;
	mov.b32 	%f2399, %r821;
	ex2.approx.ftz.f32 	%f2400, %f2397;
	mul.f32 	%f2401, %f2400, %f2399;
	mov.f32 	%f2402, 0f3E000000;
	div.approx.ftz.f32 	%f2403, %f2402, %f2401;
	fma.rn.f32 	%f2857, %f2401, 0f40000000, %f2403;
	bra.uni 	$L__BB0_564;
$L__BB0_527:
	setp.eq.s32 	%p545, %r215, 15;
	@%p545 bra 	$L__BB0_534;
	setp.eq.s32 	%p546, %r215, 16;
	@%p546 bra 	$L__BB0_533;
	setp.ne.s32 	%p547, %r215, 17;
	@%p547 bra 	$L__BB0_564;
	abs.f32 	%f2315, %f313;
	mov.f32 	%f2316, 0f3F800000;
	sub.f32 	%f2317, %f2316, %f2315;
	rcp.approx.ftz.f32 	%f2318, %f2317;
	add.f32 	%f2319, %f2318, %f2318;
	mul.f32 	%f2320, %f2315, %f2319;
	setp.gt.f32 	%p567, %f2315, 0f7E800000;
	selp.f32 	%f314, 0fC0000000, %f2320, %p567;
	add.rz.f32 	%f2321, %f314, %f2316;
	mov.b32 	%r810, %f2321;
	add.s32 	%r811, %r810, -1061158912;
	and.b32  	%r812, %r811, -8388608;
	mov.b32 	%r216, %f314;
	sub.s32 	%r813, %r216, %r812;
	mov.b32 	%f2322, %r813;
	sub.s32 	%r814, 1082130432, %r812;
	mov.b32 	%f2323, %r814;
	fma.rn.f32 	%f2324, %f2323, 0f3E800000, 0fBF800000;
	add.f32 	%f2325, %f2324, %f2322;
	cvt.rn.f32.s32 	%f2326, %r812;
	mul.f32 	%f2327, %f2326, 0f34000000;
	fma.rn.f32 	%f2328, %f2325, 0fBD39BF78, 0f3DD80012;
	fma.rn.f32 	%f2329, %f2328, %f2325, 0fBE0778E0;
	fma.rn.f32 	%f2330, %f2329, %f2325, 0f3E146475;
	fma.rn.f32 	%f2331, %f2330, %f2325, 0fBE2A68DD;
	fma.rn.f32 	%f2332, %f2331, %f2325, 0f3E4CAF9E;
	fma.rn.f32 	%f2333, %f2332, %f2325, 0fBE800042;
	fma.rn.f32 	%f2334, %f2333, %f2325, 0f3EAAAAE6;
	fma.rn.f32 	%f2335, %f2334, %f2325, 0fBF000000;
	mul.f32 	%f2336, %f2325, %f2335;
	fma.rn.f32 	%f2337, %f2336, %f2325, %f2325;
	fma.rn.f32 	%f2848, %f2327, 0f3F317218, %f2337;
	setp.lt.u32 	%p568, %r216, 2139095040;
	@%p568 bra 	$L__BB0_532;
	setp.gt.s32 	%p569, %r216, -1082130432;
	fma.rn.f32 	%f2338, %f314, 0f7F800000, 0f7F800000;
	selp.f32 	%f2339, %f2338, %f2848, %p569;
	setp.eq.f32 	%p570, %f314, 0f00000000;
	selp.f32 	%f2848, 0f80000000, %f2339, %p570;
$L__BB0_532:
	mov.f32 	%f2340, 0f3F000000;
	copysign.f32 	%f2341, %f313, %f2340;
	mul.f32 	%f2857, %f2341, %f2848;
	bra.uni 	$L__BB0_564;
$L__BB0_533:
	abs.f32 	%f2342, %f313;
	mul.f32 	%f2343, %f2342, 0f4038AA3B;
	ex2.approx.ftz.f32 	%f2344, %f2343;
	add.f32 	%f2345, %f2344, 0f3F800000;
	rcp.approx.ftz.f32 	%f2346, %f2345;
	fma.rn.f32 	%f2347, %f2346, 0fC0000000, 0f3F800000;
	setp.ge.f32 	%p571, %f2342, 0f41102CB4;
	selp.f32 	%f2348, 0f3F800000, %f2347, %p571;
	copysign.f32 	%f2349, %f313, %f2348;
	mul.f32 	%f2350, %f313, %f313;
	fma.rn.f32 	%f2351, %f2350, 0f3C80F082, 0fBD563CAE;
	fma.rn.f32 	%f2352, %f2351, %f2350, 0f3E085941;
	fma.rn.f32 	%f2353, %f2352, %f2350, 0fBEAAA9ED;
	fma.rn.f32 	%f2354, %f2353, %f2350, 0f00000000;
	fma.rn.f32 	%f2355, %f2354, %f313, %f313;
	setp.ge.f32 	%p572, %f2342, 0f3F19999A;
	selp.f32 	%f2857, %f2349, %f2355, %p572;
	bra.uni 	$L__BB0_564;
$L__BB0_534:
	mov.f32 	%f2356, 0f3F800000;
	sub.rn.f32 	%f2357, %f313, %f2356;
	mov.b32 	%r217, %f2357;
	setp.gt.u32 	%p573, %r217, 1258291200;
	fma.rn.f32 	%f2358, %f313, %f313, 0fBF800000;
	rsqrt.approx.ftz.f32 	%f2359, %f2358;
	mul.f32 	%f2360, %f2358, %f2359;
	mul.f32 	%f2361, %f2359, 0f3F000000;
	neg.f32 	%f2362, %f2360;
	fma.rn.f32 	%f2363, %f2362, %f2360, %f2358;
	fma.rn.f32 	%f2364, %f2363, %f2361, %f2360;
	setp.eq.f32 	%p574, %f2358, 0f00000000;
	selp.f32 	%f2365, 0f00000000, %f2364, %p574;
	selp.f32 	%f2366, 0fBF800001, %f2365, %p573;
	add.f32 	%f320, %f2357, %f2366;
	add.rz.f32 	%f2367, %f320, %f2356;
	mov.b32 	%r815, %f2367;
	add.s32 	%r816, %r815, -1061158912;
	and.b32  	%r817, %r816, -8388608;
	mov.b32 	%r218, %f320;
	sub.s32 	%r818, %r218, %r817;
	mov.b32 	%f2368, %r818;
	sub.s32 	%r819, 1082130432, %r817;
	mov.b32 	%f2369, %r819;
	fma.rn.f32 	%f2370, %f2369, 0f3E800000, 0fBF800000;
	add.f32 	%f2371, %f2370, %f2368;
	cvt.rn.f32.s32 	%f2372, %r817;
	mul.f32 	%f2373, %f2372, 0f34000000;
	fma.rn.f32 	%f2374, %f2371, 0fBD39BF78, 0f3DD80012;
	fma.rn.f32 	%f2375, %f2374, %f2371, 0fBE0778E0;
	fma.rn.f32 	%f2376, %f2375, %f2371, 0f3E146475;
	fma.rn.f32 	%f2377, %f2376, %f2371, 0fBE2A68DD;
	fma.rn.f32 	%f2378, %f2377, %f2371, 0f3E4CAF9E;
	fma.rn.f32 	%f2379, %f2378, %f2371, 0fBE800042;
	fma.rn.f32 	%f2380, %f2379, %f2371, 0f3EAAAAE6;
	fma.rn.f32 	%f2381, %f2380, %f2371, 0fBF000000;
	mul.f32 	%f2382, %f2371, %f2381;
	fma.rn.f32 	%f2383, %f2382, %f2371, %f2371;
	fma.rn.f32 	%f2849, %f2373, 0f3F317218, %f2383;
	setp.lt.u32 	%p575, %r218, 2139095040;
	@%p575 bra 	$L__BB0_536;
	setp.gt.s32 	%p576, %r218, -1082130432;
	fma.rn.f32 	%f2384, %f320, 0f7F800000, 0f7F800000;
	selp.f32 	%f2385, %f2384, %f2849, %p576;
	setp.eq.f32 	%p577, %f320, 0f00000000;
	selp.f32 	%f2849, 0f80000000, %f2385, %p577;
$L__BB0_536:
	add.f32 	%f2386, %f2849, 0f3F317218;
	selp.f32 	%f2857, %f2386, %f2849, %p573;
	bra.uni 	$L__BB0_564;
$L__BB0_537:
	abs.f32 	%f326, %f313;
	fma.rn.f32 	%f2404, %f313, %f313, 0f3F800000;
	rsqrt.approx.ftz.f32 	%f2405, %f2404;
	fma.rn.f32 	%f2406, %f2404, %f2405, 0f3F800000;
	rcp.approx.ftz.f32 	%f2407, %f2406;
	mul.f32 	%f2408, %f326, %f2407;
	fma.rn.f32 	%f2409, %f326, %f2408, %f326;
	setp.gt.f32 	%p580, %f326, 0f4B000000;
	selp.f32 	%f327, %f326, %f2409, %p580;
	mov.f32 	%f2410, 0f3F800000;
	add.rz.f32 	%f2411, %f327, %f2410;
	mov.b32 	%r822, %f2411;
	add.s32 	%r823, %r822, -1061158912;
	and.b32  	%r824, %r823, -8388608;
	mov.b32 	%r219, %f327;
	sub.s32 	%r825, %r219, %r824;
	mov.b32 	%f2412, %r825;
	sub.s32 	%r826, 1082130432, %r824;
	mov.b32 	%f2413, %r826;
	fma.rn.f32 	%f2414, %f2413, 0f3E800000, 0fBF800000;
	add.f32 	%f2415, %f2414, %f2412;
	cvt.rn.f32.s32 	%f2416, %r824;
	mul.f32 	%f2417, %f2416, 0f34000000;
	fma.rn.f32 	%f2418, %f2415, 0fBD39BF78, 0f3DD80012;
	fma.rn.f32 	%f2419, %f2418, %f2415, 0fBE0778E0;
	fma.rn.f32 	%f2420, %f2419, %f2415, 0f3E146475;
	fma.rn.f32 	%f2421, %f2420, %f2415, 0fBE2A68DD;
	fma.rn.f32 	%f2422, %f2421, %f2415, 0f3E4CAF9E;
	fma.rn.f32 	%f2423, %f2422, %f2415, 0fBE800042;
	fma.rn.f32 	%f2424, %f2423, %f2415, 0f3EAAAAE6;
	fma.rn.f32 	%f2425, %f2424, %f2415, 0fBF000000;
	mul.f32 	%f2426, %f2415, %f2425;
	fma.rn.f32 	%f2427, %f2426, %f2415, %f2415;
	fma.rn.f32 	%f2850, %f2417, 0f3F317218, %f2427;
	setp.lt.u32 	%p581, %r219, 2139095040;
	@%p581 bra 	$L__BB0_539;
	setp.gt.s32 	%p582, %r219, -1082130432;
	fma.rn.f32 	%f2428, %f327, 0f7F800000, 0f7F800000;
	selp.f32 	%f2429, %f2428, %f2850, %p582;
	setp.eq.f32 	%p583, %f327, 0f00000000;
	selp.f32 	%f2850, 0f80000000, %f2429, %p583;
$L__BB0_539:
	add.f32 	%f2430, %f2850, 0f3F317218;
	selp.f32 	%f2431, %f2430, %f2850, %p580;
	setp.num.f32 	%p585, %f326, %f326;
	copysign.f32 	%f2432, %f313, %f2431;
	selp.f32 	%f2857, %f2432, %f2431, %p585;
	bra.uni 	$L__BB0_564;
$L__BB0_540:
	abs.f32 	%f2458, %f313;
	setp.gt.f32 	%p588, %f2458, 0f3F800000;
	rcp.approx.ftz.f32 	%f2459, %f2458;
	selp.f32 	%f2460, %f2459, %f2458, %p588;
	mul.f32 	%f2461, %f2460, %f2460;
	fma.rn.f32 	%f2462, %f2461, 0f3B2090AA, 0fBC6BE14F;
	fma.rn.f32 	%f2463, %f2462, %f2461, 0f3D23397E;
	fma.rn.f32 	%f2464, %f2463, %f2461, 0fBD948A7A;
	fma.rn.f32 	%f2465, %f2464, %f2461, 0f3DD76B21;
	fma.rn.f32 	%f2466, %f2465, %f2461, 0fBE111E88;
	fma.rn.f32 	%f2467, %f2466, %f2461, 0f3E4CAF60;
	fma.rn.f32 	%f2468, %f2467, %f2461, 0fBEAAAA27;
	mul.f32 	%f2469, %f2461, %f2468;
	fma.rn.f32 	%f2470, %f2469, %f2460, %f2460;
	neg.f32 	%f2471, %f2470;
	fma.rn.f32 	%f2472, 0f3F6EE581, 0f3FD774EB, %f2471;
	selp.f32 	%f2473, %f2472, %f2470, %p588;
	setp.num.f32 	%p589, %f2458, %f2458;
	copysign.f32 	%f2474, %f313, %f2473;
	selp.f32 	%f2857, %f2474, %f2473, %p589;
	bra.uni 	$L__BB0_564;
$L__BB0_541:
	mov.f32 	%f2481, 0f00000000;
	mul.rn.f32 	%f2851, %f313, %f2481;
	mov.b32 	%r988, 0;
$L__BB0_542:
	mul.f32 	%f2482, %f2851, %f2851;
	fma.rn.f32 	%f2483, %f2482, 0f3C190000, 0f3B560000;
	fma.rn.f32 	%f2484, %f2483, %f2482, 0f3CC70000;
	fma.rn.f32 	%f2485, %f2484, %f2482, 0f3D5B0000;
	fma.rn.f32 	%f2486, %f2485, %f2482, 0f3E089438;
	fma.rn.f32 	%f2487, %f2486, %f2482, 0f3EAAAA88;
	mul.rn.f32 	%f2488, %f2482, %f2851;
	fma.rn.f32 	%f2489, %f2487, %f2488, %f2851;
	abs.f32 	%f2490, %f2851;
	setp.eq.f32 	%p596, %f2490, 0f3A00B43C;
	selp.f32 	%f2491, %f2851, %f2489, %p596;
	and.b32  	%r848, %r988, 1;
	setp.eq.b32 	%p597, %r848, 1;
	neg.f32 	%f2492, %f2491;
	rcp.approx.ftz.f32 	%f2493, %f2492;
	selp.f32 	%f2857, %f2493, %f2491, %p597;
	bra.uni 	$L__BB0_564;
$L__BB0_543:
	abs.f32 	%f2494, %f313;
	fma.rn.f32 	%f2495, %f2494, 0fBF000000, 0f3F000000;
	rsqrt.approx.ftz.f32 	%f2496, %f2495;
	mul.f32 	%f2497, %f2495, %f2496;
	mul.f32 	%f2498, %f2496, 0fBF000000;
	fma.rn.f32 	%f2499, %f2497, %f2498, 0f3F000000;
	fma.rn.f32 	%f2500, %f2497, %f2499, %f2497;
	setp.eq.f32 	%p598, %f2494, 0f3F800000;
	selp.f32 	%f2501, 0f00000000, %f2500, %p598;
	setp.gt.f32 	%p599, %f2494, 0f3F0F5C29;
	selp.f32 	%f2502, %f2501, %f2494, %p599;
	copysign.f32 	%f2503, %f313, %f2502;
	mul.f32 	%f2504, %f2503, %f2503;
	fma.rn.f32 	%f2505, %f2504, 0f3D10ECEF, 0f3C8B1ABB;
	fma.rn.f32 	%f2506, %f2505, %f2504, 0f3CFC028C;
	fma.rn.f32 	%f2507, %f2506, %f2504, 0f3D372139;
	fma.rn.f32 	%f2508, %f2507, %f2504, 0f3D9993DB;
	fma.rn.f32 	%f2509, %f2508, %f2504, 0f3E2AAAC6;
	mul.f32 	%f2510, %f2504, %f2509;
	fma.rn.f32 	%f2511, %f2510, %f2503, %f2503;
	neg.f32 	%f2512, %f2511;
	selp.f32 	%f2513, %f2511, %f2512, %p599;
	fma.rn.f32 	%f2514, 0f3F6EE581, 0f3FD774EB, %f2513;
	setp.gt.f32 	%p600, %f313, 0f3F0F5C29;
	selp.f32 	%f2515, %f2511, %f2514, %p600;
	add.f32 	%f2516, %f2515, %f2515;
	selp.f32 	%f2857, %f2516, %f2515, %p599;
	bra.uni 	$L__BB0_564;
$L__BB0_544:
	mov.f32 	%f2523, 0f00000000;
	mul.rn.f32 	%f2852, %f313, %f2523;
	mov.b32 	%r992, 0;
$L__BB0_545:
	add.s32 	%r868, %r992, 1;
	mul.rn.f32 	%f2524, %f2852, %f2852;
	and.b32  	%r869, %r992, 1;
	setp.eq.b32 	%p607, %r869, 1;
	selp.f32 	%f2525, %f2852, 0f3F800000, %p607;
	fma.rn.f32 	%f2526, %f2524, %f2525, 0f00000000;
	fma.rn.f32 	%f2527, %f2524, 0f37CBAC00, 0fBAB607ED;
	selp.f32 	%f2528, 0fB94D4153, %f2527, %p607;
	selp.f32 	%f2529, 0f3C0885E4, 0f3D2AAABB, %p607;
	fma.rn.f32 	%f2530, %f2528, %f2524, %f2529;
	selp.f32 	%f2531, 0fBE2AAAA8, 0fBEFFFFFF, %p607;
	fma.rn.f32 	%f2532, %f2530, %f2524, %f2531;
	fma.rn.f32 	%f2533, %f2532, %f2526, %f2525;
	and.b32  	%r870, %r868, 2;
	setp.eq.s32 	%p608, %r870, 0;
	mov.f32 	%f2534, 0f00000000;
	sub.f32 	%f2535, %f2534, %f2533;
	selp.f32 	%f2857, %f2533, %f2535, %p608;
	bra.uni 	$L__BB0_564;
$L__BB0_546:
	abs.f32 	%f2536, %f313;
	fma.rn.f32 	%f2537, %f2536, 0fBF000000, 0f3F000000;
	rsqrt.approx.ftz.f32 	%f2538, %f2537;
	mul.f32 	%f2539, %f2537, %f2538;
	mul.f32 	%f2540, %f2538, 0fBF000000;
	fma.rn.f32 	%f2541, %f2539, %f2540, 0f3F000000;
	fma.rn.f32 	%f2542, %f2539, %f2541, %f2539;
	setp.eq.f32 	%p609, %f2536, 0f3F800000;
	selp.f32 	%f2543, 0f00000000, %f2542, %p609;
	setp.gt.f32 	%p610, %f2536, 0f3F0F5C29;
	selp.f32 	%f2544, %f2543, %f2536, %p610;
	mul.f32 	%f2545, %f2544, %f2544;
	fma.rn.f32 	%f2546, %f2545, 0f3D4DD2F7, 0f3C99CA97;
	fma.rn.f32 	%f2547, %f2546, %f2545, 0f3D3F90E8;
	fma.rn.f32 	%f2548, %f2547, %f2545, 0f3D993CCF;
	fma.rn.f32 	%f2549, %f2548, %f2545, 0f3E2AAC04;
	mul.f32 	%f2550, %f2545, %f2549;
	fma.rn.f32 	%f2551, %f2550, %f2544, %f2544;
	mul.f32 	%f2552, %f2551, 0fC0000000;
	fma.rn.f32 	%f2553, 0f3F6EE581, 0f3FD774EB, %f2552;
	selp.f32 	%f2554, %f2553, %f2551, %p610;
	setp.num.f32 	%p611, %f2554, %f2554;
	copysign.f32 	%f2555, %f313, %f2554;
	selp.f32 	%f2857, %f2555, %f2554, %p611;
	bra.uni 	$L__BB0_564;
$L__BB0_547:
	mul.f32 	%f2556, %f313, 0f3F22F983;
	cvt.rni.s32.f32 	%r996, %f2556;
	cvt.rn.f32.s32 	%f2557, %r996;
	fma.rn.f32 	%f2558, %f2557, 0fBFC90FDA, %f313;
	fma.rn.f32 	%f2559, %f2557, 0fB3A22168, %f2558;
	fma.rn.f32 	%f2853, %f2557, 0fA7C234C5, %f2559;
	abs.f32 	%f349, %f313;
	setp.ltu.f32 	%p612, %f349, 0f47CE4780;
	@%p612 bra 	$L__BB0_555;
	setp.eq.f32 	%p613, %f349, 0f7F800000;
	@%p613 bra 	$L__BB0_554;
	mov.b32 	%r249, %f313;
	shl.b32 	%r872, %r249, 8;
	or.b32  	%r250, %r872, -2147483648;
	mov.b64 	%rd447, 0;
	mov.b32 	%r993, 0;
$L__BB0_550:
	.pragma "nounroll";
	mul.wide.u32 	%rd387, %r993, 4;
	add.s64 	%rd389, %rd388, %rd387;
	ld.global.nc.u32 	%r873, [%rd389];
	mad.wide.u32 	%rd390, %r873, %r250, %rd447;
	shr.u64 	%rd447, %rd390, 32;
	add.s64 	%rd391, %rd3, %rd387;
	st.local.u32 	[%rd391], %rd390;
	add.s32 	%r993, %r993, 1;
	setp.ne.s32 	%p614, %r993, 6;
	@%p614 bra 	$L__BB0_550;
	shr.u32 	%r874, %r249, 23;
	st.local.u32 	[%rd3+24], %rd447;
	and.b32  	%r253, %r874, 31;
	and.b32  	%r875, %r874, 224;
	add.s32 	%r876, %r875, -128;
	shr.u32 	%r877, %r876, 5;
	mul.wide.u32 	%rd392, %r877, 4;
	sub.s64 	%rd144, %rd3, %rd392;
	ld.local.u32 	%r994, [%rd144+24];
	ld.local.u32 	%r995, [%rd144+20];
	setp.eq.s32 	%p615, %r253, 0;
	@%p615 bra 	$L__BB0_553;
	shf.l.wrap.b32 	%r994, %r995, %r994, %r253;
	ld.local.u32 	%r878, [%rd144+16];
	shf.l.wrap.b32 	%r995, %r878, %r995, %r253;
$L__BB0_553:
	shr.u32 	%r879, %r994, 30;
	shf.l.wrap.b32 	%r880, %r995, %r994, 2;
	shl.b32 	%r881, %r995, 2;
	shr.u32 	%r882, %r880, 31;
	add.s32 	%r883, %r882, %r879;
	neg.s32 	%r884, %r883;
	setp.lt.s32 	%p616, %r249, 0;
	selp.b32 	%r996, %r884, %r883, %p616;
	xor.b32  	%r885, %r880, %r249;
	shr.s32 	%r886, %r880, 31;
	xor.b32  	%r887, %r886, %r880;
	xor.b32  	%r888, %r886, %r881;
	cvt.u64.u32 	%rd393, %r887;
	shl.b64 	%rd394, %rd393, 32;
	cvt.u64.u32 	%rd395, %r888;
	or.b64  	%rd396, %rd394, %rd395;
	cvt.rn.f64.s64 	%fd29, %rd396;
	mul.f64 	%fd30, %fd29, 0d3BF921FB54442D19;
	cvt.rn.f32.f64 	%f2560, %fd30;
	neg.f32 	%f2561, %f2560;
	setp.lt.s32 	%p617, %r885, 0;
	selp.f32 	%f2853, %f2561, %f2560, %p617;
	bra.uni 	$L__BB0_555;
$L__BB0_554:
	mov.f32 	%f2562, 0f00000000;
	mul.rn.f32 	%f2853, %f313, %f2562;
	mov.b32 	%r996, 0;
$L__BB0_555:
	mul.rn.f32 	%f2563, %f2853, %f2853;
	and.b32  	%r890, %r996, 1;
	setp.eq.b32 	%p618, %r890, 1;
	selp.f32 	%f2564, 0f3F800000, %f2853, %p618;
	fma.rn.f32 	%f2565, %f2563, %f2564, 0f00000000;
	fma.rn.f32 	%f2566, %f2563, 0f37CBAC00, 0fBAB607ED;
	selp.f32 	%f2567, %f2566, 0fB94D4153, %p618;
	selp.f32 	%f2568, 0f3D2AAABB, 0f3C0885E4, %p618;
	fma.rn.f32 	%f2569, %f2567, %f2563, %f2568;
	selp.f32 	%f2570, 0fBEFFFFFF, 0fBE2AAAA8, %p618;
	fma.rn.f32 	%f2571, %f2569, %f2563, %f2570;
	fma.rn.f32 	%f2572, %f2571, %f2565, %f2564;
	and.b32  	%r891, %r996, 2;
	setp.eq.s32 	%p619, %r891, 0;
	mov.f32 	%f2573, 0f00000000;
	sub.f32 	%f2574, %f2573, %f2572;
	selp.f32 	%f2857, %f2572, %f2574, %p619;
	bra.uni 	$L__BB0_564;
$L__BB0_556:
	sqrt.rn.f32 	%f2857, %f313;
	bra.uni 	$L__BB0_564;
$L__BB0_557:
	mul.f32 	%f2648, %f366, %f367;
	fma.rn.f32 	%f2649, %f2648, %f357, %f357;
	add.f32 	%f2650, %f358, %f358;
	cvt.rni.f32.f32 	%f2651, %f2650;
	cvt.rzi.s32.f32 	%r901, %f2651;
	fma.rn.f32 	%f2652, %f2651, 0fBF000000, %f358;
	mul.rn.f32 	%f2653, %f2652, %f2652;
	fma.rn.f32 	%f2654, %f2653, 0fBF17ACC9, 0f40233590;
	fma.rn.f32 	%f2655, %f2653, 0f3E684E12, 0fBFAAD2E0;
	fma.rn.f32 	%f2656, %f2654, %f2653, 0fC0A55DF6;
	fma.rn.f32 	%f2657, %f2655, %f2653, 0f4081E0CF;
	fma.rn.f32 	%f2658, %f2653, %f2652, 0f00000000;
	fma.rn.f32 	%f2659, %f2657, %f2653, 0fC09DE9E6;
	fma.rn.f32 	%f2660, %f2656, %f2658, 0f00000000;
	fma.rn.f32 	%f2661, %f2659, %f2653, 0f3F800000;
	fma.rn.f32 	%f2662, %f2652, 0f40490FDB, %f2660;
	and.b32  	%r902, %r901, 1;
	setp.eq.b32 	%p627, %r902, 1;
	selp.f32 	%f2663, %f2661, %f2662, %p627;
	and.b32  	%r903, %r901, 2;
	setp.eq.s32 	%p628, %r903, 0;
	mov.f32 	%f2664, 0f00000000;
	sub.f32 	%f2665, %f2664, %f2663;
	selp.f32 	%f2666, %f2663, %f2665, %p628;
	mul.rn.f32 	%f2667, %f2649, %f2666;
	neg.f32 	%f2668, %f2667;
	fma.rn.f32 	%f2669, %f2649, %f2666, %f2668;
	mov.f32 	%f2670, 0f3F800000;
	div.approx.f32 	%f2671, %f2670, %f2667;
	neg.f32 	%f2672, %f2671;
	mul.f32 	%f2673, %f2671, %f2672;
	mul.f32 	%f2674, %f2669, %f2673;
	mul.f32 	%f2675, %f365, %f2674;
	fma.rn.f32 	%f2676, %f365, %f2671, %f2675;
	mul.f32 	%f2677, %f2676, 0f3F000000;
	setp.gt.f32 	%p629, %f358, 0f42040000;
	mul.f32 	%f2678, %f2677, 0f27800000;
	selp.f32 	%f2856, %f2678, %f2677, %p629;
	bra.uni 	$L__BB0_559;
$L__BB0_558:
	setp.geu.f32 	%p630, %f313, 0f00000000;
	setp.lt.f32 	%p631, %f313, 0fBF000000;
	selp.f32 	%f2679, %f313, 0f3F800000, %p631;
	setp.eq.f32 	%p632, %f313, 0f00000000;
	cvt.rni.f32.f32 	%f2680, %f313;
	sub.f32 	%f2681, %f313, %f2680;
	selp.f32 	%f2682, %f313, %f2681, %p632;
	setp.le.f32 	%p633, %f313, 0f3F000000;
	selp.f32 	%f2683, %f2682, 0f3F800000, %p633;
	mul.f32 	%f2684, %f2679, %f2683;
	fma.rn.f32 	%f2685, %f2682, 0fBA8C9F66, 0f3BE903D7;
	fma.rn.f32 	%f2686, %f2685, %f2682, 0fBC1E00B0;
	fma.rn.f32 	%f2687, %f2686, %f2682, 0fBD2CC522;
	fma.rn.f32 	%f2688, %f2687, %f2682, 0f3E2A89B3;
	fma.rn.f32 	%f2689, %f2688, %f2682, 0fBD2C0C05;
	fma.rn.f32 	%f2690, %f2689, %f2682, 0fBF27E7A2;
	fma.rn.f32 	%f2691, %f2690, %f2682, 0f3F13C468;
	fma.rn.f32 	%f2692, %f2691, %f2684, 0f00000000;
	fma.rn.f32 	%f2693, %f2692, %f2682, %f2684;
	mov.f32 	%f2694, 0f3F800000;
	div.approx.f32 	%f2856, %f2694, %f2693;
	mov.f32 	%f2857, %f2856;
	@%p630 bra 	$L__BB0_564;
$L__BB0_559:
	cvt.rzi.f32.f32 	%f2696, %f313;
	setp.eq.f32 	%p634, %f313, %f2696;
	mov.f32 	%f2857, 0f7FFFFFFF;
	@%p634 bra 	$L__BB0_564;
	setp.geu.f32 	%p635, %f313, 0fC2246666;
	mov.f32 	%f2857, %f2856;
	@%p635 bra 	$L__BB0_564;
	cvt.rzi.s32.f32 	%r904, %f313;
	and.b32  	%r905, %r904, 1;
	setp.eq.b32 	%p636, %r905, 1;
	selp.f32 	%f2857, 0f00000000, %f2856, %p636;
	bra.uni 	$L__BB0_564;
$L__BB0_562:
	rcp.rn.f32 	%f2857, %f313;
	bra.uni 	$L__BB0_564;
$L__BB0_563:
	setp.lt.f32 	%p637, %f313, 0f00800000;
	mul.f32 	%f2708, %f313, 0f4B000000;
	selp.f32 	%f2709, %f2708, %f313, %p637;
	selp.f32 	%f2710, 0fC1B80000, 0f00000000, %p637;
	mov.b32 	%r908, %f2709;
	add.s32 	%r909, %r908, -1059760811;
	and.b32  	%r910, %r909, -8388608;
	sub.s32 	%r911, %r908, %r910;
	mov.b32 	%f2711, %r911;
	cvt.rn.f32.s32 	%f2712, %r910;
	fma.rn.f32 	%f2713, %f2712, 0f34000000, %f2710;
	add.f32 	%f2714, %f2711, 0fBF800000;
	fma.rn.f32 	%f2715, %f2714, 0fBE055027, 0f3E1039F6;
	fma.rn.f32 	%f2716, %f2715, %f2714, 0fBDF8CDCC;
	fma.rn.f32 	%f2717, %f2716, %f2714, 0f3E0F2955;
	fma.rn.f32 	%f2718, %f2717, %f2714, 0fBE2AD8B9;
	fma.rn.f32 	%f2719, %f2718, %f2714, 0f3E4CED0B;
	fma.rn.f32 	%f2720, %f2719, %f2714, 0fBE7FFF22;
	fma.rn.f32 	%f2721, %f2720, %f2714, 0f3EAAAA78;
	fma.rn.f32 	%f2722, %f2721, %f2714, 0fBF000000;
	mul.f32 	%f2723, %f2714, %f2722;
	fma.rn.f32 	%f2724, %f2723, %f2714, %f2714;
	fma.rn.f32 	%f2725, %f2713, 0f3F317218, %f2724;
	setp.gt.u32 	%p638, %r908, 2139095039;
	fma.rn.f32 	%f2726, %f2709, 0f7F800000, 0f7F800000;
	selp.f32 	%f2727, %f2726, %f2725, %p638;
	setp.eq.f32 	%p639, %f2709, 0f00000000;
	selp.f32 	%f2857, 0fFF800000, %f2727, %p639;
$L__BB0_564:
	st.local.f32 	[%rd131+-4], %f2857;
	bra.uni 	$L__BB0_585;
$L__BB0_565:
	mul.wide.s32 	%rd397, %r215, 4;
	add.s64 	%rd399, %rd398, %rd397;
	ld.const.f32 	%f2728, [%rd399];
	add.s32 	%r262, %r953, 1;
	mul.wide.s32 	%rd400, %r953, 4;
	add.s64 	%rd401, %rd4, %rd400;
	st.local.f32 	[%rd401], %f2728;
	mov.u32 	%r953, %r262;
	bra.uni 	$L__BB0_585;
$L__BB0_566:
	mul.wide.s32 	%rd402, %r953, 4;
	add.s64 	%rd145, %rd4, %rd402;
	ld.local.f32 	%f377, [%rd145+-8];
	ld.local.f32 	%f378, [%rd145+-4];
	mov.f32 	%f2858, 0f7FC00000;
	setp.gt.s32 	%p640, %r215, 1;
	@%p640 bra 	$L__BB0_570;
	setp.eq.s32 	%p644, %r215, 0;
	@%p644 bra 	$L__BB0_583;
	setp.eq.s32 	%p645, %r215, 1;
	@%p645 bra 	$L__BB0_569;
	bra.uni 	$L__BB0_584;
$L__BB0_569:
	mul.f32 	%f2858, %f377, %f378;
	bra.uni 	$L__BB0_584;
$L__BB0_570:
	setp.eq.s32 	%p641, %r215, 2;
	@%p641 bra 	$L__BB0_582;
	setp.eq.s32 	%p642, %r215, 3;
	@%p642 bra 	$L__BB0_581;
	setp.ne.s32 	%p643, %r215, 4;
	mov.f32 	%f2800, 0f3F800000;
	@%p643 bra 	$L__BB0_584;
	mul.f32 	%f2731, %f378, 0f3F000000;
	cvt.rzi.f32.f32 	%f2732, %f2731;
	add.f32 	%f2733, %f2732, %f2732;
	sub.f32 	%f2734, %f378, %f2733;
	abs.f32 	%f379, %f2734;
	abs.f32 	%f380, %f377;
	setp.lt.f32 	%p646, %f380, 0f00800000;
	mul.f32 	%f2735, %f380, 0f4B800000;
	selp.f32 	%f2736, %f2735, %f380, %p646;
	selp.f32 	%f2737, 0fC1C00000, 0f00000000, %p646;
	mov.b32 	%r912, %f2736;
	add.s32 	%r913, %r912, -1060439283;
	and.b32  	%r914, %r913, -8388608;
	sub.s32 	%r915, %r912, %r914;
	mov.b32 	%f2738, %r915;
	cvt.rn.f32.s32 	%f2739, %r914;
	fma.rn.f32 	%f2740, %f2739, 0f34000000, %f2737;
	add.f32 	%f2741, %f2738, 0fBF800000;
	add.f32 	%f2742, %f2738, 0f3F800000;
	rcp.approx.ftz.f32 	%f2743, %f2742;
	add.f32 	%f2744, %f2741, %f2741;
	mul.f32 	%f2745, %f2744, %f2743;
	mul.f32 	%f2746, %f2745, %f2745;
	sub.f32 	%f2747, %f2741, %f2745;
	add.f32 	%f2748, %f2747, %f2747;
	neg.f32 	%f2749, %f2745;
	fma.rn.f32 	%f2750, %f2749, %f2741, %f2748;
	mul.rn.f32 	%f2751, %f2743, %f2750;
	fma.rn.f32 	%f2752, %f2746, 0f3A2C32E4, 0f3B52E7DB;
	fma.rn.f32 	%f2753, %f2752, %f2746, 0f3C93BB73;
	fma.rn.f32 	%f2754, %f2753, %f2746, 0f3DF6384F;
	mul.rn.f32 	%f2755, %f2754, %f2746;
	fma.rn.f32 	%f2756, %f2745, 0f3FB8AA3B, %f2740;
	sub.f32 	%f2757, %f2740, %f2756;
	fma.rn.f32 	%f2758, %f2745, 0f3FB8AA3B, %f2757;
	fma.rn.f32 	%f2759, %f2751, 0f3FB8AA3B, %f2758;
	fma.rn.f32 	%f2760, %f2745, 0f32A55E34, %f2759;
	mul.f32 	%f2761, %f2755, 0f40400000;
	fma.rn.f32 	%f2762, %f2761, %f2751, %f2760;
	fma.rn.f32 	%f2763, %f2755, %f2745, %f2762;
	add.rn.f32 	%f2764, %f2756, %f2763;
	neg.f32 	%f2765, %f2756;
	add.rn.f32 	%f2766, %f2764, %f2765;
	neg.f32 	%f2767, %f2766;
	add.rn.f32 	%f2768, %f2763, %f2767;
	mul.rn.f32 	%f2769, %f2764, %f378;
	neg.f32 	%f2770, %f2769;
	fma.rn.f32 	%f2771, %f2764, %f378, %f2770;
	fma.rn.f32 	%f2772, %f2768, %f378, %f2771;
	cvt.rni.f32.f32 	%f2773, %f2769;
	sub.f32 	%f2774, %f2769, %f2773;
	add.f32 	%f2775, %f2774, %f2772;
	fma.rn.f32 	%f2776, %f2775, 0f391FCB8E, 0f3AAF85ED;
	fma.rn.f32 	%f2777, %f2776, %f2775, 0f3C1D9856;
	fma.rn.f32 	%f2778, %f2777, %f2775, 0f3D6357BB;
	fma.rn.f32 	%f2779, %f2778, %f2775, 0f3E75FDEC;
	fma.rn.f32 	%f2780, %f2779, %f2775, 0f3F317218;
	fma.rn.f32 	%f2781, %f2780, %f2775, 0f3F800000;
	cvt.rzi.s32.f32 	%r916, %f2773;
	setp.gt.f32 	%p647, %f2773, 0f00000000;
	selp.b32 	%r917, 0, -2097152000, %p647;
	add.s32 	%r918, %r917, 2130706432;
	mov.b32 	%f2782, %r918;
	mul.f32 	%f2783, %f2781, %f2782;
	shl.b32 	%r919, %r916, 23;
	sub.s32 	%r920, %r919, %r917;
	mov.b32 	%f2784, %r920;
	mul.f32 	%f2785, %f2783, %f2784;
	abs.f32 	%f2786, %f2769;
	setp.gt.f32 	%p648, %f2786, 0f43180000;
	setp.lt.f32 	%p649, %f2769, 0f00000000;
	selp.f32 	%f2787, 0f00000000, 0f7F800000, %p649;
	selp.f32 	%f381, %f2787, %f2785, %p648;
	setp.eq.f32 	%p650, %f377, 0f3F800000;
	setp.eq.f32 	%p651, %f378, 0f00000000;
	or.pred  	%p652, %p650, %p651;
	mov.f32 	%f2858, %f2800;
	@%p652 bra 	$L__BB0_584;
	setp.nan.f32 	%p653, %f380, %f380;
	abs.f32 	%f2788, %f378;
	setp.nan.f32 	%p654, %f2788, %f2788;
	or.pred  	%p655, %p653, %p654;
	@%p655 bra 	$L__BB0_580;
	setp.eq.f32 	%p656, %f377, 0f00000000;
	setp.eq.f32 	%p657, %f380, 0f7F800000;
	or.pred  	%p658, %p656, %p657;
	@%p658 bra 	$L__BB0_579;
	setp.eq.f32 	%p659, %f377, 0fBF800000;
	setp.eq.f32 	%p660, %f2788, 0f7F800000;
	and.pred  	%p661, %p659, %p660;
	mov.f32 	%f2858, %f2800;
	@%p661 bra 	$L__BB0_584;
	setp.geu.f32 	%p662, %f377, 0f00000000;
	mov.f32 	%f2858, %f381;
	@%p662 bra 	$L__BB0_584;
	setp.neu.f32 	%p663, %f379, 0f3F800000;
	neg.f32 	%f2790, %f381;
	selp.f32 	%f2791, %f381, %f2790, %p663;
	cvt.rmi.f32.f32 	%f2792, %f378;
	setp.neu.f32 	%p664, %f378, %f2792;
	selp.f32 	%f2858, 0f7FFFFFFF, %f2791, %p664;
	bra.uni 	$L__BB0_584;
$L__BB0_579:
	setp.neu.f32 	%p665, %f379, 0f3F800000;
	add.f32 	%f2793, %f377, %f377;
	mov.b32 	%r921, %f2793;
	setp.lt.f32 	%p666, %f378, 0f00000000;
	xor.b32  	%r922, %r921, 2139095040;
	selp.b32 	%r923, %r922, %r921, %p666;
	and.b32  	%r924, %r923, 2147483647;
	selp.b32 	%r925, %r924, %r923, %p665;
	mov.b32 	%f2858, %r925;
	bra.uni 	$L__BB0_584;
$L__BB0_580:
	add.rn.f32 	%f2858, %f377, %f378;
	bra.uni 	$L__BB0_584;
$L__BB0_581:
	div.rn.f32 	%f2858, %f377, %f378;
	bra.uni 	$L__BB0_584;
$L__BB0_582:
	sub.f32 	%f2858, %f377, %f378;
	bra.uni 	$L__BB0_584;
$L__BB0_583:
	add.f32 	%f2858, %f377, %f378;
$L__BB0_584:
	st.local.f32 	[%rd145+-8], %f2858;
	add.s32 	%r953, %r953, -1;
$L__BB0_585:
	add.s32 	%r982, %r982, 1;
	add.s32 	%r984, %r984, 1;
	setp.ne.s32 	%p667, %r984, %r4;
	@%p667 bra 	$L__BB0_480;
$L__BB0_586:
	ld.local.f32 	%f391, [%rd4];
	abs.f32 	%f2859, %f391;
	setp.nan.f32 	%p668, %f2859, %f2859;
	@%p668 bra 	$L__BB0_592;
	setp.eq.f32 	%p669, %f395, 0f00000000;
	@%p669 bra 	$L__BB0_589;
	div.rn.f32 	%f2794, %f391, %f395;
	add.f32 	%f2795, %f2794, 0fBF800000;
	abs.f32 	%f2859, %f2795;
$L__BB0_589:
	setp.geu.f32 	%p670, %f2859, %f396;
	@%p670 bra 	$L__BB0_592;
	cvta.to.global.u64 	%rd403, %rd151;
	atom.global.add.u32 	%r267, [%rd403], 1;
	setp.ge.s32 	%p671, %r267, %r269;
	@%p671 bra 	$L__BB0_592;
	ld.param.u64 	%rd407, [_Z25search_form_kernel_hybridPKciPKiyyffP9CandidatePiii_param_7];
	cvta.to.global.u64 	%rd404, %rd407;
	mul.wide.s32 	%rd405, %r267, 24;
	add.s64 	%rd406, %rd404, %rd405;
	st.global.f32 	[%rd406], %f2859;
	st.global.u64 	[%rd406+8], %rd7;
	st.global.v2.u32 	[%rd406+16], {%r270, %r268};
$L__BB0_592:
	ret;

}


// ===== COMPILED SASS (sm_100) =====

	.target	sm_100

	.elftype	@"ET_EXEC"


//--------------------- .note.nv.tkinfo           --------------------------
	.section	.note.nv.tkinfo,"",@"SHT_NOTE"
	.sectionflags	@"SHF_NOTE_NV_TKINFO"
	.tkinfo
        /*0018*/ 	.word	0x00000002
        /*0030*/ 	.string	""
        /*0030*/ 	.string	"ptxas"
        /*0030*/ 	.string	"Cuda compilation tools, release 13.0, V13.0.88"
        /*0030*/ 	.string	"Build cuda_13.0.r13.0/compiler.36424714_0"
        /*0030*/ 	.string	"-arch sm_100 -m 64 "



//--------------------- .note.nv.cuinfo           --------------------------
	.section	.note.nv.cuinfo,"",@"SHT_NOTE"
	.sectionflags	@"SHF_NOTE_NV_CUINFO"
        /*0018*/ 	.short	0x0002
        /*001a*/ 	.short	0x0064
        /*001c*/ 	.short	0x0082
	.zero		2


//--------------------- .nv.info                  --------------------------
	.section	.nv.info,"",@"SHT_CUDA_INFO"
	.align	4


	//----- nvinfo : EIATTR_REGCOUNT
	.align		4
        /*0000*/ 	.byte	0x04, 0x2f
        /*0002*/ 	.short	(.L_6 - .L_5)
	.align		4
.L_5:
        /*0004*/ 	.word	index@(_Z25search_form_kernel_hybridPKciPKiyyffP9CandidatePiii)
        /*0008*/ 	.word	0x0000001b


	//----- nvinfo : EIATTR_FRAME_SIZE
	.align		4
.L_6:
        /*000c*/ 	.byte	0x04, 0x11
        /*000e*/ 	.short	(.L_8 - .L_7)
	.align		4
.L_7:
        /*0010*/ 	.word	index@($__internal_4_$__cuda_sm3x_div_rn_noftz_f32_slowpath)
        /*0014*/ 	.word	0x00000090


	//----- nvinfo : EIATTR_FRAME_SIZE
	.align		4
.L_8:
        /*0018*/ 	.byte	0x04, 0x11
        /*001a*/ 	.short	(.L_10 - .L_9)
	.align		4
.L_9:
        /*001c*/ 	.word	index@($__internal_3_$__cuda_sm20_sqrt_rn_f32_slowpath)
        /*0020*/ 	.word	0x00000090


	//----- nvinfo : EIATTR_FRAME_SIZE
	.align		4
.L_10:
        /*0024*/ 	.byte	0x04, 0x11
        /*0026*/ 	.short	(.L_12 - .L_11)
	.align		4
.L_11:
        /*0028*/ 	.word	index@($__internal_2_$__cuda_sm20_rem_u64)
        /*002c*/ 	.word	0x00000090


	//----- nvinfo : EIATTR_FRAME_SIZE
	.align		4
.L_12:
        /*0030*/ 	.byte	0x04, 0x11
        /*0032*/ 	.short	(.L_14 - .L_13)
	.align		4
.L_13:
        /*0034*/ 	.word	index@($__internal_1_$__cuda_sm20_rcp_rn_f32_slowpath)
        /*0038*/ 	.word	0x00000090


	//----- nvinfo : EIATTR_FRAME_SIZE
	.align		4
.L_14:
        /*003c*/ 	.byte	0x04, 0x11
        /*003e*/ 	.short	(.L_16 - .L_15)
	.align		4
.L_15:
        /*0040*/ 	.word	index@($__internal_0_$__cuda_sm20_div_u64)
        /*0044*/ 	.word	0x00000090


	//----- nvinfo : EIATTR_FRAME_SIZE
	.align		4
.L_16:
        /*0048*/ 	.byte	0x04, 0x11
        /*004a*/ 	.short	(.L_18 - .L_17)
	.align		4
.L_17:
        /*004c*/ 	.word	index@(_Z25search_form_kernel_hybridPKciPKiyyffP9CandidatePiii)
        /*0050*/ 	.word	0x00000090


	//----- nvinfo : EIATTR_MIN_STACK_SIZE
	.align		4
.L_18:
        /*0054*/ 	.byte	0x04, 0x12
        /*0056*/ 	.short	(.L_20 - .L_19)
	.align		4
.L_19:
        /*0058*/ 	.word	index@(_Z25search_form_kernel_hybridPKciPKiyyffP9CandidatePiii)
        /*005c*/ 	.word	0x00000090
.L_20:


//--------------------- .nv.compat                --------------------------
	.section	.nv.compat,"",@"SHT_CUDA_COMPAT_INFO"
	.align	4
        /*0000*/ 	.byte	0x02, 0x09, 0x00, 0x00, 0x02, 0x02, 0x01, 0x00, 0x02, 0x05, 0x05, 0x00, 0x03, 0x07, 0x01, 0x01
        /*0010*/ 	.byte	0x02, 0x03, 0x00, 0x00, 0x02, 0x06, 0x01, 0x00, 0x04, 0x0b, 0x08, 0x00, 0x01, 0x00, 0x00, 0x00
        /*0020*/ 	.byte	0x00, 0x00, 0x00, 0x00


//--------------------- .nv.info._Z25search_form_kernel_hybridPKciPKiyyffP9CandidatePiii --------------------------
	.section	.nv.info._Z25search_form_kernel_hybridPKciPKiyyffP9CandidatePiii,"",@"SHT_CUDA_INFO"
	.sectionflags	@""
	.align	4


	//----- nvinfo : EIATTR_CUDA_API_VERSION
	.align		4
        /*0000*/ 	.byte	0x04, 0x37
        /*0002*/ 	.short	(.L_22 - .L_21)
.L_21:
        /*0004*/ 	.word	0x00000082


	//----- nvinfo : EIATTR_KPARAM_INFO
	.align		4
.L_22:
        /*0008*/ 	.byte	0x04, 0x17
        /*000a*/ 	.short	(.L_24 - .L_23)
.L_23:
        /*000c*/ 	.word	0x00000000
        /*0010*/ 	.short	0x000a
        /*0012*/ 	.short	0x0044
        /*0014*/ 	.byte	0x00, 0xf0, 0x11, 0x00


	//----- nvinfo : EIATTR_KPARAM_INFO
	.align		4
.L_24:
        /*0018*/ 	.byte	0x04, 0x17
        /*001a*/ 	.short	(.L_26 - .L_25)
.L_25:
        /*001c*/ 	.word	0x00000000
        /*0020*/ 	.short	0x0009
        /*0022*/ 	.short	0x0040
        /*0024*/ 	.byte	0x00, 0xf0, 0x11, 0x00


	//----- nvinfo : EIATTR_KPARAM_INFO
	.align		4
.L_26:
        /*0028*/ 	.byte	0x04, 0x17
        /*002a*/ 	.short	(.L_28 - .L_27)
.L_27:
        /*002c*/ 	.word	0x00000000
        /*0030*/ 	.short	0x0008
        /*0032*/ 	.short	0x0038
        /*0034*/ 	.byte	0x00, 0xf5, 0x21, 0x00


	//----- nvinfo : EIATTR_KPARAM_INFO
	.align		4
.L_28:
        /*0038*/ 	.byte	0x04, 0x17
        /*003a*/ 	.short	(.L_30 - .L_29)
.L_29:
        /*003c*/ 	.word	0x00000000
        /*0040*/ 	.short	0x0007
        /*0042*/ 	.short	0x0030
        /*0044*/ 	.byte	0x00, 0xf5, 0x21, 0x00


	//----- nvinfo : EIATTR_KPARAM_INFO
	.align		4
.L_30:
        /*0048*/ 	.byte	0x04, 0x17
        /*004a*/ 	.short	(.L_32 - .L_31)
.L_31:
        /*004c*/ 	.word	0x00000000
        /*0050*/ 	.short	0x0006
        /*0052*/ 	.short	0x002c
        /*0054*/ 	.byte	0x00, 0xf0, 0x11, 0x00


	//----- nvinfo : EIATTR_KPARAM_INFO
	.align		4
.L_32:
        /*0058*/ 	.byte	0x04, 0x17
        /*005a*/ 	.short	(.L_34 - .L_33)
.L_33:
        /*005c*/ 	.word	0x00000000
        /*0060*/ 	.short	0x0005
        /*0062*/ 	.short	0x0028
        /*0064*/ 	.byte	0x00, 0xf0, 0x11, 0x00


	//----- nvinfo : EIATTR_KPARAM_INFO
	.align		4
.L_34:
        /*0068*/ 	.byte	0x04, 0x17
        /*006a*/ 	.short	(.L_36 - .L_35)
.L_35:
        /*006c*/ 	.word	0x00000000
        /*0070*/ 	.short	0x0004
        /*0072*/ 	.short	0x0020
        /*0074*/ 	.byte	0x00, 0xf0, 0x21, 0x00


	//----- nvinfo : EIATTR_KPARAM_INFO
	.align		4
.L_36:
        /*0078*/ 	.byte	0x04, 0x17
        /*007a*/ 	.short	(.L_38 - .L_37)
.L_37:
        /*007c*/ 	.word	0x00000000
        /*0080*/ 	.short	0x0003
        /*0082*/ 	.short	0x0018
        /*0084*/ 	.byte	0x00, 0xf0, 0x21, 0x00


	//----- nvinfo : EIATTR_KPARAM_INFO
	.align		4
.L_38:
        /*0088*/ 	.byte	0x04, 0x17
        /*008a*/ 	.short	(.L_40 - .L_39)
.L_39:
        /*008c*/ 	.word	0x00000000
        /*0090*/ 	.short	0x0002
        /*0092*/ 	.short	0x0010
        /*0094*/ 	.byte	0x00, 0xf5, 0x21, 0x00


	//----- nvinfo : EIATTR_KPARAM_INFO
	.align		4
.L_40:
        /*0098*/ 	.byte	0x04, 0x17
        /*009a*/ 	.short	(.L_42 - .L_41)
.L_41:
        /*009c*/ 	.word	0x00000000
        /*00a0*/ 	.short	0x0001
        /*00a2*/ 	.short	0x0008
        /*00a4*/ 	.byte	0x00, 0xf0, 0x11, 0x00


	//----- nvinfo : EIATTR_KPARAM_INFO
	.align		4
.L_42:
        /*00a8*/ 	.byte	0x04, 0x17
        /*00aa*/ 	.short	(.L_44 - .L_43)
.L_43:
        /*00ac*/ 	.word	0x00000000
        /*00b0*/ 	.short	0x0000
        /*00b2*/ 	.short	0x0000
        /*00b4*/ 	.byte	0x00, 0xf5, 0x21, 0x00


	//----- nvinfo : EIATTR_SPARSE_MMA_MASK
	.align		4
.L_44:
        /*00b8*/ 	.byte	0x03, 0x50
        /*00ba*/ 	.short	0x0000


	//----- nvinfo : EIATTR_MAXREG_COUNT
	.align		4
        /*00bc*/ 	.byte	0x03, 0x1b
        /*00be*/ 	.short	0x00ff


	//----- nvinfo : EIATTR_NUM_BARRIERS
	.align		4
        /*00c0*/ 	.byte	0x02, 0x4c
        /*00c2*/ 	.byte	0x01
	.zero		1


	//----- nvinfo : EIATTR_MERCURY_ISA_VERSION
	.align		4
        /*00c4*/ 	.byte	0x03, 0x5f
        /*00c6*/ 	.short	0x0101


	//----- nvinfo : EIATTR_INT_WARP_WIDE_INSTR_OFFSETS
	.align		4
        /*00c8*/ 	.byte	0x04, 0x31
        /*00ca*/ 	.short	(.L_46 - .L_45)


	//   ....[0]....
.L_45:
        /*00cc*/ 	.word	0x00014de0


	//   ....[1]....
        /*00d0*/ 	.word	0x00014e80


	//----- nvinfo : EIATTR_VRC_CTA_INIT_COUNT
	.align		4
.L_46:
        /*00d4*/ 	.byte	0x02, 0x4a
	.zero		1
	.zero		1


	//----- nvinfo : EIATTR_EXIT_INSTR_OFFSETS
	.align		4
        /*00d8*/ 	.byte	0x04, 0x1c
        /*00da*/ 	.short	(.L_48 - .L_47)


	//   ....[0]....
.L_47:
        /*00dc*/ 	.word	0x00000250


	//   ....[1]....
        /*00e0*/ 	.word	0x00014c40


	//   ....[2]....
        /*00e4*/ 	.word	0x00014dc0


	//   ....[3]....
        /*00e8*/ 	.word	0x00014eb0


	//   ....[4]....
        /*00ec*/ 	.word	0x00014f30


	//----- nvinfo : EIATTR_INDIRECT_BRANCH_TARGETS
	.align		4
.L_48:
        /*00f0*/ 	.byte	0x04, 0x34
        /*00f2*/ 	.short	(.L_50 - .L_49)


	//   ....[0]....
.L_49:
        /*00f4*/ 	.word	.L_x_250@srel
        /*00f8*/ 	.short	0x0
        /*00fa*/ 	.short	0x0
        /*00fc*/ 	.word	0x3
        /*0100*/ 	.word	.L_x_251@srel
        /*0104*/ 	.word	.L_x_252@srel
        /*0108*/ 	.word	.L_x_43@srel


	//   ....[1]....
        /*010c*/ 	.word	.L_x_254@srel
        /*0110*/ 	.short	0x0
        /*0112*/ 	.short	0x0
        /*0114*/ 	.word	0x3
        /*0118*/ 	.word	.L_x_255@srel
        /*011c*/ 	.word	.L_x_256@srel
        /*0120*/ 	.word	.L_x_257@srel


	//   ....[2]....
        /*0124*/ 	.word	.L_x_258@srel
        /*0128*/ 	.short	0x0
        /*012a*/ 	.short	0x0
        /*012c*/ 	.word	0x3
        /*0130*/ 	.word	.L_x_259@srel
        /*0134*/ 	.word	.L_x_260@srel
        /*0138*/ 	.word	.L_x_49@srel


	//   ....[3]....
        /*013c*/ 	.word	.L_x_262@srel
        /*0140*/ 	.short	0x0
        /*0142*/ 	.short	0x0
        /*0144*/ 	.word	0x3
        /*0148*/ 	.word	.L_x_263@srel
        /*014c*/ 	.word	.L_x_264@srel
        /*0150*/ 	.word	.L_x_49@srel


	//   ....[4]....
        /*0154*/ 	.word	.L_x_266@srel
        /*0158*/ 	.short	0x0
        /*015a*/ 	.short	0x0
        /*015c*/ 	.word	0x3
        /*0160*/ 	.word	.L_x_267@srel
        /*0164*/ 	.word	.L_x_268@srel
        /*0168*/ 	.word	.L_x_49@srel


	//   ....[5]....
        /*016c*/ 	.word	.L_x_270@srel
        /*0170*/ 	.short	0x0
        /*0172*/ 	.short	0x0
        /*0174*/ 	.word	0x4
        /*0178*/ 	.word	.L_x_271@srel
        /*017c*/ 	.word	.L_x_272@srel
        /*0180*/ 	.word	.L_x_273@srel
        /*0184*/ 	.word	.L_x_49@srel


	//   ....[6]....
        /*0188*/ 	.word	.L_x_275@srel
        /*018c*/ 	.short	0x0
        /*018e*/ 	.short	0x0
        /*0190*/ 	.word	0x3
        /*0194*/ 	.word	.L_x_276@srel
        /*0198*/ 	.word	.L_x_277@srel
        /*019c*/ 	.word	.L_x_49@srel


	//   ....[7]....
        /*01a0*/ 	.word	.L_x_279@srel
        /*01a4*/ 	.short	0x0
        /*01a6*/ 	.short	0x0
        /*01a8*/ 	.word	0x3
        /*01ac*/ 	.word	.L_x_280@srel
        /*01b0*/ 	.word	.L_x_281@srel
        /*01b4*/ 	.word	.L_x_49@srel


	//   ....[8]....
        /*01b8*/ 	.word	.L_x_283@srel
        /*01bc*/ 	.short	0x0
        /*01be*/ 	.short	0x0
        /*01c0*/ 	.word	0x3
        /*01c4*/ 	.word	.L_x_284@srel
        /*01c8*/ 	.word	.L_x_285@srel
        /*01cc*/ 	.word	.L_x_49@srel


	//   ....[9]....
        /* <DEDUP_REMOVED lines=8> */


	//   ....[10]....
        /*01ec*/ 	.word	.L_x_292@srel
        /*01f0*/ 	.short	0x0
        /*01f2*/ 	.short	0x0
        /*01f4*/ 	.word	0x3
        /*01f8*/ 	.word	.L_x_293@srel
        /*01fc*/ 	.word	.L_x_294@srel
        /*0200*/ 	.word	.L_x_78@srel


	//   ....[11]....
        /*0204*/ 	.word	.L_x_296@srel
        /*0208*/ 	.short	0x0
        /*020a*/ 	.short	0x0
        /*020c*/ 	.word	0x3
        /*0210*/ 	.word	.L_x_297@srel
        /*0214*/ 	.word	.L_x_298@srel
        /*0218*/ 	.word	.L_x_78@srel


	//   ....[12]....
        /*021c*/ 	.word	.L_x_300@srel
        /*0220*/ 	.short	0x0
        /*0222*/ 	.short	0x0
        /*0224*/ 	.word	0x3
        /*0228*/ 	.word	.L_x_301@srel
        /*022c*/ 	.word	.L_x_302@srel
        /*0230*/ 	.word	.L_x_78@srel


	//   ....[13]....
        /* <DEDUP_REMOVED lines=8> */


	//   ....[14]....
        /*0250*/ 	.word	.L_x_309@srel
        /*0254*/ 	.short	0x0
        /*0256*/ 	.short	0x0
        /*0258*/ 	.word	0x3
        /*025c*/ 	.word	.L_x_310@srel
        /*0260*/ 	.word	.L_x_311@srel
        /*0264*/ 	.word	.L_x_78@srel


	//   ....[15]....
        /*0268*/ 	.word	.L_x_313@srel
        /*026c*/ 	.short	0x0
        /*026e*/ 	.short	0x0
        /*0270*/ 	.word	0x3
        /*0274*/ 	.word	.L_x_314@srel
        /*0278*/ 	.word	.L_x_315@srel
        /*027c*/ 	.word	.L_x_78@srel


	//   ....[16]....
        /*0280*/ 	.word	.L_x_317@srel
        /*0284*/ 	.short	0x0
        /*0286*/ 	.short	0x0
        /*0288*/ 	.word	0x3
        /*028c*/ 	.word	.L_x_318@srel
        /*0290*/ 	.word	.L_x_319@srel
        /*0294*/ 	.word	.L_x_78@srel


	//   ....[17]....
        /*0298*/ 	.word	.L_x_321@srel
        /*029c*/ 	.short	0x0
        /*029e*/ 	.short	0x0
        /*02a0*/ 	.word	0x3
        /*02a4*/ 	.word	.L_x_322@srel
        /*02a8*/ 	.word	.L_x_323@srel
        /*02ac*/ 	.word	.L_x_324@srel


	//   ....[18]....
        /*02b0*/ 	.word	.L_x_325@srel
        /*02b4*/ 	.short	0x0
        /*02b6*/ 	.short	0x0
        /*02b8*/ 	.word	0x3
        /*02bc*/ 	.word	.L_x_326@srel
        /*02c0*/ 	.word	.L_x_327@srel
        /*02c4*/ 	.word	.L_x_106@srel


	//   ....[19]....
        /*02c8*/ 	.word	.L_x_329@srel
        /*02cc*/ 	.short	0x0
        /*02ce*/ 	.short	0x0
        /*02d0*/ 	.word	0x3
        /*02d4*/ 	.word	.L_x_330@srel
        /*02d8*/ 	.word	.L_x_331@srel
        /*02dc*/ 	.word	.L_x_332@srel


	//   ....[20]....
        /*02e0*/ 	.word	.L_x_333@srel
        /*02e4*/ 	.short	0x0
        /*02e6*/ 	.short	0x0
        /*02e8*/ 	.word	0x3
        /*02ec*/ 	.word	.L_x_334@srel
        /*02f0*/ 	.word	.L_x_335@srel
        /*02f4*/ 	.word	.L_x_117@srel


	//   ....[21]....
        /*02f8*/ 	.word	.L_x_337@srel
        /*02fc*/ 	.short	0x0
        /*02fe*/ 	.short	0x0
        /*0300*/ 	.word	0x3
        /*0304*/ 	.word	.L_x_338@srel
        /*0308*/ 	.word	.L_x_339@srel
        /*030c*/ 	.word	.L_x_117@srel


	//   ....[22]....
        /*0310*/ 	.word	.L_x_341@srel
        /*0314*/ 	.short	0x0
        /*0316*/ 	.short	0x0
        /*0318*/ 	.word	0x3
        /*031c*/ 	.word	.L_x_342@srel
        /*0320*/ 	.word	.L_x_343@srel
        /*0324*/ 	.word	.L_x_117@srel


	//   ....[23]....
        /* <DEDUP_REMOVED lines=8> */


	//   ....[24]....
        /*0344*/ 	.word	.L_x_350@srel
        /*0348*/ 	.short	0x0
        /*034a*/ 	.short	0x0
        /*034c*/ 	.word	0x3
        /*0350*/ 	.word	.L_x_351@srel
        /*0354*/ 	.word	.L_x_352@srel
        /*0358*/ 	.word	.L_x_117@srel


	//   ....[25]....
        /*035c*/ 	.word	.L_x_354@srel
        /*0360*/ 	.short	0x0
        /*0362*/ 	.short	0x0
        /*0364*/ 	.word	0x3
        /*0368*/ 	.word	.L_x_355@srel
        /*036c*/ 	.word	.L_x_356@srel
        /*0370*/ 	.word	.L_x_117@srel


	//   ....[26]....
        /*0374*/ 	.word	.L_x_358@srel
        /*0378*/ 	.short	0x0
        /*037a*/ 	.short	0x0
        /*037c*/ 	.word	0x3
        /*0380*/ 	.word	.L_x_359@srel
        /*0384*/ 	.word	.L_x_360@srel
        /*0388*/ 	.word	.L_x_117@srel


	//   ....[27]....
        /*038c*/ 	.word	.L_x_362@srel
        /*0390*/ 	.short	0x0
        /*0392*/ 	.short	0x0
        /*0394*/ 	.word	0x3
        /*0398*/ 	.word	.L_x_363@srel
        /*039c*/ 	.word	.L_x_364@srel
        /*03a0*/ 	.word	.L_x_365@srel


	//   ....[28]....
        /*03a4*/ 	.word	.L_x_366@srel
        /*03a8*/ 	.short	0x0
        /*03aa*/ 	.short	0x0
        /*03ac*/ 	.word	0x3
        /*03b0*/ 	.word	.L_x_367@srel
        /*03b4*/ 	.word	.L_x_368@srel
        /*03b8*/ 	.word	.L_x_145@srel


	//   ....[29]....
        /*03bc*/ 	.word	.L_x_370@srel
        /*03c0*/ 	.short	0x0
        /*03c2*/ 	.short	0x0
        /*03c4*/ 	.word	0x3
        /*03c8*/ 	.word	.L_x_371@srel
        /*03cc*/ 	.word	.L_x_372@srel
        /*03d0*/ 	.word	.L_x_373@srel


	//   ....[30]....
        /*03d4*/ 	.word	.L_x_374@srel
        /*03d8*/ 	.short	0x0
        /*03da*/ 	.short	0x0
        /*03dc*/ 	.word	0x3
        /*03e0*/ 	.word	.L_x_375@srel
        /*03e4*/ 	.word	.L_x_376@srel
        /*03e8*/ 	.word	.L_x_156@srel


	//   ....[31]....
        /*03ec*/ 	.word	.L_x_378@srel
        /*03f0*/ 	.short	0x0
        /*03f2*/ 	.short	0x0
        /*03f4*/ 	.word	0x3
        /*03f8*/ 	.word	.L_x_379@srel
        /*03fc*/ 	.word	.L_x_380@srel
        /*0400*/ 	.word	.L_x_156@srel


	//   ....[32]....
        /*0404*/ 	.word	.L_x_382@srel
        /*0408*/ 	.short	0x0
        /*040a*/ 	.short	0x0
        /*040c*/ 	.word	0x3
        /*0410*/ 	.word	.L_x_383@srel
        /*0414*/ 	.word	.L_x_384@srel
        /*0418*/ 	.word	.L_x_156@srel


	//   ....[33]....
        /* <DEDUP_REMOVED lines=8> */


	//   ....[34]....
        /*0438*/ 	.word	.L_x_391@srel
        /*043c*/ 	.short	0x0
        /*043e*/ 	.short	0x0
        /*0440*/ 	.word	0x3
        /*0444*/ 	.word	.L_x_392@srel
        /*0448*/ 	.word	.L_x_393@srel
        /*044c*/ 	.word	.L_x_156@srel


	//   ....[35]....
        /*0450*/ 	.word	.L_x_395@srel
        /*0454*/ 	.short	0x0
        /*0456*/ 	.short	0x0
        /*0458*/ 	.word	0x3
        /*045c*/ 	.word	.L_x_396@srel
        /*0460*/ 	.word	.L_x_397@srel
        /*0464*/ 	.word	.L_x_156@srel


	//   ....[36]....
        /*0468*/ 	.word	.L_x_399@srel
        /*046c*/ 	.short	0x0
        /*046e*/ 	.short	0x0
        /*0470*/ 	.word	0x3
        /*0474*/ 	.word	.L_x_400@srel
        /*0478*/ 	.word	.L_x_401@srel
        /*047c*/ 	.word	.L_x_156@srel


	//   ....[37]....
        /*0480*/ 	.word	.L_x_403@srel
        /*0484*/ 	.short	0x0
        /*0486*/ 	.short	0x0
        /*0488*/ 	.word	0x3
        /*048c*/ 	.word	.L_x_404@srel
        /*0490*/ 	.word	.L_x_405@srel
        /*0494*/ 	.word	.L_x_406@srel


	//   ....[38]....
        /*0498*/ 	.word	.L_x_407@srel
        /*049c*/ 	.short	0x0
        /*049e*/ 	.short	0x0
        /*04a0*/ 	.word	0x3
        /*04a4*/ 	.word	.L_x_408@srel
        /*04a8*/ 	.word	.L_x_409@srel
        /*04ac*/ 	.word	.L_x_184@srel


	//   ....[39]....
        /*04b0*/ 	.word	.L_x_411@srel
        /*04b4*/ 	.short	0x0
        /*04b6*/ 	.short	0x0
        /*04b8*/ 	.word	0x3
        /*04bc*/ 	.word	.L_x_412@srel
        /*04c0*/ 	.word	.L_x_413@srel
        /*04c4*/ 	.word	.L_x_414@srel


	//   ....[40]....
        /*04c8*/ 	.word	.L_x_415@srel
        /*04cc*/ 	.short	0x0
        /*04ce*/ 	.short	0x0
        /*04d0*/ 	.word	0x3
        /*04d4*/ 	.word	.L_x_416@srel
        /*04d8*/ 	.word	.L_x_417@srel
        /*04dc*/ 	.word	.L_x_196@srel


	//   ....[41]....
        /*04e0*/ 	.word	.L_x_419@srel
        /*04e4*/ 	.short	0x0
        /*04e6*/ 	.short	0x0
        /*04e8*/ 	.word	0x3
        /*04ec*/ 	.word	.L_x_420@srel
        /*04f0*/ 	.word	.L_x_421@srel
        /*04f4*/ 	.word	.L_x_196@srel


	//   ....[42]....
        /*04f8*/ 	.word	.L_x_423@srel
        /*04fc*/ 	.short	0x0
        /*04fe*/ 	.short	0x0
        /*0500*/ 	.word	0x3
        /*0504*/ 	.word	.L_x_424@srel
        /*0508*/ 	.word	.L_x_425@srel
        /*050c*/ 	.word	.L_x_196@srel


	//   ....[43]....
        /* <DEDUP_REMOVED lines=8> */


	//   ....[44]....
        /*052c*/ 	.word	.L_x_432@srel
        /*0530*/ 	.short	0x0
        /*0532*/ 	.short	0x0
        /*0534*/ 	.word	0x3
        /*0538*/ 	.word	.L_x_433@srel
        /*053c*/ 	.word	.L_x_434@srel
        /*0540*/ 	.word	.L_x_196@srel


	//   ....[45]....
        /*0544*/ 	.word	.L_x_436@srel
        /*0548*/ 	.short	0x0
        /*054a*/ 	.short	0x0
        /*054c*/ 	.word	0x3
        /*0550*/ 	.word	.L_x_437@srel
        /*0554*/ 	.word	.L_x_438@srel
        /*0558*/ 	.word	.L_x_196@srel


	//   ....[46]....
        /*055c*/ 	.word	.L_x_440@srel
        /*0560*/ 	.short	0x0
        /*0562*/ 	.short	0x0
        /*0564*/ 	.word	0x3
        /*0568*/ 	.word	.L_x_441@srel
        /*056c*/ 	.word	.L_x_442@srel
        /*0570*/ 	.word	.L_x_196@srel


	//   ....[47]....
        /*0574*/ 	.word	.L_x_444@srel
        /*0578*/ 	.short	0x0
        /*057a*/ 	.short	0x0
        /*057c*/ 	.word	0x3
        /*0580*/ 	.word	.L_x_445@srel
        /*0584*/ 	.word	.L_x_446@srel
        /*0588*/ 	.word	.L_x_447@srel


	//   ....[48]....
        /*058c*/ 	.word	.L_x_448@srel
        /*0590*/ 	.short	0x0
        /*0592*/ 	.short	0x0
        /*0594*/ 	.word	0x3
        /*0598*/ 	.word	.L_x_449@srel
        /*059c*/ 	.word	.L_x_450@srel
        /*05a0*/ 	.word	.L_x_224@srel


	//   ....[49]....
        /*05a4*/ 	.word	.L_x_452@srel
        /*05a8*/ 	.short	0x0
        /*05aa*/ 	.short	0x0
        /*05ac*/ 	.word	0x3
        /*05b0*/ 	.word	.L_x_453@srel
        /*05b4*/ 	.word	.L_x_454@srel
        /*05b8*/ 	.word	.L_x_455@srel


	//----- nvinfo : EIATTR_CRS_STACK_SIZE
	.align		4
.L_50:
        /*05bc*/ 	.byte	0x04, 0x1e
        /*05be*/ 	.short	(.L_52 - .L_51)
.L_51:
        /*05c0*/ 	.word	0x00000000


	//----- nvinfo : EIATTR_CBANK_PARAM_SIZE
	.align		4
.L_52:
        /*05c4*/ 	.byte	0x03, 0x19
        /*05c6*/ 	.short	0x0048


	//----- nvinfo : EIATTR_PARAM_CBANK
	.align		4
        /*05c8*/ 	.byte	0x04, 0x0a
        /*05ca*/ 	.short	(.L_54 - .L_53)
	.align		4
.L_53:
        /*05cc*/ 	.word	index@(.nv.constant0._Z25search_form_kernel_hybridPKciPKiyyffP9CandidatePiii)
        /*05d0*/ 	.short	0x0380
        /*05d2*/ 	.short	0x0048


	//----- nvinfo : EIATTR_SW_WAR
	.align		4
.L_54:
        /*05d4*/ 	.byte	0x04, 0x36
        /*05d6*/ 	.short	(.L_56 - .L_55)
.L_55:
        /*05d8*/ 	.word	0x00000008
.L_56:


//--------------------- .nv.callgraph             --------------------------
	.section	.nv.callgraph,"",@"SHT_CUDA_CALLGRAPH"
	.align	4
	.sectionentsize	8
	.align		4
        /*0000*/ 	.word	0x00000000
	.align		4
        /*0004*/ 	.word	0xffffffff
	.align		4
        /*0008*/ 	.word	0x00000000
	.align		4
        /*000c*/ 	.word	0xfffffffe
	.align		4
        /*0010*/ 	.word	0x00000000
	.align		4
        /*0014*/ 	.word	0xfffffffd
	.align		4
        /*0018*/ 	.word	0x00000000
	.align		4
        /*001c*/ 	.word	0xfffffffc


//--------------------- .nv.constant3             --------------------------
	.section	.nv.constant3,"a",@progbits
	.align	4
.nv.constant3:
	.type		d_const_values,@object
	.size		d_const_values,(d_const_chars - d_const_values)
d_const_values:
        /*0000*/ 	.byte	0xdb, 0x0f, 0x49, 0x40, 0x54, 0xf8, 0x2d, 0x40, 0x00, 0x00, 0x80, 0xbf, 0xbd, 0x1b, 0xcf, 0x3f
        /*0010*/ 	.byte	0x00, 0x00, 0x80, 0x3f, 0x00, 0x00, 0x00, 0x40, 0x00, 0x00, 0x40, 0x40, 0x00, 0x00, 0x80, 0x40
        /*0020*/ 	.byte	0x00, 0x00, 0xa0, 0x40, 0x00, 0x00, 0xc0, 0x40, 0x00, 0x00, 0xe0, 0x40, 0x00, 0x00, 0x00, 0x41
        /*0030*/ 	.byte	0x00, 0x00, 0x10, 0x41
	.type		d_const_chars,@object
	.size		d_const_chars,(d_unary_chars - d_const_chars)
d_const_chars:
        /*0034*/ 	.byte	0x30, 0x31, 0x32, 0x33, 0x6f, 0x70, 0x71, 0x72, 0x73, 0x74, 0x75, 0x76, 0x77
	.type		d_unary_chars,@object
	.size		d_unary_chars,(d_binary_chars - d_unary_chars)
d_unary_chars:
        /*0041*/ 	.byte	0x34, 0x35, 0x38, 0x39, 0x61, 0x62, 0x63, 0x64, 0x65, 0x66, 0x67, 0x68, 0x69, 0x6a, 0x6b, 0x6c
        /*0051*/ 	.byte	0x6d, 0x6e
	.type		d_binary_chars,@object
	.size		d_binary_chars,(.L_3 - d_binary_chars)
d_binary_chars:
        /*0053*/ 	.byte	0x36, 0x37, 0x78, 0x79, 0x7a
.L_3:


//--------------------- .nv.constant4             --------------------------
	.section	.nv.constant4,"a",@progbits
	.align	8
	.align		8
.nv.constant4:
        /*0000*/ 	.dword	__cudart_i2opi_f


//--------------------- .nv.constant2._Z25search_form_kernel_hybridPKciPKiyyffP9CandidatePiii --------------------------
	.section	.nv.constant2._Z25search_form_kernel_hybridPKciPKiyyffP9CandidatePiii,"a",@progbits
	.sectionflags	@""
	.align	4
.nv.constant2._Z25search_form_kernel_hybridPKciPKiyyffP9CandidatePiii:
        /*0000*/ 	.byte	0x40, 0x2f, 0x00, 0x00, 0x90, 0x2e, 0x00, 0x00, 0xf0, 0x5e, 0x00, 0x00, 0xc0, 0x3b, 0x00, 0x00
        /* <DEDUP_REMOVED lines=38> */


//--------------------- .text._Z25search_form_kernel_hybridPKciPKiyyffP9CandidatePiii --------------------------
	.section	.text._Z25search_form_kernel_hybridPKciPKiyyffP9CandidatePiii,"ax",@progbits
	.align	128
        .global         _Z25search_form_kernel_hybridPKciPKiyyffP9CandidatePiii
        .type           _Z25search_form_kernel_hybridPKciPKiyyffP9CandidatePiii,@function
        .size           _Z25search_form_kernel_hybridPKciPKiyyffP9CandidatePiii,(.L_x_460 - _Z25search_form_kernel_hybridPKciPKiyyffP9CandidatePiii)
        .other          _Z25search_form_kernel_hybridPKciPKiyyffP9CandidatePiii,@"STO_CUDA_ENTRY STV_DEFAULT"
_Z25search_form_kernel_hybridPKciPKiyyffP9CandidatePiii:
.text._Z25search_form_kernel_hybridPKciPKiyyffP9CandidatePiii:
[----:B------:R-:W0:Y:S01]  /*0000*/  LDC R1, c[0x0][0x37c] ;  /* 0x0000df00ff017b82 */ /* 0x000e220000000800 */
[----:B------:R-:W1:Y:S07]  /*0010*/  S2R R2, SR_TID.X ;  /* 0x0000000000027919 */ /* 0x000e6e0000002100 */
[----:B------:R-:W1:Y:S01]  /*0020*/  LDC R5, c[0x0][0x388] ;  /* 0x0000e200ff057b82 */ /* 0x000e620000000800 */
[----:B------:R-:W2:Y:S01]  /*0030*/  LDCU.64 UR8, c[0x0][0x358] ;  /* 0x00006b00ff0877ac */ /* 0x000ea20008000a00 */
[----:B0-----:R-:W-:Y:S01]  /*0040*/  IADD3 R1, PT, PT, R1, -0x90, RZ ;  /* 0xffffff7001017810 */ /* 0x001fe20007ffe0ff */
[----:B------:R-:W0:Y:S01]  /*0050*/  LDCU.64 UR6, c[0x0][0x398] ;  /* 0x00007300ff0677ac */ /* 0x000e220008000a00 */
[----:B-1----:R-:W-:-:S13]  /*0060*/  ISETP.GE.U32.AND P1, PT, R2, R5, PT ;  /* 0x000000050200720c */ /* 0x002fda0003f26070 */
[----:B------:R-:W1:Y:S08]  /*0070*/  @!P1 LDC.64 R10, c[0x0][0x380] ;  /* 0x0000e000ff0a9b82 */ /* 0x000e700000000a00 */
[----:B------:R-:W3:Y:S01]  /*0080*/  @!P1 LDC.64 R8, c[0x0][0x390] ;  /* 0x0000e400ff089b82 */ /* 0x000ee20000000a00 */
[----:B-1----:R-:W-:-:S04]  /*0090*/  @!P1 IADD3 R10, P0, PT, R2, R10, RZ ;  /* 0x0000000a020a9210 */ /* 0x002fc80007f1e0ff */
[----:B------:R-:W-:Y:S01]  /*00a0*/  @!P1 IADD3.X R11, PT, PT, RZ, R11, RZ, P0, !PT ;  /* 0x0000000bff0b9210 */ /* 0x000fe200007fe4ff */
[----:B---3--:R-:W-:-:S04]  /*00b0*/  @!P1 IMAD.WIDE.U32 R8, R2, 0x4, R8 ;  /* 0x0000000402089825 */ /* 0x008fc800078e0008 */
[----:B--2---:R1:W2:Y:S04]  /*00c0*/  @!P1 LDG.E.U8.CONSTANT R10, desc[UR8][R10.64] ;  /* 0x000000080a0a9981 */ /* 0x0042a8000c1e9100 */
[----:B------:R3:W4:Y:S01]  /*00d0*/  @!P1 LDG.E.CONSTANT R8, desc[UR8][R8.64] ;  /* 0x0000000808089981 */ /* 0x000722000c1e9900 */
[----:B------:R-:W-:Y:S01]  /*00e0*/  ISETP.NE.AND P2, PT, R2, RZ, PT ;  /* 0x000000ff0200720c */ /* 0x000fe20003f45270 */
[----:B------:R-:W5:Y:S01]  /*00f0*/  S2UR UR4, SR_CTAID.X ;  /* 0x00000000000479c3 */ /* 0x000f620000002500 */
[----:B------:R-:W0:Y:S07]  /*0100*/  @!P1 S2R R13, SR_CgaCtaId ;  /* 0x00000000000d9919 */ /* 0x000e2e0000008800 */
[----:B------:R-:W5:Y:S04]  /*0110*/  LDC R7, c[0x0][0x360] ;  /* 0x0000d800ff077b82 */ /* 0x000f680000000800 */
[----:B------:R-:W3:Y:S01]  /*0120*/  @!P2 S2R R12, SR_CgaCtaId ;  /* 0x00000000000ca919 */ /* 0x000ee20000008800 */
[----:B------:R-:W-:Y:S01]  /*0130*/  IMAD.MOV.U32 R3, RZ, RZ, RZ ;  /* 0x000000ffff037224 */ /* 0x000fe200078e00ff */
[----:B------:R-:W-:-:S04]  /*0140*/  @!P1 MOV R0, 0x400 ;  /* 0x0000040000009802 */ /* 0x000fc80000000f00 */
[----:B------:R-:W-:Y:S01]  /*0150*/  @!P1 IADD3 R4, PT, PT, R0, 0x30, RZ ;  /* 0x0000003000049810 */ /* 0x000fe20007ffe0ff */
[----:B-----5:R-:W-:Y:S01]  /*0160*/  IMAD.WIDE.U32 R6, R7, UR4, R2 ;  /* 0x0000000407067c25 */ /* 0x020fe2000f8e0002 */
[----:B------:R-:W-:-:S04]  /*0170*/  @!P2 MOV R3, 0x400 ;  /* 0x000004000003a802 */ /* 0x000fc80000000f00 */
[----:B-1----:R-:W-:Y:S02]  /*0180*/  @!P2 IADD3 R11, PT, PT, R3, 0x30, RZ ;  /* 0x00000030030ba810 */ /* 0x002fe40007ffe0ff */
[C---:B0-----:R-:W-:Y:S02]  /*0190*/  @!P1 LEA R3, R13.reuse, R0, 0x18 ;  /* 0x000000000d039211 */ /* 0x041fe400078ec0ff */
[----:B---3--:R-:W-:Y:S02]  /*01a0*/  @!P1 LEA R9, R13, R4, 0x18 ;  /* 0x000000040d099211 */ /* 0x008fe400078ec0ff */
[----:B------:R-:W-:Y:S01]  /*01b0*/  @!P2 LEA R0, R12, R11, 0x18 ;  /* 0x0000000b0c00a211 */ /* 0x000fe200078ec0ff */
[----:B------:R-:W-:Y:S01]  /*01c0*/  @!P1 IMAD R3, R2, 0x4, R3 ;  /* 0x0000000402039824 */ /* 0x000fe200078e0203 */
[----:B------:R-:W-:Y:S02]  /*01d0*/  @!P1 IADD3 R9, PT, PT, R9, R2, RZ ;  /* 0x0000000209099210 */ /* 0x000fe40007ffe0ff */
[----:B------:R-:W-:-:S02]  /*01e0*/  @!P2 IADD3 R0, PT, PT, R0, R5, RZ ;  /* 0x000000050000a210 */ /* 0x000fc40007ffe0ff */
[----:B------:R-:W-:-:S04]  /*01f0*/  ISETP.GE.U32.AND P0, PT, R6, UR6, PT ;  /* 0x0000000606007c0c */ /* 0x000fc8000bf06070 */
[----:B------:R-:W-:Y:S01]  /*0200*/  ISETP.GE.U32.AND.EX P0, PT, R7, UR7, PT, P0 ;  /* 0x0000000707007c0c */ /* 0x000fe2000bf06100 */
[----:B----4-:R0:W-:Y:S04]  /*0210*/  @!P1 STS [R3], R8 ;  /* 0x0000000803009388 */ /* 0x0101e80000000800 */
[----:B--2---:R0:W-:Y:S04]  /*0220*/  @!P1 STS.U8 [R9], R10 ;  /* 0x0000000a09009388 */ /* 0x0041e80000000000 */
[----:B------:R0:W-:Y:S01]  /*0230*/  @!P2 STS.U8 [R0], RZ ;  /* 0x000000ff0000a388 */ /* 0x0001e20000000000 */
[----:B------:R-:W-:Y:S06]  /*0240*/  BAR.SYNC.DEFER_BLOCKING 0x0 ;  /* 0x0000000000007b1d */ /* 0x000fec0000010000 */
[----:B------:R-:W-:Y:S05]  /*0250*/  @P0 EXIT ;  /* 0x000000000000094d */ /* 0x000fea0003800000 */
[----:B------:R-:W1:Y:S01]  /*0260*/  LDCU.64 UR4, c[0x0][0x3a0] ;  /* 0x00007400ff0477ac */ /* 0x000e620008000a00 */
[----:B------:R-:W-:Y:S01]  /*0270*/  ISETP.GE.AND P0, PT, R5, 0x1, PT ;  /* 0x000000010500780c */ /* 0x000fe20003f06270 */
[----:B0-----:R-:W-:Y:S01]  /*0280*/  VIADD R0, R1, 0x60 ;  /* 0x0000006001007836 */ /* 0x001fe20000000000 */
[----:B-1----:R-:W-:-:S04]  /*0290*/  IADD3 R14, P1, PT, R6, UR4, RZ ;  /* 0x00000004060e7c10 */ /* 0x002fc8000ff3e0ff */
[----:B------:R-:W-:-:S07]  /*02a0*/  IADD3.X R15, PT, PT, R7, UR5, RZ, P1, !PT ;  /* 0x00000005070f7c10 */ /* 0x000fce0008ffe4ff */
[----:B------:R-:W-:Y:S05]  /*02b0*/  @!P0 BRA `(.L_x_0) ;  /* 0x0000002000208947 */ /* 0x000fea0003800000 */
[----:B------:R-:W0:Y:S01]  /*02c0*/  S2UR UR5, SR_CgaCtaId ;  /* 0x00000000000579c3 */ /* 0x000e220000008800 */
[----:B------:R-:W-:Y:S01]  /*02d0*/  UMOV UR4, 0x400 ;  /* 0x0000040000047882 */ /* 0x000fe20000000000 */
[----:B------:R-:W-:Y:S01]  /*02e0*/  BSSY.RECONVERGENT B0, `(.L_x_1) ;  /* 0x0000027000007945 */ /* 0x000fe20003800200 */
[----:B------:R-:W-:Y:S01]  /*02f0*/  IADD3 R3, PT, PT, R5, -0x1, RZ ;  /* 0xffffffff05037810 */ /* 0x000fe20007ffe0ff */
[----:B0-----:R-:W-:-:S09]  /*0300*/  ULEA UR4, UR5, UR4, 0x18 ;  /* 0x0000000405047291 */ /* 0x001fd2000f8ec0ff */
[----:B------:R-:W0:Y:S02]  /*0310*/  LDS R4, [UR4] ;  /* 0x00000004ff047984 */ /* 0x000e240008000800 */
[----:B0-----:R-:W-:-:S04]  /*0320*/  SHF.R.S32.HI R7, RZ, 0x1f, R4 ;  /* 0x0000001fff077819 */ /* 0x001fc80000011404 */
[----:B------:R-:W-:-:S04]  /*0330*/  LOP3.LUT R2, R15, R7, RZ, 0xfc, !PT ;  /* 0x000000070f027212 */ /* 0x000fc800078efcff */
[----:B------:R-:W-:-:S13]  /*0340*/  ISETP.NE.U32.AND P0, PT, R2, RZ, PT ;  /* 0x000000ff0200720c */ /* 0x000fda0003f05070 */
[----:B------:R-:W-:Y:S05]  /*0350*/  @P0 BRA `(.L_x_2) ;  /* 0x0000000000580947 */ /* 0x000fea0003800000 */
[----:B------:R-:W0:Y:S01]  /*0360*/  I2F.U32.RP R2, R4 ;  /* 0x0000000400027306 */ /* 0x000e220000209000 */
[----:B------:R-:W-:Y:S01]  /*0370*/  IMAD.MOV R5, RZ, RZ, -R4 ;  /* 0x000000ffff057224 */ /* 0x000fe200078e0a04 */
[----:B------:R-:W-:Y:S02]  /*0380*/  ISETP.NE.U32.AND P2, PT, R4, RZ, PT ;  /* 0x000000ff0400720c */ /* 0x000fe40003f45070 */
[----:B------:R-:W-:-:S04]  /*0390*/  MOV R17, RZ ;  /* 0x000000ff00117202 */ /* 0x000fc80000000f00 */
[----:B0-----:R-:W0:Y:S02]  /*03a0*/  MUFU.RCP R2, R2 ;  /* 0x0000000200027308 */ /* 0x001e240000001000 */
[----:B0-----:R-:W-:-:S06]  /*03b0*/  IADD3 R6, PT, PT, R2, 0xffffffe, RZ ;  /* 0x0ffffffe02067810 */ /* 0x001fcc0007ffe0ff */
[----:B------:R0:W1:Y:S02]  /*03c0*/  F2I.FTZ.U32.TRUNC.NTZ R7, R6 ;  /* 0x0000000600077305 */ /* 0x000064000021f000 */
[----:B0-----:R-:W-:Y:S02]  /*03d0*/  HFMA2 R6, -RZ, RZ, 0, 0 ;  /* 0x00000000ff067431 */ /* 0x001fe400000001ff */
[----:B-1----:R-:W-:-:S04]  /*03e0*/  IMAD R5, R5, R7, RZ ;  /* 0x0000000705057224 */ /* 0x002fc800078e02ff */
[----:B------:R-:W-:-:S06]  /*03f0*/  IMAD.HI.U32 R7, R7, R5, R6 ;  /* 0x0000000507077227 */ /* 0x000fcc00078e0006 */
[----:B------:R-:W-:-:S05]  /*0400*/  IMAD.HI.U32 R16, R7, R14, RZ ;  /* 0x0000000e07107227 */ /* 0x000fca00078e00ff */
[----:B------:R-:W-:-:S05]  /*0410*/  IADD3 R5, PT, PT, -R16, RZ, RZ ;  /* 0x000000ff10057210 */ /* 0x000fca0007ffe1ff */
[----:B------:R-:W-:-:S05]  /*0420*/  IMAD R5, R4, R5, R14 ;  /* 0x0000000504057224 */ /* 0x000fca00078e020e */
[----:B------:R-:W-:-:S13]  /*0430*/  ISETP.GE.U32.AND P0, PT, R5, R4, PT ;  /* 0x000000040500720c */ /* 0x000fda0003f06070 */
[----:B------:R-:W-:Y:S01]  /*0440*/  @P0 IMAD.IADD R5, R5, 0x1, -R4 ;  /* 0x0000000105050824 */ /* 0x000fe200078e0a04 */
[----:B------:R-:W-:-:S04]  /*0450*/  @P0 IADD3 R16, PT, PT, R16, 0x1, RZ ;  /* 0x0000000110100810 */ /* 0x000fc80007ffe0ff */
[----:B------:R-:W-:-:S13]  /*0460*/  ISETP.GE.U32.AND P1, PT, R5, R4, PT ;  /* 0x000000040500720c */ /* 0x000fda0003f26070 */
[----:B------:R-:W-:Y:S02]  /*0470*/  @P1 IADD3 R16, PT, PT, R16, 0x1, RZ ;  /* 0x0000000110101810 */ /* 0x000fe40007ffe0ff */
[----:B------:R-:W-:-:S05]  /*0480*/  @!P2 LOP3.LUT R16, RZ, R4, RZ, 0x33, !PT ;  /* 0x00000004ff10a212 */ /* 0x000fca00078e33ff */
[----:B------:R-:W-:-:S04]  /*0490*/  IMAD.MOV R5, RZ, RZ, -R16 ;  /* 0x000000ffff057224 */ /* 0x000fc800078e0a10 */
[----:B------:R-:W-:Y:S01]  /*04a0*/  IMAD R4, R4, R5, R14 ;  /* 0x0000000504047224 */ /* 0x000fe200078e020e */
[----:B------:R-:W-:Y:S06]  /*04b0*/  BRA `(.L_x_3) ;  /* 0x0000000000247947 */ /* 0x000fec0003800000 */
.L_x_2:
[----:B------:R-:W-:Y:S01]  /*04c0*/  MOV R5, R7 ;  /* 0x0000000700057202 */ /* 0x000fe20000000f00 */
[----:B------:R-:W-:Y:S01]  /*04d0*/  IMAD.MOV.U32 R8, RZ, RZ, R14 ;  /* 0x000000ffff087224 */ /* 0x000fe200078e000e */
[----:B------:R-:W-:Y:S02]  /*04e0*/  MOV R11, R15 ;  /* 0x0000000f000b7202 */ /* 0x000fe40000000f00 */
[----:B------:R-:W-:-:S07]  /*04f0*/  MOV R2, 0x510 ;  /* 0x0000051000027802 */ /* 0x000fce0000000f00 */
[----:B------:R-:W-:Y:S05]  /*0500*/  CALL.REL.NOINC `($__internal_0_$__cuda_sm20_div_u64) ;  /* 0x00000148008c7944 */ /* 0x000fea0003c00000 */
[----:B------:R-:W-:Y:S01]  /*0510*/  IADD3 R5, PT, PT, -R6, RZ, RZ ;  /* 0x000000ff06057210 */ /* 0x000fe20007ffe1ff */
[----:B------:R-:W-:Y:S01]  /*0520*/  IMAD.MOV.U32 R16, RZ, RZ, R6 ;  /* 0x000000ffff107224 */ /* 0x000fe200078e0006 */
[----:B------:R-:W-:-:S03]  /*0530*/  MOV R17, R7 ;  /* 0x0000000700117202 */ /* 0x000fc60000000f00 */
[----:B------:R-:W-:-:S07]  /*0540*/  IMAD R4, R4, R5, R14 ;  /* 0x0000000504047224 */ /* 0x000fce00078e020e */
.L_x_3:
[----:B------:R-:W-:Y:S05]  /*0550*/  BSYNC.RECONVERGENT B0 ;  /* 0x0000000000007941 */ /* 0x000fea0003800200 */
.L_x_1:
[----:B------:R0:W-:Y:S01]  /*0560*/  STL [R1+0x60], R4 ;  /* 0x0000600401007387 */ /* 0x0001e20000100800 */
[----:B------:R-:W-:-:S13]  /*0570*/  ISETP.NE.AND P0, PT, R3, RZ, PT ;  /* 0x000000ff0300720c */ /* 0x000fda0003f05270 */
[----:B0-----:R-:W-:Y:S05]  /*0580*/  @!P0 BRA `(.L_x_0) ;  /* 0x0000001c006c8947 */ /* 0x001fea0003800000 */
[----:B------:R-:W0:Y:S01]  /*0590*/  S2UR UR5, SR_CgaCtaId ;  /* 0x00000000000579c3 */ /* 0x000e220000008800 */
[----:B------:R-:W-:Y:S01]  /*05a0*/  UMOV UR4, 0x400 ;  /* 0x0000040000047882 */ /* 0x000fe20000000000 */
[----:B------:R-:W-:Y:S01]  /*05b0*/  MOV R3, 0xffffffff ;  /* 0xffffffff00037802 */ /* 0x000fe20000000f00 */
[----:B------:R-:W-:Y:S05]  /*05c0*/  BSSY.RECONVERGENT B0, `(.L_x_4) ;  /* 0x0000029000007945 */ /* 0x000fea0003800200 */
[----:B------:R-:W1:Y:S01]  /*05d0*/  LDC R2, c[0x0][0x388] ;  /* 0x0000e200ff027b82 */ /* 0x000e620000000800 */
[----:B0-----:R-:W-:Y:S01]  /*05e0*/  ULEA UR4, UR5, UR4, 0x18 ;  /* 0x0000000405047291 */ /* 0x001fe2000f8ec0ff */
[----:B-1----:R-:W-:-:S08]  /*05f0*/  VIADDMNMX.U32 R3, R2, R3, 0xb, PT ;  /* 0x0000000b02037446 */ /* 0x002fd00003800003 */
[----:B------:R-:W0:Y:S01]  /*0600*/  LDS R4, [UR4+0x4] ;  /* 0x00000404ff047984 */ /* 0x000e220008000800 */
[----:B------:R-:W-:Y:S01]  /*0610*/  VIADD R3, R3, 0x1 ;  /* 0x0000000103037836 */ /* 0x000fe20000000000 */
[----:B0-----:R-:W-:-:S04]  /*0620*/  SHF.R.S32.HI R5, RZ, 0x1f, R4 ;  /* 0x0000001fff057819 */ /* 0x001fc80000011404 */
[----:B------:R-:W-:-:S04]  /*0630*/  LOP3.LUT R6, R17, R5, RZ, 0xfc, !PT ;  /* 0x0000000511067212 */ /* 0x000fc800078efcff */
[----:B------:R-:W-:-:S13]  /*0640*/  ISETP.NE.U32.AND P0, PT, R6, RZ, PT ;  /* 0x000000ff0600720c */ /* 0x000fda0003f05070 */
[----:B------:R-:W-:Y:S05]  /*0650*/  @P0 BRA `(.L_x_5) ;  /* 0x00000000005c0947 */ /* 0x000fea0003800000 */
[----:B------:R-:W0:Y:S01]  /*0660*/  I2F.U32.RP R2, R4 ;  /* 0x0000000400027306 */ /* 0x000e220000209000 */
[----:B------:R-:W-:Y:S01]  /*0670*/  IADD3 R5, PT, PT, RZ, -R4, RZ ;  /* 0x80000004ff057210 */ /* 0x000fe20007ffe0ff */
[----:B------:R-:W-:Y:S01]  /*0680*/  HFMA2 R17, -RZ, RZ, 0, 0 ;  /* 0x00000000ff117431 */ /* 0x000fe200000001ff */
[----:B------:R-:W-:-:S05]  /*0690*/  ISETP.NE.U32.AND P2, PT, R4, RZ, PT ;  /* 0x000000ff0400720c */ /* 0x000fca0003f45070 */
[----:B0-----:R-:W0:Y:S02]  /*06a0*/  MUFU.RCP R2, R2 ;  /* 0x0000000200027308 */ /* 0x001e240000001000 */
[----:B0-----:R-:W-:-:S06]  /*06b0*/  IADD3 R6, PT, PT, R2, 0xffffffe, RZ ;  /* 0x0ffffffe02067810 */ /* 0x001fcc0007ffe0ff */
[----:B------:R0:W1:Y:S02]  /*06c0*/  F2I.FTZ.U32.TRUNC.NTZ R7, R6 ;  /* 0x0000000600077305 */ /* 0x000064000021f000 */
[----:B0-----:R-:W-:Y:S02]  /*06d0*/  IMAD.MOV.U32 R6, RZ, RZ, RZ ;  /* 0x000000ffff067224 */ /* 0x001fe400078e00ff */
[----:B-1----:R-:W-:-:S04]  /*06e0*/  IMAD R5, R5, R7, RZ ;  /* 0x0000000705057224 */ /* 0x002fc800078e02ff */
[----:B------:R-:W-:-:S06]  /*06f0*/  IMAD.HI.U32 R7, R7, R5, R6 ;  /* 0x0000000507077227 */ /* 0x000fcc00078e0006 */
[----:B------:R-:W-:-:S05]  /*0700*/  IMAD.HI.U32 R7, R7, R16, RZ ;  /* 0x0000001007077227 */ /* 0x000fca00078e00ff */
[----:B------:R-:W-:-:S05]  /*0710*/  IADD3 R5, PT, PT, -R7, RZ, RZ ;  /* 0x000000ff07057210 */ /* 0x000fca0007ffe1ff */
[----:B------:R-:W-:-:S05]  /*0720*/  IMAD R5, R4, R5, R16 ;  /* 0x0000000504057224 */ /* 0x000fca00078e0210 */
[----:B------:R-:W-:-:S13]  /*0730*/  ISETP.GE.U32.AND P0, PT, R5, R4, PT ;  /* 0x000000040500720c */ /* 0x000fda0003f06070 */
[----:B------:R-:W-:Y:S01]  /*0740*/  @P0 IADD3 R5, PT, PT, -R4, R5, RZ ;  /* 0x0000000504050210 */ /* 0x000fe20007ffe1ff */
[----:B------:R-:W-:-:S03]  /*0750*/  @P0 VIADD R7, R7, 0x1 ;  /* 0x0000000107070836 */ /* 0x000fc60000000000 */
[----:B------:R-:W-:-:S13]  /*0760*/  ISETP.GE.U32.AND P1, PT, R5, R4, PT ;  /* 0x000000040500720c */ /* 0x000fda0003f26070 */
[----:B------:R-:W-:Y:S02]  /*0770*/  @P1 IADD3 R7, PT, PT, R7, 0x1, RZ ;  /* 0x0000000107071810 */ /* 0x000fe40007ffe0ff */
[----:B------:R-:W-:-:S04]  /*0780*/  @!P2 LOP3.LUT R7, RZ, R4, RZ, 0x33, !PT ;  /* 0x00000004ff07a212 */ /* 0x000fc800078e33ff */
[----:B------:R-:W-:-:S05]  /*0790*/  IADD3 R5, PT, PT, -R7, RZ, RZ ;  /* 0x000000ff07057210 */ /* 0x000fca0007ffe1ff */
[----:B------:R-:W-:Y:S02]  /*07a0*/  IMAD R4, R4, R5, R16 ;  /* 0x0000000504047224 */ /* 0x000fe400078e0210 */
[----:B------:R-:W-:Y:S01]  /*07b0*/  IMAD.MOV.U32 R16, RZ, RZ, R7 ;  /* 0x000000ffff107224 */ /* 0x000fe200078e0007 */
[----:B------:R-:W-:Y:S06]  /*07c0*/  BRA `(.L_x_6) ;  /* 0x0000000000207947 */ /* 0x000fec0003800000 */
.L_x_5:
[----:B------:R-:W-:Y:S01]  /*07d0*/  MOV R8, R16 ;  /* 0x0000001000087202 */ /* 0x000fe20000000f00 */
[----:B------:R-:W-:Y:S01]  /*07e0*/  IMAD.MOV.U32 R11, RZ, RZ, R17 ;  /* 0x000000ffff0b7224 */ /* 0x000fe200078e0011 */
[----:B------:R-:W-:-:S07]  /*07f0*/  MOV R2, 0x810 ;  /* 0x0000081000027802 */ /* 0x000fce0000000f00 */
[----:B------:R-:W-:Y:S05]  /*0800*/  CALL.REL.NOINC `($__internal_0_$__cuda_sm20_div_u64) ;  /* 0x0000014400cc7944 */ /* 0x000fea0003c00000 */
[----:B------:R-:W-:Y:S01]  /*0810*/  IADD3 R5, PT, PT, -R6, RZ, RZ ;  /* 0x000000ff06057210 */ /* 0x000fe20007ffe1ff */
[----:B------:R-:W-:-:S04]  /*0820*/  IMAD.MOV.U32 R17, RZ, RZ, R7 ;  /* 0x000000ffff117224 */ /* 0x000fc800078e0007 */
[----:B------:R-:W-:Y:S01]  /*0830*/  IMAD R4, R4, R5, R16 ;  /* 0x0000000504047224 */ /* 0x000fe200078e0210 */
[----:B------:R-:W-:-:S07]  /*0840*/  MOV R16, R6 ;  /* 0x0000000600107202 */ /* 0x000fce0000000f00 */
.L_x_6:
[----:B------:R-:W-:Y:S05]  /*0850*/  BSYNC.RECONVERGENT B0 ;  /* 0x0000000000007941 */ /* 0x000fea0003800200 */
.L_x_4:
[----:B------:R0:W-:Y:S01]  /*0860*/  STL [R1+0x64], R4 ;  /* 0x0000640401007387 */ /* 0x0001e20000100800 */
[----:B------:R-:W-:-:S13]  /*0870*/  ISETP.NE.AND P0, PT, R3, 0x2, PT ;  /* 0x000000020300780c */ /* 0x000fda0003f05270 */
[----:B0-----:R-:W-:Y:S05]  /*0880*/  @!P0 BRA `(.L_x_0) ;  /* 0x0000001800ac8947 */ /* 0x001fea0003800000 */
[----:B------:R-:W0:Y:S01]  /*0890*/  S2UR UR5, SR_CgaCtaId ;  /* 0x00000000000579c3 */ /* 0x000e220000008800 */
[----:B------:R-:W-:Y:S01]  /*08a0*/  UMOV UR4, 0x400 ;  /* 0x0000040000047882 */ /* 0x000fe20000000000 */
[----:B------:R-:W-:Y:S01]  /*08b0*/  BSSY.RECONVERGENT B0, `(.L_x_7) ;  /* 0x0000026000007945 */ /* 0x000fe20003800200 */
[----:B0-----:R-:W-:-:S09]  /*08c0*/  ULEA UR4, UR5, UR4, 0x18 ;  /* 0x0000000405047291 */ /* 0x001fd2000f8ec0ff */
[----:B------:R-:W0:Y:S02]  /*08d0*/  LDS R4, [UR4+0x8] ;  /* 0x00000804ff047984 */ /* 0x000e240008000800 */
        /* <DEDUP_REMOVED lines=27> */
.L_x_8:
        /* <DEDUP_REMOVED lines=8> */
.L_x_9:
[----:B------:R-:W-:Y:S05]  /*0b10*/  BSYNC.RECONVERGENT B0 ;  /* 0x0000000000007941 */ /* 0x000fea0003800200 */
.L_x_7:
        /* <DEDUP_REMOVED lines=35> */
.L_x_11:
        /* <DEDUP_REMOVED lines=8> */
.L_x_12:
[----:B------:R-:W-:Y:S05]  /*0dd0*/  BSYNC.RECONVERGENT B0 ;  /* 0x0000000000007941 */ /* 0x000fea0003800200 */
.L_x_10:
        /* <DEDUP_REMOVED lines=35> */
.L_x_14:
        /* <DEDUP_REMOVED lines=8> */
.L_x_15:
[----:B------:R-:W-:Y:S05]  /*1090*/  BSYNC.RECONVERGENT B0 ;  /* 0x0000000000007941 */ /* 0x000fea0003800200 */
.L_x_13:
        /* <DEDUP_REMOVED lines=35> */
.L_x_17:
        /* <DEDUP_REMOVED lines=8> */
.L_x_18:
[----:B------:R-:W-:Y:S05]  /*1350*/  BSYNC.RECONVERGENT B0 ;  /* 0x0000000000007941 */ /* 0x000fea0003800200 */
.L_x_16:
        /* <DEDUP_REMOVED lines=35> */
.L_x_20:
        /* <DEDUP_REMOVED lines=8> */
.L_x_21:
[----:B------:R-:W-:Y:S05]  /*1610*/  BSYNC.RECONVERGENT B0 ;  /* 0x0000000000007941 */ /* 0x000fea0003800200 */
.L_x_19:
        /* <DEDUP_REMOVED lines=35> */
.L_x_23:
        /* <DEDUP_REMOVED lines=8> */
.L_x_24:
[----:B------:R-:W-:Y:S05]  /*18d0*/  BSYNC.RECONVERGENT B0 ;  /* 0x0000000000007941 */ /* 0x000fea0003800200 */
.L_x_22:
        /* <DEDUP_REMOVED lines=35> */
.L_x_26:
        /* <DEDUP_REMOVED lines=8> */
.L_x_27:
[----:B------:R-:W-:Y:S05]  /*1b90*/  BSYNC.RECONVERGENT B0 ;  /* 0x0000000000007941 */ /* 0x000fea0003800200 */
.L_x_25:
        /* <DEDUP_REMOVED lines=35> */
.L_x_29:
        /* <DEDUP_REMOVED lines=8> */
.L_x_30:
[----:B------:R-:W-:Y:S05]  /*1e50*/  BSYNC.RECONVERGENT B0 ;  /* 0x0000000000007941 */ /* 0x000fea0003800200 */
.L_x_28:
        /* <DEDUP_REMOVED lines=13> */
[----:B------:R-:W-:Y:S02]  /*1f30*/  IADD3 R5, PT, PT, RZ, -R4, RZ ;  /* 0x80000004ff057210 */ /* 0x000fe40007ffe0ff */
[----:B------:R-:W-:-:S05]  /*1f40*/  ISETP.NE.U32.AND P2, PT, R4, RZ, PT ;  /* 0x000000ff0400720c */ /* 0x000fca0003f45070 */
[----:B0-----:R-:W0:Y:S02]  /*1f50*/  MUFU.RCP R2, R2 ;  /* 0x0000000200027308 */ /* 0x001e240000001000 */
[----:B0-----:R-:W-:-:S06]  /*1f60*/  IADD3 R6, PT, PT, R2, 0xffffffe, RZ ;  /* 0x0ffffffe02067810 */ /* 0x001fcc0007ffe0ff */
[----:B------:R0:W1:Y:S02]  /*1f70*/  F2I.FTZ.U32.TRUNC.NTZ R7, R6 ;  /* 0x0000000600077305 */ /* 0x000064000021f000 */
[----:B0-----:R-:W-:Y:S02]  /*1f80*/  IMAD.MOV.U32 R6, RZ, RZ, RZ ;  /* 0x000000ffff067224 */ /* 0x001fe400078e00ff */
[----:B-1----:R-:W-:-:S04]  /*1f90*/  IMAD R5, R5, R7, RZ ;  /* 0x0000000705057224 */ /* 0x002fc800078e02ff */
[----:B------:R-:W-:-:S06]  /*1fa0*/  IMAD.HI.U32 R7, R7, R5, R6 ;  /* 0x0000000507077227 */ /* 0x000fcc00078e0006 */
[----:B------:R-:W-:-:S04]  /*1fb0*/  IMAD.HI.U32 R6, R7, R16, RZ ;  /* 0x0000001007067227 */ /* 0x000fc800078e00ff */
[----:B------:R-:W-:Y:S01]  /*1fc0*/  IMAD.MOV.U32 R7, RZ, RZ, RZ ;  /* 0x000000ffff077224 */ /* 0x000fe200078e00ff */
        /* <DEDUP_REMOVED lines=9> */
[----:B------:R-:W-:Y:S01]  /*2060*/  IMAD R4, R4, R5, R16 ;  /* 0x0000000504047224 */ /* 0x000fe200078e0210 */
[----:B------:R-:W-:Y:S06]  /*2070*/  BRA `(.L_x_33) ;  /* 0x0000000000187947 */ /* 0x000fec0003800000 */
.L_x_32:
[----:B------:R-:W-:Y:S02]  /*2080*/  MOV R8, R16 ;  /* 0x0000001000087202 */ /* 0x000fe40000000f00 */
[----:B------:R-:W-:Y:S02]  /*2090*/  MOV R11, R17 ;  /* 0x00000011000b7202 */ /* 0x000fe40000000f00 */
[----:B------:R-:W-:-:S07]  /*20a0*/  MOV R2, 0x20c0 ;  /* 0x000020c000027802 */ /* 0x000fce0000000f00 */
[----:B------:R-:W-:Y:S05]  /*20b0*/  CALL.REL.NOINC `($__internal_0_$__cuda_sm20_div_u64) ;  /* 0x0000012c00a07944 */ /* 0x000fea0003c00000 */
[----:B------:R-:W-:-:S04]  /*20c0*/  IMAD.MOV R5, RZ, RZ, -R6 ;  /* 0x000000ffff057224 */ /* 0x000fc800078e0a06 */
[----:B------:R-:W-:-:S07]  /*20d0*/  IMAD R4, R4, R5, R16 ;  /* 0x0000000504047224 */ /* 0x000fce00078e0210 */
.L_x_33:
[----:B------:R-:W-:Y:S05]  /*20e0*/  BSYNC.RECONVERGENT B0 ;  /* 0x0000000000007941 */ /* 0x000fea0003800200 */
.L_x_31:
        /* <DEDUP_REMOVED lines=25> */
[----:B------:R-:W-:-:S04]  /*2280*/  @P0 IADD3 R7, PT, PT, -R2, R7, RZ ;  /* 0x0000000702070210 */ /* 0x000fc80007ffe1ff */
[----:B------:R-:W-:-:S13]  /*2290*/  ISETP.GE.U32.AND P0, PT, R7, R2, PT ;  /* 0x000000020700720c */ /* 0x000fda0003f06070 */
[----:B------:R-:W-:Y:S01]  /*22a0*/  @P0 IMAD.IADD R7, R7, 0x1, -R2 ;  /* 0x0000000107070824 */ /* 0x000fe200078e0a02 */
[----:B------:R-:W-:-:S04]  /*22b0*/  @!P1 LOP3.LUT R7, RZ, R2, RZ, 0x33, !PT ;  /* 0x00000002ff079212 */ /* 0x000fc800078e33ff */
[----:B------:R-:W-:Y:S01]  /*22c0*/  MOV R2, R7 ;  /* 0x0000000700027202 */ /* 0x000fe20000000f00 */
[----:B------:R-:W-:Y:S06]  /*22d0*/  BRA `(.L_x_36) ;  /* 0x0000000000107947 */ /* 0x000fec0003800000 */
.L_x_35:
[----:B------:R-:W-:Y:S01]  /*22e0*/  MOV R4, R6 ;  /* 0x0000000600047202 */ /* 0x000fe20000000f00 */
[----:B------:R-:W-:Y:S01]  /*22f0*/  IMAD.MOV.U32 R5, RZ, RZ, R7 ;  /* 0x000000ffff057224 */ /* 0x000fe200078e0007 */
[----:B------:R-:W-:-:S07]  /*2300*/  MOV R6, 0x2320 ;  /* 0x0000232000067802 */ /* 0x000fce0000000f00 */
[----:B------:R-:W-:Y:S05]  /*2310*/  CALL.REL.NOINC `($__internal_2_$__cuda_sm20_rem_u64) ;  /* 0x0000013000f47944 */ /* 0x000fea0003c00000 */
.L_x_36:
[----:B------:R-:W-:Y:S05]  /*2320*/  BSYNC.RECONVERGENT B0 ;  /* 0x0000000000007941 */ /* 0x000fea0003800200 */
.L_x_34:
[----:B------:R0:W-:Y:S02]  /*2330*/  STL [R1+0x8c], R2 ;  /* 0x00008c0201007387 */ /* 0x0001e40000100800 */
.L_x_0:
[----:B------:R-:W1:Y:S02]  /*2340*/  LDCU UR4, c[0x0][0x388] ;  /* 0x00007100ff0477ac */ /* 0x000e640008000800 */
[----:B-1----:R-:W-:-:S09]  /*2350*/  UISETP.GE.AND UP0, UPT, UR4, 0x1, UPT ;  /* 0x000000010400788c */ /* 0x002fd2000bf06270 */
[----:B------:R-:W-:Y:S05]  /*2360*/  BRA.U !UP0, `(.L_x_37) ;  /* 0x00000129082c7547 */ /* 0x000fea000b800000 */
[----:B------:R-:W-:Y:S01]  /*2370*/  UISETP.GE.U32.AND UP0, UPT, UR4, 0x4, UPT ;  /* 0x000000040400788c */ /* 0x000fe2000bf06070 */
[----:B------:R-:W-:Y:S02]  /*2380*/  IADD3 R9, PT, PT, R1, 0x20, RZ ;  /* 0x0000002001097810 */ /* 0x000fe40007ffe0ff */
[----:B------:R-:W-:Y:S01]  /*2390*/  CS2R R6, SRZ ;  /* 0x0000000000067805 */ /* 0x000fe2000001ff00 */
[----:B------:R-:W-:-:S05]  /*23a0*/  ULOP3.LUT UR10, UR4, 0x3, URZ, 0xc0, !UPT ;  /* 0x00000003040a7892 */ /* 0x000fca000f8ec0ff */
[----:B------:R-:W-:Y:S07]  /*23b0*/  BRA.U !UP0, `(.L_x_38) ;  /* 0x000000ed080c7547 */ /* 0x000fee000b800000 */
[----:B------:R-:W1:Y:S01]  /*23c0*/  S2UR UR6, SR_CgaCtaId ;  /* 0x00000000000679c3 */ /* 0x000e620000008800 */
[----:B------:R-:W-:Y:S01]  /*23d0*/  ULOP3.LUT UR4, UR4, 0x7ffffffc, URZ, 0xc0, !UPT ;  /* 0x7ffffffc04047892 */ /* 0x000fe2000f8ec0ff */
[----:B------:R-:W-:Y:S01]  /*23e0*/  HFMA2 R8, -RZ, RZ, 0, 0 ;  /* 0x00000000ff087431 */ /* 0x000fe200000001ff */
[----:B------:R-:W-:Y:S01]  /*23f0*/  UMOV UR5, 0x400 ;  /* 0x0000040000057882 */ /* 0x000fe20000000000 */
[----:B------:R-:W-:Y:S01]  /*2400*/  IMAD.MOV.U32 R6, RZ, RZ, RZ ;  /* 0x000000ffff067224 */ /* 0x000fe200078e00ff */
[----:B------:R-:W-:Y:S02]  /*2410*/  UIADD3 UR5, UPT, UPT, UR5, 0x30, URZ ;  /* 0x0000003005057890 */ /* 0x000fe4000fffe0ff */
[----:B------:R-:W-:Y:S02]  /*2420*/  MOV R7, UR4 ;  /* 0x0000000400077c02 */ /* 0x000fe40008000f00 */
[----:B-1----:R-:W-:-:S12]  /*2430*/  ULEA UR5, UR6, UR5, 0x18 ;  /* 0x0000000506057291 */ /* 0x002fd8000f8ec0ff */
.L_x_189:
[C---:B---3--:R-:W-:Y:S01]  /*2440*/  LEA R10, R8.reuse, R0, 0x2 ;  /* 0x00000000080a7211 */ /* 0x048fe200078e10ff */
[----:B012---:R0:W1:Y:S04]  /*2450*/  LDS.U8 R2, [R8+UR5] ;  /* 0x0000000508027984 */ /* 0x0070680008000000 */
[----:B------:R2:W5:Y:S01]  /*2460*/  LDL R5, [R10] ;  /* 0x000000000a057983 */ /* 0x0005620000100800 */
[C---:B------:R-:W-:Y:S01]  /*2470*/  VIADD R11, R8.reuse, UR5 ;  /* 0x00000005080b7c36 */ /* 0x040fe20008000000 */
[----:B0-----:R-:W-:-:S04]  /*2480*/  IADD3 R8, PT, PT, R8, 0x4, RZ ;  /* 0x0000000408087810 */ /* 0x001fc80007ffe0ff */
[----:B------:R-:W-:Y:S02]  /*2490*/  ISETP.NE.AND P2, PT, R8, R7, PT ;  /* 0x000000070800720c */ /* 0x000fe40003f45270 */
[----:B-1----:R-:W-:-:S13]  /*24a0*/  ISETP.NE.AND P0, PT, R2, 0x31, PT ;  /* 0x000000310200780c */ /* 0x002fda0003f05270 */
[----:B--2---:R-:W-:Y:S05]  /*24b0*/  @!P0 BRA `(.L_x_39) ;  /* 0x0000000800388947 */ /* 0x004fea0003800000 */
[----:B------:R-:W-:-:S13]  /*24c0*/  ISETP.NE.AND P0, PT, R2, 0x30, PT ;  /* 0x000000300200780c */ /* 0x000fda0003f05270 */
[----:B-----5:R-:W-:Y:S01]  /*24d0*/  @!P0 SHF.L.U32 R17, R5, 0x2, RZ ;  /* 0x0000000205118819 */ /* 0x020fe200000006ff */
[C---:B------:R-:W-:Y:S01]  /*24e0*/  @!P0 IMAD R4, R6.reuse, 0x4, R9 ;  /* 0x0000000406048824 */ /* 0x040fe200078e0209 */
[----:B------:R-:W-:-:S04]  /*24f0*/  @!P0 IADD3 R2, PT, PT, R6, 0x1, RZ ;  /* 0x0000000106028810 */ /* 0x000fc80007ffe0ff */
[----:B------:R-:W0:Y:S01]  /*2500*/  @!P0 LDC R17, c[0x3][R17] ;  /* 0x00c0000011118b82 */ /* 0x000e220000000800 */
[----:B------:R-:W-:Y:S01]  /*2510*/  @!P0 MOV R6, R2 ;  /* 0x0000000200068202 */ /* 0x000fe20000000f00 */
[----:B0-----:R0:W-:Y:S01]  /*2520*/  @!P0 STL [R4], R17 ;  /* 0x0000001104008387 */ /* 0x0011e20000100800 */
[----:B------:R-:W-:Y:S05]  /*2530*/  @!P0 BRA `(.L_x_40) ;  /* 0x0000003800748947 */ /* 0x000fea0003800000 */
[----:B0-----:R-:W-:-:S05]  /*2540*/  IMAD R4, R6, 0x4, R9 ;  /* 0x0000000406047824 */ /* 0x001fca00078e0209 */
[----:B------:R0:W5:Y:S04]  /*2550*/  LDL R2, [R4+-0x8] ;  /* 0xfffff80004027983 */ /* 0x0001680000100800 */
[----:B------:R0:W5:Y:S01]  /*2560*/  LDL R3, [R4+-0x4] ;  /* 0xfffffc0004037983 */ /* 0x0001620000100800 */
[----:B------:R-:W-:Y:S01]  /*2570*/  ISETP.GT.AND P0, PT, R5, 0x1, PT ;  /* 0x000000010500780c */ /* 0x000fe20003f04270 */
[----:B------:R-:W-:Y:S01]  /*2580*/  BSSY.RECONVERGENT B2, `(.L_x_41) ;  /* 0x000007e000027945 */ /* 0x000fe20003800200 */
[----:B------:R-:W-:-:S11]  /*2590*/  MOV R17, 0x7fc00000 ;  /* 0x7fc0000000117802 */ /* 0x000fd60000000f00 */
[----:B0-----:R-:W-:Y:S05]  /*25a0*/  @P0 BRA `(.L_x_42) ;  /* 0x0000000000240947 */ /* 0x001fea0003800000 */
[----:B------:R-:W-:-:S04]  /*25b0*/  VIMNMX.U32 R5, PT, PT, R5, 0x2, PT ;  /* 0x0000000205057848 */ /* 0x000fc80003fe0000 */
[----:B------:R-:W-:-:S04]  /*25c0*/  SHF.L.U32 R5, R5, 0x2, RZ ;  /* 0x0000000205057819 */ /* 0x000fc800000006ff */
[----:B------:R-:W0:Y:S02]  /*25d0*/  LDC R12, c[0x2][R5+0x68] ;  /* 0x00801a00050c7b82 */ /* 0x000e240000000800 */
[----:B0-----:R-:W-:-:S04]  /*25e0*/  SHF.R.S32.HI R13, RZ, 0x1f, R12 ;  /* 0x0000001fff0d7819 */ /* 0x001fc8000001140c */
.L_x_250:
[----:B------:R-:W-:Y:S05]  /*25f0*/  BRX R12 -0x2600                                                                (*"BRANCH_TARGETS .L_x_251,.L_x_252,.L_x_43"*) ;  /* 0xffffffd80c807949 */ /* 0x000fea000383ffff */
.L_x_252:
[----:B-----5:R-:W-:Y:S01]  /*2600*/  FMUL R17, R2, R3 ;  /* 0x0000000302117220 */ /* 0x020fe20000400000 */
[----:B------:R-:W-:Y:S06]  /*2610*/  BRA `(.L_x_43) ;  /* 0x0000000400d07947 */ /* 0x000fec0003800000 */
.L_x_251:
[----:B-----5:R-:W-:Y:S01]  /*2620*/  FADD R17, R2, R3 ;  /* 0x0000000302117221 */ /* 0x020fe20000000000 */
[----:B------:R-:W-:Y:S06]  /*2630*/  BRA `(.L_x_43) ;  /* 0x0000000400c87947 */ /* 0x000fec0003800000 */
.L_x_42:
[----:B------:R-:W-:-:S05]  /*2640*/  IMAD.MOV.U32 R12, RZ, RZ, -0x2 ;  /* 0xfffffffeff0c7424 */ /* 0x000fca00078e00ff */
[----:B------:R-:W-:-:S04]  /*2650*/  VIADDMNMX.U32 R12, R5, R12, 0x2, PT ;  /* 0x00000002050c7446 */ /* 0x000fc8000380000c */
[----:B------:R-:W-:-:S04]  /*2660*/  SHF.L.U32 R16, R12, 0x2, RZ ;  /* 0x000000020c107819 */ /* 0x000fc800000006ff */
[----:B------:R-:W0:Y:S02]  /*2670*/  LDC R12, c[0x2][R16+0x74] ;  /* 0x00801d00100c7b82 */ /* 0x000e240000000800 */
[----:B0-----:R-:W-:-:S04]  /*2680*/  SHF.R.S32.HI R13, RZ, 0x1f, R12 ;  /* 0x0000001fff0d7819 */ /* 0x001fc8000001140c */
.L_x_254:
[----:B------:R-:W-:Y:S05]  /*2690*/  BRX R12 -0x26a0                                                                (*"BRANCH_TARGETS .L_x_255,.L_x_256,.L_x_257"*) ;  /* 0xffffffd80c587949 */ /* 0x000fea000383ffff */
.L_x_257:
[----:B------:R-:W-:-:S13]  /*26a0*/  ISETP.NE.AND P0, PT, R5, 0x4, PT ;  /* 0x000000040500780c */ /* 0x000fda0003f05270 */
[----:B------:R-:W-:Y:S05]  /*26b0*/  @P0 BRA `(.L_x_43) ;  /* 0x0000000400a80947 */ /* 0x000fea0003800000 */
[C---:B-----5:R-:W-:Y:S01]  /*26c0*/  FMUL R5, |R2|.reuse, 16777216 ;  /* 0x4b80000002057820 */ /* 0x060fe20000400200 */
[----:B------:R-:W-:Y:S01]  /*26d0*/  FSETP.GEU.AND P0, PT, |R2|, 1.175494350822287508e-38, PT ;  /* 0x008000000200780b */ /* 0x000fe20003f0e200 */
[----:B------:R-:W-:-:S03]  /*26e0*/  HFMA2 R20, -RZ, RZ, 0.771484375, 0.21533203125 ;  /* 0x3a2c32e4ff147431 */ /* 0x000fc600000001ff */
[----:B------:R-:W-:Y:S02]  /*26f0*/  FSEL R5, R5, |R2|, !P0 ;  /* 0x4000000205057208 */ /* 0x000fe40004000000 */
[----:B------:R-:W-:Y:S02]  /*2700*/  FSEL R13, RZ, -24, P0 ;  /* 0xc1c00000ff0d7808 */ /* 0x000fe40000000000 */
[----:B------:R-:W-:-:S04]  /*2710*/  IADD3 R12, PT, PT, R5, -0x3f3504f3, RZ ;  /* 0xc0cafb0d050c7810 */ /* 0x000fc80007ffe0ff */
[----:B------:R-:W-:-:S05]  /*2720*/  LOP3.LUT R16, R12, 0xff800000, RZ, 0xc0, !PT ;  /* 0xff8000000c107812 */ /* 0x000fca00078ec0ff */
[----:B------:R-:W-:Y:S01]  /*2730*/  IMAD.IADD R5, R5, 0x1, -R16 ;  /* 0x0000000105057824 */ /* 0x000fe200078e0a10 */
[----:B------:R-:W-:-:S03]  /*2740*/  I2FP.F32.S32 R16, R16 ;  /* 0x0000001000107245 */ /* 0x000fc60000201400 */
[C---:B------:R-:W-:Y:S01]  /*2750*/  FADD R12, R5.reuse, 1 ;  /* 0x3f800000050c7421 */ /* 0x040fe20000000000 */
[----:B------:R-:W-:Y:S01]  /*2760*/  FADD R18, R5, -1 ;  /* 0xbf80000005127421 */ /* 0x000fe20000000000 */
[----:B------:R-:W-:-:S03]  /*2770*/  FFMA R16, R16, 1.1920928955078125e-07, R13 ;  /* 0x3400000010107823 */ /* 0x000fc6000000000d */
[----:B------:R-:W-:Y:S01]  /*2780*/  FADD R5, R18, R18 ;  /* 0x0000001212057221 */ /* 0x000fe20000000000 */
[----:B------:R-:W0:Y:S03]  /*2790*/  MUFU.RCP R12, R12 ;  /* 0x0000000c000c7308 */ /* 0x000e260000001000 */
[----:B0-----:R-:W-:-:S04]  /*27a0*/  FMUL R5, R12, R5 ;  /* 0x000000050c057220 */ /* 0x001fc80000400000 */
[----:B------:R-:W-:Y:S01]  /*27b0*/  FADD R19, R18, -R5 ;  /* 0x8000000512137221 */ /* 0x000fe20000000000 */
[CC--:B------:R-:W-:Y:S01]  /*27c0*/  FMUL R17, R5.reuse, R5.reuse ;  /* 0x0000000505117220 */ /* 0x0c0fe20000400000 */
[----:B------:R-:W-:Y:S02]  /*27d0*/  FFMA R13, R5, 1.4426950216293334961, R16 ;  /* 0x3fb8aa3b050d7823 */ /* 0x000fe40000000010 */
[----:B------:R-:W-:Y:S01]  /*27e0*/  FADD R19, R19, R19 ;  /* 0x0000001313137221 */ /* 0x000fe20000000000 */
[C---:B------:R-:W-:Y:S01]  /*27f0*/  FFMA R20, R17.reuse, R20, 0.0032181653659790754318 ;  /* 0x3b52e7db11147423 */ /* 0x040fe20000000014 */
[----:B------:R-:W-:Y:S02]  /*2800*/  FADD R16, R16, -R13 ;  /* 0x8000000d10107221 */ /* 0x000fe40000000000 */
[----:B------:R-:W-:Y:S01]  /*2810*/  FFMA R19, R18, -R5, R19 ;  /* 0x8000000512137223 */ /* 0x000fe20000000013 */
[----:B------:R-:W-:Y:S01]  /*2820*/  FFMA R20, R17, R20, 0.018033718690276145935 ;  /* 0x3c93bb7311147423 */ /* 0x000fe20000000014 */
[----:B------:R-:W-:-:S02]  /*2830*/  FFMA R16, R5, 1.4426950216293334961, R16 ;  /* 0x3fb8aa3b05107823 */ /* 0x000fc40000000010 */
[----:B------:R-:W-:Y:S01]  /*2840*/  FMUL R19, R12, R19 ;  /* 0x000000130c137220 */ /* 0x000fe20000400000 */
[----:B------:R-:W-:-:S03]  /*2850*/  FFMA R20, R17, R20, 0.12022458761930465698 ;  /* 0x3df6384f11147423 */ /* 0x000fc60000000014 */
[----:B------:R-:W-:Y:S01]  /*2860*/  FFMA R16, R19, 1.4426950216293334961, R16 ;  /* 0x3fb8aa3b13107823 */ /* 0x000fe20000000010 */
[----:B------:R-:W-:-:S03]  /*2870*/  FMUL R20, R17, R20 ;  /* 0x0000001411147220 */ /* 0x000fc60000400000 */
[----:B------:R-:W-:Y:S01]  /*2880*/  FFMA R16, R5, 1.9251366722983220825e-08, R16 ;  /* 0x32a55e3405107823 */ /* 0x000fe20000000010 */
[----:B------:R-:W-:-:S04]  /*2890*/  FMUL R12, R20, 3 ;  /* 0x40400000140c7820 */ /* 0x000fc80000400000 */
[----:B------:R-:W-:-:S04]  /*28a0*/  FFMA R19, R19, R12, R16 ;  /* 0x0000000c13137223 */ /* 0x000fc80000000010 */
[----:B------:R-:W-:-:S04]  /*28b0*/  FFMA R20, R5, R20, R19 ;  /* 0x0000001405147223 */ /* 0x000fc80000000013 */
[----:B------:R-:W-:-:S04]  /*28c0*/  FADD R16, R13, R20 ;  /* 0x000000140d107221 */ /* 0x000fc80000000000 */
[----:B------:R-:W-:Y:S01]  /*28d0*/  FMUL R12, R3, R16 ;  /* 0x00000010030c7220 */ /* 0x000fe20000400000 */
[----:B------:R-:W-:-:S03]  /*28e0*/  FADD R13, -R13, R16 ;  /* 0x000000100d0d7221 */ /* 0x000fc60000000100 */
[----:B------:R-:W0:Y:S01]  /*28f0*/  FRND R17, R12 ;  /* 0x0000000c00117307 */ /* 0x000e220000201000 */
[----:B------:R-:W-:Y:S01]  /*2900*/  FADD R20, R20, -R13 ;  /* 0x8000000d14147221 */ /* 0x000fe20000000000 */
[C---:B------:R-:W-:Y:S01]  /*2910*/  FFMA R5, R3.reuse, R16, -R12 ;  /* 0x0000001003057223 */ /* 0x040fe2000000080c */
[----:B------:R-:W-:Y:S02]  /*2920*/  MOV R13, 0x391fcb8e ;  /* 0x391fcb8e000d7802 */ /* 0x000fe40000000f00 */
[C---:B------:R-:W-:Y:S01]  /*2930*/  FSETP.GT.AND P1, PT, |R12|.reuse, 152, PT ;  /* 0x431800000c00780b */ /* 0x040fe20003f24200 */
[----:B------:R-:W-:Y:S01]  /*2940*/  FFMA R5, R3, R20, R5 ;  /* 0x0000001403057223 */ /* 0x000fe20000000005 */
[C---:B------:R-:W-:Y:S01]  /*2950*/  FSETP.GEU.AND P3, PT, R12.reuse, RZ, PT ;  /* 0x000000ff0c00720b */ /* 0x040fe20003f6e000 */
[----:B------:R-:W1:Y:S01]  /*2960*/  F2I.NTZ R18, R12 ;  /* 0x0000000c00127305 */ /* 0x000e620000203100 */
[----:B0-----:R-:W-:Y:S01]  /*2970*/  FADD R16, R12, -R17 ;  /* 0x800000110c107221 */ /* 0x001fe20000000000 */
[----:B------:R-:W-:-:S03]  /*2980*/  FSETP.GT.AND P0, PT, R17, RZ, PT ;  /* 0x000000ff1100720b */ /* 0x000fc60003f04000 */
[----:B------:R-:W-:Y:S01]  /*2990*/  FADD R16, R5, R16 ;  /* 0x0000001005107221 */ /* 0x000fe20000000000 */
[----:B------:R-:W-:Y:S02]  /*29a0*/  SEL R17, RZ, 0x83000000, P0 ;  /* 0x83000000ff117807 */ /* 0x000fe40000000000 */
[----:B------:R-:W-:Y:S01]  /*29b0*/  FSETP.NEU.AND P0, PT, R3, RZ, PT ;  /* 0x000000ff0300720b */ /* 0x000fe20003f0d000 */
[----:B------:R-:W-:Y:S01]  /*29c0*/  FFMA R5, R16, R13, 0.0013391353422775864601 ;  /* 0x3aaf85ed10057423 */ /* 0x000fe2000000000d */
[----:B-1----:R-:W-:Y:S02]  /*29d0*/  LEA R18, R18, -R17, 0x17 ;  /* 0x8000001112127211 */ /* 0x002fe400078eb8ff */
[----:B------:R-:W-:Y:S01]  /*29e0*/  FSETP.EQ.OR P0, PT, R2, 1, !P0 ;  /* 0x3f8000000200780b */ /* 0x000fe20004702400 */
[----:B------:R-:W-:-:S04]  /*29f0*/  FFMA R5, R16, R5, 0.0096188392490148544312 ;  /* 0x3c1d985610057423 */ /* 0x000fc80000000005 */
[----:B------:R-:W-:-:S04]  /*2a00*/  FFMA R5, R16, R5, 0.055503588169813156128 ;  /* 0x3d6357bb10057423 */ /* 0x000fc80000000005 */
[----:B------:R-:W-:Y:S01]  /*2a10*/  FFMA R13, R16, R5, 0.24022644758224487305 ;  /* 0x3e75fdec100d7423 */ /* 0x000fe20000000005 */
[----:B------:R-:W-:-:S03]  /*2a20*/  FMUL R5, R3, 0.5 ;  /* 0x3f00000003057820 */ /* 0x000fc60000400000 */
[----:B------:R-:W-:-:S03]  /*2a30*/  FFMA R13, R16, R13, 0.69314718246459960938 ;  /* 0x3f317218100d7423 */ /* 0x000fc6000000000d */
[----:B------:R-:W0:Y:S01]  /*2a40*/  FRND.TRUNC R5, R5 ;  /* 0x0000000500057307 */ /* 0x000e22000020d000 */
[----:B------:R-:W-:Y:S01]  /*2a50*/  FFMA R13, R16, R13, 1 ;  /* 0x3f800000100d7423 */ /* 0x000fe2000000000d */
[----:B------:R-:W-:Y:S02]  /*2a60*/  VIADD R16, R17, 0x7f000000 ;  /* 0x7f00000011107836 */ /* 0x000fe40000000000 */
[----:B------:R-:W-:Y:S02]  /*2a70*/  HFMA2 R17, -RZ, RZ, 1.875, 0 ;  /* 0x3f800000ff117431 */ /* 0x000fe400000001ff */
[----:B------:R-:W-:-:S04]  /*2a80*/  FMUL R13, R13, R16 ;  /* 0x000000100d0d7220 */ /* 0x000fc80000400000 */
[----:B------:R-:W-:Y:S01]  /*2a90*/  FMUL R13, R13, R18 ;  /* 0x000000120d0d7220 */ /* 0x000fe20000400000 */
[----:B------:R-:W-:Y:S01]  /*2aa0*/  @P1 FSEL R13, RZ, +INF , !P3 ;  /* 0x7f800000ff0d1808 */ /* 0x000fe20005800000 */
[----:B0-----:R-:W-:Y:S01]  /*2ab0*/  FADD R12, R5, R5 ;  /* 0x00000005050c7221 */ /* 0x001fe20000000000 */
[----:B------:R-:W-:Y:S06]  /*2ac0*/  @P0 BRA `(.L_x_43) ;  /* 0x0000000000a40947 */ /* 0x000fec0003800000 */
[----:B------:R-:W-:-:S04]  /*2ad0*/  FSETP.NAN.AND P0, PT, |R3|, |R3|, PT ;  /* 0x400000030300720b */ /* 0x000fc80003f08200 */
[----:B------:R-:W-:-:S13]  /*2ae0*/  FSETP.NUM.AND P0, PT, |R2|, |R2|, !P0 ;  /* 0x400000020200720b */ /* 0x000fda0004707200 */
[----:B------:R-:W-:Y:S01]  /*2af0*/  @!P0 FADD R17, R2, R3 ;  /* 0x0000000302118221 */ /* 0x000fe20000000000 */
[----:B------:R-:W-:Y:S06]  /*2b00*/  @!P0 BRA `(.L_x_43) ;  /* 0x0000000000948947 */ /* 0x000fec0003800000 */
[----:B------:R-:W-:Y:S01]  /*2b10*/  FSETP.NEU.AND P0, PT, |R2|, +INF , PT ;  /* 0x7f8000000200780b */ /* 0x000fe20003f0d200 */
[----:B------:R-:W-:-:S03]  /*2b20*/  FADD R12, R3, -R12 ;  /* 0x8000000c030c7221 */ /* 0x000fc60000000000 */
[----:B------:R-:W-:-:S04]  /*2b30*/  FSETP.NEU.AND P0, PT, R2, RZ, P0 ;  /* 0x000000ff0200720b */ /* 0x000fc8000070d000 */
[----:B------:R-:W-:Y:S02]  /*2b40*/  FSETP.GEU.OR P1, PT, R3, RZ, P0 ;  /* 0x000000ff0300720b */ /* 0x000fe4000072e400 */
[----:B------:R-:W-:-:S07]  /*2b50*/  FSETP.NEU.AND P3, PT, |R12|, 1, !P0 ;  /* 0x3f8000000c00780b */ /* 0x000fce000476d200 */
[----:B------:R-:W-:-:S05]  /*2b60*/  @!P0 FADD R17, R2, R2 ;  /* 0x0000000202118221 */ /* 0x000fca0000000000 */
[----:B------:R-:W-:-:S04]  /*2b70*/  @!P1 LOP3.LUT R17, R17, 0x7f800000, RZ, 0x3c, !PT ;  /* 0x7f80000011119812 */ /* 0x000fc800078e3cff */
[----:B------:R-:W-:Y:S01]  /*2b80*/  @P3 LOP3.LUT R17, R17, 0x7fffffff, RZ, 0xc0, !PT ;  /* 0x7fffffff11113812 */ /* 0x000fe200078ec0ff */
[----:B------:R-:W-:Y:S06]  /*2b90*/  @!P0 BRA `(.L_x_43) ;  /* 0x0000000000708947 */ /* 0x000fec0003800000 */
[----:B------:R-:W-:Y:S01]  /*2ba0*/  FSETP.NEU.AND P0, PT, |R3|, +INF , PT ;  /* 0x7f8000000300780b */ /* 0x000fe20003f0d200 */
[----:B------:R-:W-:Y:S01]  /*2bb0*/  IMAD.MOV.U32 R17, RZ, RZ, 0x3f800000 ;  /* 0x3f800000ff117424 */ /* 0x000fe200078e00ff */
[----:B------:R-:W-:-:S13]  /*2bc0*/  FSETP.EQ.AND P1, PT, R2, -1, PT ;  /* 0xbf8000000200780b */ /* 0x000fda0003f22000 */
[----:B------:R-:W-:Y:S05]  /*2bd0*/  @!P0 BRA P1, `(.L_x_43) ;  /* 0x0000000000608947 */ /* 0x000fea0000800000 */
[----:B------:R-:W-:Y:S02]  /*2be0*/  FSETP.GEU.AND P0, PT, R2, RZ, PT ;  /* 0x000000ff0200720b */ /* 0x000fe40003f0e000 */
[----:B------:R-:W-:-:S11]  /*2bf0*/  MOV R17, R13 ;  /* 0x0000000d00117202 */ /* 0x000fd60000000f00 */
[----:B------:R-:W-:Y:S05]  /*2c00*/  @P0 BRA `(.L_x_43) ;  /* 0x0000000000540947 */ /* 0x000fea0003800000 */
[----:B------:R-:W0:Y:S01]  /*2c10*/  FRND.FLOOR R2, R3 ;  /* 0x0000000300027307 */ /* 0x000e220000205000 */
[----:B------:R-:W-:-:S04]  /*2c20*/  FSETP.NEU.AND P1, PT, |R12|, 1, PT ;  /* 0x3f8000000c00780b */ /* 0x000fc80003f2d200 */
[----:B------:R-:W-:Y:S02]  /*2c30*/  FSEL R17, R13, -R13, P1 ;  /* 0x8000000d0d117208 */ /* 0x000fe40000800000 */
[----:B0-----:R-:W-:-:S04]  /*2c40*/  FSETP.NEU.AND P0, PT, R3, R2, PT ;  /* 0x000000020300720b */ /* 0x001fc80003f0d000 */
[----:B------:R-:W-:Y:S01]  /*2c50*/  FSEL R17, R17, +QNAN , !P0 ;  /* 0x7fffffff11117808 */ /* 0x000fe20004000000 */
[----:B------:R-:W-:Y:S08]  /*2c60*/  BRA `(.L_x_43) ;  /* 0x00000000003c7947 */ /* 0x000ff00003800000 */
.L_x_255:
[----:B-----5:R-:W-:Y:S01]  /*2c70*/  FADD R17, R2, -R3 ;  /* 0x8000000302117221 */ /* 0x020fe20000000000 */
[----:B------:R-:W-:Y:S06]  /*2c80*/  BRA `(.L_x_43) ;  /* 0x0000000000347947 */ /* 0x000fec0003800000 */
.L_x_256:
[----:B-----5:R-:W0:Y:S01]  /*2c90*/  MUFU.RCP R12, R3 ;  /* 0x00000003000c7308 */ /* 0x020e220000001000 */
[----:B------:R-:W-:Y:S07]  /*2ca0*/  BSSY.RECONVERGENT B3, `(.L_x_43) ;  /* 0x000000b000037945 */ /* 0x000fee0003800200 */
[----:B------:R-:W1:Y:S01]  /*2cb0*/  FCHK P0, R2, R3 ;  /* 0x0000000302007302 */ /* 0x000e620000000000 */
[----:B0-----:R-:W-:-:S04]  /*2cc0*/  FFMA R5, -R3, R12, 1 ;  /* 0x3f80000003057423 */ /* 0x001fc8000000010c */
[----:B------:R-:W-:-:S04]  /*2cd0*/  FFMA R5, R12, R5, R12 ;  /* 0x000000050c057223 */ /* 0x000fc8000000000c */
[----:B------:R-:W-:-:S04]  /*2ce0*/  FFMA R12, R2, R5, RZ ;  /* 0x00000005020c7223 */ /* 0x000fc800000000ff */
[----:B------:R-:W-:-:S04]  /*2cf0*/  FFMA R13, -R3, R12, R2 ;  /* 0x0000000c030d7223 */ /* 0x000fc80000000102 */
[----:B------:R-:W-:Y:S01]  /*2d00*/  FFMA R17, R5, R13, R12 ;  /* 0x0000000d05117223 */ /* 0x000fe2000000000c */
[----:B-1----:R-:W-:Y:S06]  /*2d10*/  @!P0 BRA `(.L_x_44) ;  /* 0x00000000000c8947 */ /* 0x002fec0003800000 */
[----:B------:R-:W-:Y:S02]  /*2d20*/  MOV R17, R3 ;  /* 0x0000000300117202 */ /* 0x000fe40000000f00 */
[----:B------:R-:W-:-:S07]  /*2d30*/  MOV R12, 0x2d50 ;  /* 0x00002d50000c7802 */ /* 0x000fce0000000f00 */
[----:B------:R-:W-:Y:S05]  /*2d40*/  CALL.REL.NOINC `($__internal_4_$__cuda_sm3x_div_rn_noftz_f32_slowpath) ;  /* 0x0000012c00b47944 */ /* 0x000fea0003c00000 */
.L_x_44:
[----:B------:R-:W-:Y:S05]  /*2d50*/  BSYNC.RECONVERGENT B3 ;  /* 0x0000000000037941 */ /* 0x000fea0003800200 */
.L_x_43:
[----:B------:R-:W-:Y:S05]  /*2d60*/  BSYNC.RECONVERGENT B2 ;  /* 0x0000000000027941 */ /* 0x000fea0003800200 */
.L_x_41:
[----:B------:R1:W-:Y:S01]  /*2d70*/  STL [R4+-0x8], R17 ;  /* 0xfffff81104007387 */ /* 0x0003e20000100800 */
[----:B------:R-:W-:Y:S01]  /*2d80*/  VIADD R6, R6, 0xffffffff ;  /* 0xffffffff06067836 */ /* 0x000fe20000000000 */
[----:B------:R-:W-:Y:S06]  /*2d90*/  BRA `(.L_x_40) ;  /* 0x00000030005c7947 */ /* 0x000fec0003800000 */
.L_x_39:
[----:B------:R-:W-:-:S05]  /*2da0*/  LEA R12, R6, R9, 0x2 ;  /* 0x00000009060c7211 */ /* 0x000fca00078e10ff */
[----:B------:R0:W5:Y:S02]  /*2db0*/  LDL R13, [R12+-0x4] ;  /* 0xfffffc000c0d7983 */ /* 0x0001640000100800 */
[----:B-----5:R-:W-:Y:S01]  /*2dc0*/  ISETP.GT.AND P0, PT, R5, 0x8, PT ;  /* 0x000000080500780c */ /* 0x020fe20003f04270 */
[----:B------:R-:W-:Y:S01]  /*2dd0*/  BSSY.RECONVERGENT B0, `(.L_x_45) ;  /* 0x0000312000007945 */ /* 0x000fe20003800200 */
[----:B------:R-:W-:-:S11]  /*2de0*/  MOV R17, 0x7fc00000 ;  /* 0x7fc0000000117802 */ /* 0x000fd60000000f00 */
[----:B0-----:R-:W-:Y:S05]  /*2df0*/  @P0 BRA `(.L_x_46) ;  /* 0x0000001c00040947 */ /* 0x001fea0003800000 */
[----:B------:R-:W-:-:S13]  /*2e00*/  ISETP.GT.AND P0, PT, R5, 0x3, PT ;  /* 0x000000030500780c */ /* 0x000fda0003f04270 */
[----:B------:R-:W-:Y:S05]  /*2e10*/  @P0 BRA `(.L_x_47) ;  /* 0x0000000c00a80947 */ /* 0x000fea0003800000 */
[----:B------:R-:W-:-:S13]  /*2e20*/  ISETP.GT.AND P0, PT, R5, 0x1, PT ;  /* 0x000000010500780c */ /* 0x000fda0003f04270 */
[----:B------:R-:W-:Y:S05]  /*2e30*/  @P0 BRA `(.L_x_48) ;  /* 0x0000000000b00947 */ /* 0x000fea0003800000 */
[----:B------:R-:W-:-:S05]  /*2e40*/  VIMNMX.U32 R5, PT, PT, R5, 0x2, PT ;  /* 0x0000000205057848 */ /* 0x000fca0003fe0000 */
[----:B------:R-:W-:-:S04]  /*2e50*/  IMAD.SHL.U32 R5, R5, 0x4, RZ ;  /* 0x0000000405057824 */ /* 0x000fc800078e00ff */
[----:B------:R-:W0:Y:S02]  /*2e60*/  LDC R2, c[0x2][R5] ;  /* 0x0080000005027b82 */ /* 0x000e240000000800 */
[----:B0-----:R-:W-:-:S04]  /*2e70*/  SHF.R.S32.HI R3, RZ, 0x1f, R2 ;  /* 0x0000001fff037819 */ /* 0x001fc80000011402 */
.L_x_258:
[----:B------:R-:W-:Y:S05]  /*2e80*/  BRX R2 -0x2e90                                                                 (*"BRANCH_TARGETS .L_x_259,.L_x_260,.L_x_49"*) ;  /* 0xffffffd0025c7949 */ /* 0x000fea000383ffff */
.L_x_260:
[----:B------:R-:W-:Y:S01]  /*2e90*/  HFMA2 R2, -RZ, RZ, 0.96630859375, -0.0022525787353515625 ;  /* 0x3bbb989dff027431 */ /* 0x000fe200000001ff */
[----:B------:R-:W-:-:S04]  /*2ea0*/  MOV R3, 0x437c0000 ;  /* 0x437c000000037802 */ /* 0x000fc80000000f00 */
[----:B------:R-:W-:-:S04]  /*2eb0*/  FFMA.SAT R2, R13, R2, 0.5 ;  /* 0x3f0000000d027423 */ /* 0x000fc80000002002 */
[----:B------:R-:W-:-:S04]  /*2ec0*/  FFMA.RM R2, R2, R3, 12582913 ;  /* 0x4b40000102027423 */ /* 0x000fc80000004003 */
[C---:B------:R-:W-:Y:S01]  /*2ed0*/  FADD R4, R2.reuse, -12583039 ;  /* 0xcb40007f02047421 */ /* 0x040fe20000000000 */
[----:B------:R-:W-:-:S03]  /*2ee0*/  IMAD.SHL.U32 R2, R2, 0x800000, RZ ;  /* 0x0080000002027824 */ /* 0x000fc600078e00ff */
[----:B------:R-:W-:-:S04]  /*2ef0*/  FFMA R4, R13, 1.4426950216293334961, -R4 ;  /* 0x3fb8aa3b0d047823 */ /* 0x000fc80000000804 */
[----:B------:R-:W-:-:S04]  /*2f00*/  FFMA R4, R13, 1.925963033500011079e-08, R4 ;  /* 0x32a570600d047823 */ /* 0x000fc80000000004 */
[----:B------:R-:W0:Y:S02]  /*2f10*/  MUFU.EX2 R17, R4 ;  /* 0x0000000400117308 */ /* 0x000e240000000800 */
[----:B0-----:R-:W-:Y:S01]  /*2f20*/  FMUL R17, R2, R17 ;  /* 0x0000001102117220 */ /* 0x001fe20000400000 */
[----:B------:R-:W-:Y:S06]  /*2f30*/  BRA `(.L_x_49) ;  /* 0x0000002c00ec7947 */ /* 0x000fec0003800000 */
.L_x_259:
[C---:B------:R-:W-:Y:S01]  /*2f40*/  FMUL R2, R13.reuse, 8388608 ;  /* 0x4b0000000d027820 */ /* 0x040fe20000400000 */
[----:B------:R-:W-:Y:S01]  /*2f50*/  FSETP.GEU.AND P0, PT, R13, 1.175494350822287508e-38, PT ;  /* 0x008000000d00780b */ /* 0x000fe20003f0e000 */
[----:B------:R-:W-:-:S03]  /*2f60*/  IMAD.MOV.U32 R16, RZ, RZ, 0x3e055027 ;  /* 0x3e055027ff107424 */ /* 0x000fc600078e00ff */
[----:B------:R-:W-:-:S04]  /*2f70*/  FSEL R13, R2, R13, !P0 ;  /* 0x0000000d020d7208 */ /* 0x000fc80004000000 */
[C---:B------:R-:W-:Y:S02]  /*2f80*/  IADD3 R2, PT, PT, R13.reuse, -0x3f2aaaab, RZ ;  /* 0xc0d555550d027810 */ /* 0x040fe40007ffe0ff */
[----:B------:R-:W-:Y:S02]  /*2f90*/  FSETP.NEU.AND P1, PT, R13, RZ, PT ;  /* 0x000000ff0d00720b */ /* 0x000fe40003f2d000 */
[----:B------:R-:W-:-:S04]  /*2fa0*/  LOP3.LUT R4, R2, 0xff800000, RZ, 0xc0, !PT ;  /* 0xff80000002047812 */ /* 0x000fc800078ec0ff */
[-C--:B------:R-:W-:Y:S02]  /*2fb0*/  IADD3 R2, PT, PT, R13, -R4.reuse, RZ ;  /* 0x800000040d027210 */ /* 0x080fe40007ffe0ff */
[----:B------:R-:W-:Y:S02]  /*2fc0*/  I2FP.F32.S32 R3, R4 ;  /* 0x0000000400037245 */ /* 0x000fe40000201400 */
[----:B------:R-:W-:Y:S01]  /*2fd0*/  MOV R4, 0x7f800000 ;  /* 0x7f80000000047802 */ /* 0x000fe20000000f00 */
[----:B------:R-:W-:-:S04]  /*2fe0*/  FADD R5, R2, -1 ;  /* 0xbf80000002057421 */ /* 0x000fc80000000000 */
[----:B------:R-:W-:-:S04]  /*2ff0*/  FFMA R2, R5, -R16, 0.14084610342979431152 ;  /* 0x3e1039f605027423 */ /* 0x000fc80000000810 */
[----:B------:R-:W-:-:S04]  /*3000*/  FFMA R2, R5, R2, -0.12148627638816833496 ;  /* 0xbdf8cdcc05027423 */ /* 0x000fc80000000002 */
[----:B------:R-:W-:-:S04]  /*3010*/  FFMA R2, R5, R2, 0.13980610668659210205 ;  /* 0x3e0f295505027423 */ /* 0x000fc80000000002 */
[----:B------:R-:W-:-:S04]  /*3020*/  FFMA R2, R5, R2, -0.16684235632419586182 ;  /* 0xbe2ad8b905027423 */ /* 0x000fc80000000002 */
[----:B------:R-:W-:-:S04]  /*3030*/  FFMA R2, R5, R2, 0.20012299716472625732 ;  /* 0x3e4ced0b05027423 */ /* 0x000fc80000000002 */
[----:B------:R-:W-:-:S04]  /*3040*/  FFMA R2, R5, R2, -0.24999669194221496582 ;  /* 0xbe7fff2205027423 */ /* 0x000fc80000000002 */
[----:B------:R-:W-:-:S04]  /*3050*/  FFMA R2, R5, R2, 0.33333182334899902344 ;  /* 0x3eaaaa7805027423 */ /* 0x000fc80000000002 */
[----:B------:R-:W-:Y:S01]  /*3060*/  FFMA R16, R5, R2, -0.5 ;  /* 0xbf00000005107423 */ /* 0x000fe20000000002 */
[----:B------:R-:W-:Y:S02]  /*3070*/  FSEL R2, RZ, -23, P0 ;  /* 0xc1b80000ff027808 */ /* 0x000fe40000000000 */
[----:B------:R-:W-:Y:S01]  /*3080*/  ISETP.GT.U32.AND P0, PT, R13, 0x7f7fffff, PT ;  /* 0x7f7fffff0d00780c */ /* 0x000fe20003f04070 */
[----:B------:R-:W-:Y:S02]  /*3090*/  FMUL R16, R5, R16 ;  /* 0x0000001005107220 */ /* 0x000fe40000400000 */
[----:B------:R-:W-:Y:S02]  /*30a0*/  FFMA R2, R3, 1.1920928955078125e-07, R2 ;  /* 0x3400000003027823 */ /* 0x000fe40000000002 */
[----:B------:R-:W-:-:S04]  /*30b0*/  FFMA R5, R5, R16, R5 ;  /* 0x0000001005057223 */ /* 0x000fc80000000005 */
[----:B------:R-:W-:-:S04]  /*30c0*/  FFMA R2, R2, 0.69314718246459960938, R5 ;  /* 0x3f31721802027823 */ /* 0x000fc80000000005 */
[----:B------:R-:W-:-:S05]  /*30d0*/  @P0 FFMA R2, R13, R4, +INF ;  /* 0x7f8000000d020423 */ /* 0x000fca0000000004 */
[----:B------:R-:W-:Y:S01]  /*30e0*/  FSEL R17, R2, -INF , P1 ;  /* 0xff80000002117808 */ /* 0x000fe20000800000 */
[----:B------:R-:W-:Y:S06]  /*30f0*/  BRA `(.L_x_49) ;  /* 0x0000002c007c7947 */ /* 0x000fec0003800000 */
.L_x_48:
[----:B------:R-:W-:-:S04]  /*3100*/  MOV R2, 0xfffffffe ;  /* 0xfffffffe00027802 */ /* 0x000fc80000000f00 */
[----:B------:R-:W-:-:S05]  /*3110*/  VIADDMNMX.U32 R2, R5, R2, 0x2, PT ;  /* 0x0000000205027446 */ /* 0x000fca0003800002 */
[----:B------:R-:W-:-:S04]  /*3120*/  IMAD.SHL.U32 R4, R2, 0x4, RZ ;  /* 0x0000000402047824 */ /* 0x000fc800078e00ff */
[----:B------:R-:W0:Y:S02]  /*3130*/  LDC R2, c[0x2][R4+0xc] ;  /* 0x0080030004027b82 */ /* 0x000e240000000800 */
[----:B0-----:R-:W-:-:S04]  /*3140*/  SHF.R.S32.HI R3, RZ, 0x1f, R2 ;  /* 0x0000001fff037819 */ /* 0x001fc80000011402 */
.L_x_262:
[----:B------:R-:W-:Y:S05]  /*3150*/  BRX R2 -0x3160                                                                 (*"BRANCH_TARGETS .L_x_263,.L_x_264,.L_x_49"*) ;  /* 0xffffffcc02a87949 */ /* 0x000fea000383ffff */
.L_x_264:
[----:B------:R-:W-:-:S13]  /*3160*/  FSETP.GE.AND P0, PT, |R13|, 1.5, PT ;  /* 0x3fc000000d00780b */ /* 0x000fda0003f06200 */
[----:B------:R-:W-:Y:S05]  /*3170*/  @!P0 BRA `(.L_x_50) ;  /* 0x0000000400f08947 */ /* 0x000fea0003800000 */
[C---:B------:R-:W-:Y:S02]  /*3180*/  FSETP.GT.AND P0, PT, |R13|.reuse, 41.09999847412109375, PT ;  /* 0x422466660d00780b */ /* 0x040fe40003f04200 */
[C---:B------:R-:W-:Y:S02]  /*3190*/  FSETP.GEU.AND P1, PT, R13.reuse, RZ, PT ;  /* 0x000000ff0d00720b */ /* 0x040fe40003f2e000 */
[----:B------:R-:W-:-:S04]  /*31a0*/  FSEL R4, R13, 41.09999847412109375, !P0 ;  /* 0x422466660d047808 */ /* 0x000fc80004000000 */
[C---:B------:R-:W-:Y:S01]  /*31b0*/  FSETP.GEU.AND P0, PT, |R4|.reuse, 1.175494350822287508e-38, PT ;  /* 0x008000000400780b */ /* 0x040fe20003f0e200 */
[----:B------:R-:W-:-:S05]  /*31c0*/  FMUL R3, |R4|, 16777216 ;  /* 0x4b80000004037820 */ /* 0x000fca0000400200 */
[----:B------:R-:W-:-:S04]  /*31d0*/  FSEL R3, R3, |R4|, !P0 ;  /* 0x4000000403037208 */ /* 0x000fc80004000000 */
[----:B------:R-:W-:-:S04]  /*31e0*/  IADD3 R2, PT, PT, R3, -0x3f3504f3, RZ ;  /* 0xc0cafb0d03027810 */ /* 0x000fc80007ffe0ff */
[----:B------:R-:W-:Y:S02]  /*31f0*/  LOP3.LUT R16, R2, 0xff800000, RZ, 0xc0, !PT ;  /* 0xff80000002107812 */ /* 0x000fe400078ec0ff */
[----:B------:R-:W-:Y:S02]  /*3200*/  FSEL R2, RZ, -24, P0 ;  /* 0xc1c00000ff027808 */ /* 0x000fe40000000000 */
[-C--:B------:R-:W-:Y:S02]  /*3210*/  IADD3 R3, PT, PT, R3, -R16.reuse, RZ ;  /* 0x8000001003037210 */ /* 0x080fe40007ffe0ff */
[----:B------:R-:W-:Y:S02]  /*3220*/  I2FP.F32.S32 R17, R16 ;  /* 0x0000001000117245 */ /* 0x000fe40000201400 */
[----:B------:R-:W-:Y:S01]  /*3230*/  @!P1 FSETP.GT.AND P0, PT, |R4|, 33, PT ;  /* 0x420400000400980b */ /* 0x000fe20003f04200 */
[C---:B------:R-:W-:Y:S01]  /*3240*/  FADD R5, R3.reuse, 1 ;  /* 0x3f80000003057421 */ /* 0x040fe20000000000 */
[----:B------:R-:W-:Y:S01]  /*3250*/  FADD R18, R3, -1 ;  /* 0xbf80000003127421 */ /* 0x000fe20000000000 */
[----:B------:R-:W-:-:S03]  /*3260*/  FFMA R16, R17, 1.1920928955078125e-07, R2 ;  /* 0x3400000011107823 */ /* 0x000fc60000000002 */
[----:B------:R-:W-:Y:S01]  /*3270*/  FADD R20, R18, R18 ;  /* 0x0000001212147221 */ /* 0x000fe20000000000 */
[----:B------:R-:W0:Y:S03]  /*3280*/  MUFU.RCP R5, R5 ;  /* 0x0000000500057308 */ /* 0x000e260000001000 */
[----:B0-----:R-:W-:Y:S01]  /*3290*/  FMUL R3, R5, R20 ;  /* 0x0000001405037220 */ /* 0x001fe20000400000 */
[----:B------:R-:W-:-:S03]  /*32a0*/  IMAD.MOV.U32 R20, RZ, RZ, 0x3a2c32e4 ;  /* 0x3a2c32e4ff147424 */ /* 0x000fc600078e00ff */
        /* <DEDUP_REMOVED lines=8> */
[----:B------:R-:W-:Y:S01]  /*3330*/  FFMA R19, R3, 1.4426950216293334961, R16 ;  /* 0x3fb8aa3b03137823 */ /* 0x000fe20000000010 */
[----:B------:R-:W-:Y:S01]  /*3340*/  FADD R16, |R4|, -0.5 ;  /* 0xbf00000004107421 */ /* 0x000fe20000000200 */
[----:B------:R-:W-:Y:S01]  /*3350*/  FMUL R18, R5, R18 ;  /* 0x0000001205127220 */ /* 0x000fe20000400000 */
[----:B------:R-:W-:-:S03]  /*3360*/  FFMA R20, R17, R20, 0.12022458761930465698 ;  /* 0x3df6384f11147423 */ /* 0x000fc60000000014 */
[----:B------:R-:W-:Y:S01]  /*3370*/  FFMA R18, R18, 1.4426950216293334961, R19 ;  /* 0x3fb8aa3b12127823 */ /* 0x000fe20000000013 */
[----:B------:R-:W-:-:S03]  /*3380*/  FMUL R20, R17, R20 ;  /* 0x0000001411147220 */ /* 0x000fc60000400000 */
[----:B------:R-:W-:-:S04]  /*3390*/  FFMA R5, R3, 1.9251366722983220825e-08, R18 ;  /* 0x32a55e3403057823 */ /* 0x000fc80000000012 */
[----:B------:R-:W-:Y:S01]  /*33a0*/  FFMA R17, R3, R20, R5 ;  /* 0x0000001403117223 */ /* 0x000fe20000000005 */
[----:B------:R-:W-:-:S03]  /*33b0*/  FMUL R5, |R4|, 1.4426950216293334961 ;  /* 0x3fb8aa3b04057820 */ /* 0x000fc60000400200 */
[----:B------:R-:W-:-:S04]  /*33c0*/  FADD R19, R2, R17 ;  /* 0x0000001102137221 */ /* 0x000fc80000000000 */
[----:B------:R-:W-:Y:S01]  /*33d0*/  FMUL R18, R19, R16 ;  /* 0x0000001013127220 */ /* 0x000fe20000400000 */
[----:B------:R-:W-:-:S03]  /*33e0*/  FADD R2, -R2, R19 ;  /* 0x0000001302027221 */ /* 0x000fc60000000100 */
[----:B------:R-:W-:Y:S01]  /*33f0*/  FADD R3, R18, -R5 ;  /* 0x8000000512037221 */ /* 0x000fe20000000000 */
[----:B------:R-:W-:-:S03]  /*3400*/  FADD R17, R17, -R2 ;  /* 0x8000000211117221 */ /* 0x000fc60000000000 */
[----:B------:R-:W-:Y:S01]  /*3410*/  FADD R21, R5, R3 ;  /* 0x0000000305157221 */ /* 0x000fe20000000000 */
[----:B------:R-:W-:-:S03]  /*3420*/  @!P1 FADD R20, -R3, 48 ;  /* 0x4240000003149421 */ /* 0x000fc60000000100 */
[----:B------:R-:W-:Y:S02]  /*3430*/  FADD R22, R3, -R21 ;  /* 0x8000001503167221 */ /* 0x000fe40000000000 */
[----:B------:R-:W-:Y:S01]  /*3440*/  @!P1 FSEL R3, R20, -R3, P0 ;  /* 0x8000000314039208 */ /* 0x000fe20000000000 */
[-C--:B------:R-:W-:Y:S01]  /*3450*/  FFMA R20, R19, R16.reuse, -R18 ;  /* 0x0000001013147223 */ /* 0x080fe20000000812 */
[----:B------:R-:W-:Y:S01]  /*3460*/  FFMA R19, |R4|, 1.4426950216293334961, -R5 ;  /* 0x3fb8aa3b04137823 */ /* 0x000fe20000000a05 */
[----:B------:R-:W-:Y:S01]  /*3470*/  FADD R18, R18, -R21 ;  /* 0x8000001512127221 */ /* 0x000fe20000000000 */
[----:B------:R-:W0:Y:S01]  /*3480*/  FRND R2, R3 ;  /* 0x0000000300027307 */ /* 0x000e220000201000 */
[----:B------:R-:W-:Y:S01]  /*3490*/  FFMA R17, R17, R16, R20 ;  /* 0x0000001011117223 */ /* 0x000fe20000000014 */
[----:B------:R-:W-:Y:S01]  /*34a0*/  FADD R5, -R5, -R22 ;  /* 0x8000001605057221 */ /* 0x000fe20000000100 */
[----:B------:R-:W-:Y:S01]  /*34b0*/  FFMA R16, |R4|, 1.925963033500011079e-08, R19 ;  /* 0x32a5706004107823 */ /* 0x000fe20000000213 */
[----:B------:R-:W-:-:S02]  /*34c0*/  HFMA2 R19, -RZ, RZ, 0.64013671875, -15.109375 ;  /* 0x391fcb8eff137431 */ /* 0x000fc400000001ff */
[----:B------:R-:W-:Y:S01]  /*34d0*/  FADD R5, R18, R5 ;  /* 0x0000000512057221 */ /* 0x000fe20000000000 */
[----:B------:R-:W-:Y:S01]  /*34e0*/  FADD R16, R17, -R16 ;  /* 0x8000001011107221 */ /* 0x000fe20000000000 */
[----:B------:R-:W-:-:S03]  /*34f0*/  MOV R18, 0x388f7971 ;  /* 0x388f797100127802 */ /* 0x000fc60000000f00 */
[----:B------:R-:W-:Y:S02]  /*3500*/  FADD R16, R5, R16 ;  /* 0x0000001005107221 */ /* 0x000fe40000000000 */
[----:B------:R-:W1:Y:S01]  /*3510*/  MUFU.RCP R5, |R4| ;  /* 0x4000000400057308 */ /* 0x000e620000001000 */
[----:B0-----:R-:W-:Y:S01]  /*3520*/  FADD R17, -R2, R3 ;  /* 0x0000000302117221 */ /* 0x001fe20000000100 */
[----:B------:R-:W-:Y:S01]  /*3530*/  @!P1 FADD R16, -R16, -RZ ;  /* 0x800000ff10109221 */ /* 0x000fe20000000100 */
[----:B------:R-:W-:-:S03]  /*3540*/  FSETP.GT.AND P0, PT, R2, RZ, PT ;  /* 0x000000ff0200720b */ /* 0x000fc60003f04000 */
[----:B------:R-:W-:Y:S02]  /*3550*/  FADD R16, R17, R16 ;  /* 0x0000001011107221 */ /* 0x000fe40000000000 */
[----:B------:R-:W0:Y:S01]  /*3560*/  F2I.NTZ R3, R3 ;  /* 0x0000000300037305 */ /* 0x000e220000203100 */
[----:B------:R-:W-:Y:S01]  /*3570*/  SEL R2, RZ, 0x83000000, P0 ;  /* 0x83000000ff027807 */ /* 0x000fe20000000000 */
[----:B------:R-:W-:-:S04]  /*3580*/  FFMA R17, R16, R19, 0.0013391353422775864601 ;  /* 0x3aaf85ed10117423 */ /* 0x000fc80000000013 */
[----:B------:R-:W-:Y:S01]  /*3590*/  FFMA R17, R16, R17, 0.0096188392490148544312 ;  /* 0x3c1d985610117423 */ /* 0x000fe20000000011 */
[----:B-1----:R-:W-:-:S03]  /*35a0*/  FFMA R18, R5, R18, -5.0603266572579741478e-05 ;  /* 0xb8543ed805127423 */ /* 0x002fc60000000012 */
[----:B------:R-:W-:Y:S01]  /*35b0*/  FFMA R17, R16, R17, 0.055503588169813156128 ;  /* 0x3d6357bb10117423 */ /* 0x000fe20000000011 */
[----:B------:R-:W-:-:S03]  /*35c0*/  FFMA R18, R5, R18, -0.00042276637395843863487 ;  /* 0xb9dda6be05127423 */ /* 0x000fc60000000012 */
[----:B------:R-:W-:Y:S01]  /*35d0*/  FFMA R17, R16, R17, 0.24022644758224487305 ;  /* 0x3e75fdec10117423 */ /* 0x000fe20000000011 */
[----:B------:R-:W-:-:S03]  /*35e0*/  FFMA R18, R5, R18, 0.00099214143119752407074 ;  /* 0x3a820abe05127423 */ /* 0x000fc60000000012 */
[----:B------:R-:W-:Y:S01]  /*35f0*/  FFMA R17, R16, R17, 0.69314718246459960938 ;  /* 0x3f31721810117423 */ /* 0x000fe20000000011 */
[----:B------:R-:W-:Y:S01]  /*3600*/  FFMA R20, R5, R18, -0.00027855476946569979191 ;  /* 0xb9920afd05147423 */ /* 0x000fe20000000012 */
[----:B------:R-:W-:Y:S02]  /*3610*/  IADD3 R18, PT, PT, R2, 0x7f000000, RZ ;  /* 0x7f00000002127810 */ /* 0x000fe40007ffe0ff */
[----:B------:R-:W-:Y:S01]  /*3620*/  FFMA R17, R16, R17, 1 ;  /* 0x3f80000010117423 */ /* 0x000fe20000000011 */
[----:B0-----:R-:W-:Y:S02]  /*3630*/  IMAD R2, R3, 0x800000, -R2 ;  /* 0x0080000003027824 */ /* 0x001fe400078e0a02 */
[----:B------:R-:W-:Y:S01]  /*3640*/  FFMA R20, R5, R20, -0.0026749009266495704651 ;  /* 0xbb2f4d6405147423 */ /* 0x000fe20000000014 */
[----:B------:R-:W-:-:S03]  /*3650*/  FMUL R17, R17, R18 ;  /* 0x0000001211117220 */ /* 0x000fc60000400000 */
[----:B------:R-:W-:Y:S01]  /*3660*/  FFMA R16, R5, R20, 0.0034718033857643604279 ;  /* 0x3b63873205107423 */ /* 0x000fe20000000014 */
[----:B------:R-:W-:-:S03]  /*3670*/  FMUL R17, R17, R2 ;  /* 0x0000000211117220 */ /* 0x000fc60000400000 */
[----:B------:R-:W-:Y:S01]  /*3680*/  FFMA R16, R5, R16, 0.083333343267440795898 ;  /* 0x3daaaaac05107423 */ /* 0x000fe20000000010 */
[----:B------:R-:W-:Y:S01]  /*3690*/  FMUL R17, R17, 2.5066282749176025391 ;  /* 0x40206c9911117820 */ /* 0x000fe20000400000 */
[----:B------:R-:W-:Y:S06]  /*36a0*/  @P1 BRA `(.L_x_51) ;  /* 0x0000000000981947 */ /* 0x000fec0003800000 */
[C-C-:B------:R-:W-:Y:S01]  /*36b0*/  FADD R3, |R4|.reuse, |R4|.reuse ;  /* 0x4000000404037221 */ /* 0x140fe20000000200 */
[----:B------:R-:W-:Y:S01]  /*36c0*/  MOV R22, 0x3e684e12 ;  /* 0x3e684e1200167802 */ /* 0x000fe20000000f00 */
[----:B------:R-:W-:Y:S01]  /*36d0*/  FMUL R5, R5, R16 ;  /* 0x0000001005057220 */ /* 0x000fe20000400000 */
[----:B------:R-:W-:Y:S01]  /*36e0*/  MOV R24, 0x3f17acc9 ;  /* 0x3f17acc900187802 */ /* 0x000fe20000000f00 */
[----:B------:R-:W0:Y:S02]  /*36f0*/  FRND R19, R3 ;  /* 0x0000000300137307 */ /* 0x000e240000201000 */
[----:B------:R-:W-:-:S06]  /*3700*/  FFMA R5, R4, R5, R4 ;  /* 0x0000000504057223 */ /* 0x000fcc0000000004 */
[----:B------:R-:W1:Y:S01]  /*3710*/  F2I.NTZ R18, R3 ;  /* 0x0000000300127305 */ /* 0x000e620000203100 */
[----:B0-----:R-:W-:-:S04]  /*3720*/  FFMA R2, R19, -0.5, |R4| ;  /* 0xbf00000013027823 */ /* 0x001fc80000000404 */
[----:B------:R-:W-:Y:S01]  /*3730*/  FMUL R19, R2, R2 ;  /* 0x0000000202137220 */ /* 0x000fe20000400000 */
[----:B-1----:R-:W-:-:S03]  /*3740*/  LOP3.LUT R20, R18, 0x1, RZ, 0xc0, !PT ;  /* 0x0000000112147812 */ /* 0x002fc600078ec0ff */
[C---:B------:R-:W-:Y:S01]  /*3750*/  FFMA R22, R19.reuse, R22, -1.334560394287109375 ;  /* 0xbfaad2e013167423 */ /* 0x040fe20000000016 */
[----:B------:R-:W-:Y:S01]  /*3760*/  LOP3.LUT P1, RZ, R18, 0x2, RZ, 0xc0, !PT ;  /* 0x0000000212ff7812 */ /* 0x000fe2000782c0ff */
[----:B------:R-:W-:Y:S01]  /*3770*/  FFMA R18, R2, R19, RZ ;  /* 0x0000001302127223 */ /* 0x000fe200000000ff */
[----:B------:R-:W-:Y:S01]  /*3780*/  ISETP.NE.U32.AND P0, PT, R20, 0x1, PT ;  /* 0x000000011400780c */ /* 0x000fe20003f05070 */
[C---:B------:R-:W-:Y:S01]  /*3790*/  FFMA R20, R19.reuse, -R24, 2.550144195556640625 ;  /* 0x4023359013147423 */ /* 0x040fe20000000818 */
[----:B------:R-:W-:-:S03]  /*37a0*/  FFMA R22, R19, R22, 4.0586924552917480469 ;  /* 0x4081e0cf13167423 */ /* 0x000fc60000000016 */
[C---:B------:R-:W-:Y:S01]  /*37b0*/  FFMA R3, R19.reuse, R20, -5.1677198410034179688 ;  /* 0xc0a55df613037423 */ /* 0x040fe20000000014 */
[----:B------:R-:W-:-:S03]  /*37c0*/  FFMA R22, R19, R22, -4.9348020553588867188 ;  /* 0xc09de9e613167423 */ /* 0x000fc60000000016 */
[----:B------:R-:W-:Y:S01]  /*37d0*/  FFMA R3, R3, R18, RZ ;  /* 0x0000001203037223 */ /* 0x000fe200000000ff */
[----:B------:R-:W-:-:S03]  /*37e0*/  FFMA R22, R19, R22, 1 ;  /* 0x3f80000013167423 */ /* 0x000fc60000000016 */
[----:B------:R-:W-:Y:S01]  /*37f0*/  @P0 FFMA R22, R2, 3.1415927410125732422, R3 ;  /* 0x40490fdb02160823 */ /* 0x000fe20000000003 */
[----:B------:R-:W-:-:S03]  /*3800*/  MOV R3, 0x4b800000 ;  /* 0x4b80000000037802 */ /* 0x000fc60000000f00 */
[----:B------:R-:W-:-:S04]  /*3810*/  @P1 FADD R22, RZ, -R22 ;  /* 0x80000016ff161221 */ /* 0x000fc80000000000 */
[----:B------:R-:W-:-:S04]  /*3820*/  FMUL R2, R5, R22 ;  /* 0x0000001605027220 */ /* 0x000fc80000400000 */
[----:B------:R-:W-:Y:S01]  /*3830*/  FFMA R5, R5, R22, -R2 ;  /* 0x0000001605057223 */ /* 0x000fe20000000802 */
[----:B------:R-:W-:-:S04]  /*3840*/  FSETP.GEU.AND P0, PT, |R2|, 1.175494350822287508e-38, PT ;  /* 0x008000000200780b */ /* 0x000fc80003f0e200 */
[----:B------:R-:W-:-:S09]  /*3850*/  FSEL R3, R3, 1, !P0 ;  /* 0x3f80000003037808 */ /* 0x000fd20004000000 */
[----:B------:R-:W-:Y:S01]  /*3860*/  @!P0 FMUL R2, R2, 16777216 ;  /* 0x4b80000002028820 */ /* 0x000fe20000400000 */
[----:B------:R-:W-:-:S05]  /*3870*/  FSETP.GT.AND P0, PT, |R4|, 33, PT ;  /* 0x420400000400780b */ /* 0x000fca0003f04200 */
[----:B------:R-:W0:Y:S02]  /*3880*/  MUFU.RCP R2, R2 ;  /* 0x0000000200027308 */ /* 0x000e240000001000 */
[----:B0-----:R-:W-:-:S04]  /*3890*/  FMUL R16, R2, R3 ;  /* 0x0000000302107220 */ /* 0x001fc80000400000 */
[----:B------:R-:W-:-:S04]  /*38a0*/  FMUL R18, R16, -R16 ;  /* 0x8000001010127220 */ /* 0x000fc80000400000 */
[----:B------:R-:W-:-:S04]  /*38b0*/  FMUL R18, R5, R18 ;  /* 0x0000001205127220 */ /* 0x000fc80000400000 */
[----:B------:R-:W-:-:S04]  /*38c0*/  FMUL R18, R17, R18 ;  /* 0x0000001211127220 */ /* 0x000fc80000400000 */
[----:B------:R-:W-:-:S04]  /*38d0*/  FFMA R18, R17, R16, R18 ;  /* 0x0000001011127223 */ /* 0x000fc80000000012 */
[----:B------:R-:W-:-:S04]  /*38e0*/  FMUL R18, R18, 0.5 ;  /* 0x3f00000012127820 */ /* 0x000fc80000400000 */
[----:B------:R-:W-:Y:S01]  /*38f0*/  @P0 FMUL R18, R18, 3.5527136788005009294e-15 ;  /* 0x2780000012120820 */ /* 0x000fe20000400000 */
[----:B------:R-:W-:Y:S06]  /*3900*/  BRA `(.L_x_52) ;  /* 0x00000000007c7947 */ /* 0x000fec0003800000 */
.L_x_51:
[----:B------:R-:W-:-:S04]  /*3910*/  FMUL R16, R5, R16 ;  /* 0x0000001005107220 */ /* 0x000fc80000400000 */
[----:B------:R-:W-:Y:S01]  /*3920*/  FFMA R17, R17, R16, R17 ;  /* 0x0000001011117223 */ /* 0x000fe20000000011 */
[----:B------:R-:W-:Y:S06]  /*3930*/  BRA `(.L_x_49) ;  /* 0x00000024006c7947 */ /* 0x000fec0003800000 */
.L_x_50:
[----:B------:R-:W0:Y:S01]  /*3940*/  FRND R2, R13 ;  /* 0x0000000d00027307 */ /* 0x000e220000201000 */
[C---:B------:R-:W-:Y:S01]  /*3950*/  FSETP.NEU.AND P0, PT, R13.reuse, RZ, PT ;  /* 0x000000ff0d00720b */ /* 0x040fe20003f0d000 */
[----:B------:R-:W-:Y:S01]  /*3960*/  IMAD.MOV.U32 R4, RZ, RZ, 0x3a8c9f66 ;  /* 0x3a8c9f66ff047424 */ /* 0x000fe200078e00ff */
[C---:B------:R-:W-:Y:S01]  /*3970*/  FSETP.GTU.AND P1, PT, R13.reuse, 0.5, PT ;  /* 0x3f0000000d00780b */ /* 0x040fe20003f2c000 */
[----:B0-----:R-:W-:-:S05]  /*3980*/  FADD R2, R13, -R2 ;  /* 0x800000020d027221 */ /* 0x001fca0000000000 */
[C---:B------:R-:W-:Y:S02]  /*3990*/  FSEL R3, R13.reuse, R2, !P0 ;  /* 0x000000020d037208 */ /* 0x040fe40004000000 */
[----:B------:R-:W-:Y:S02]  /*39a0*/  FSETP.GEU.AND P0, PT, R13, -0.5, PT ;  /* 0xbf0000000d00780b */ /* 0x000fe40003f0e000 */
[C---:B------:R-:W-:Y:S01]  /*39b0*/  FSEL R5, R3.reuse, 1, !P1 ;  /* 0x3f80000003057808 */ /* 0x040fe20004800000 */
[----:B------:R-:W-:-:S04]  /*39c0*/  FFMA R2, R3, -R4, 0.0071110534481704235077 ;  /* 0x3be903d703027423 */ /* 0x000fc80000000804 */
[----:B------:R-:W-:-:S04]  /*39d0*/  FFMA R2, R3, R2, -0.0096437186002731323242 ;  /* 0xbc1e00b003027423 */ /* 0x000fc80000000002 */
[----:B------:R-:W-:-:S04]  /*39e0*/  FFMA R2, R3, R2, -0.042180188000202178955 ;  /* 0xbd2cc52203027423 */ /* 0x000fc80000000002 */
[----:B------:R-:W-:-:S04]  /*39f0*/  FFMA R2, R3, R2, 0.16654090583324432373 ;  /* 0x3e2a89b303027423 */ /* 0x000fc80000000002 */
[----:B------:R-:W-:Y:S01]  /*3a00*/  FFMA R4, R3, R2, -0.04200365021824836731 ;  /* 0xbd2c0c0503047423 */ /* 0x000fe20000000002 */
[----:B------:R-:W-:-:S03]  /*3a10*/  FSEL R2, R13, 1, !P0 ;  /* 0x3f8000000d027808 */ /* 0x000fc60004000000 */
[C---:B------:R-:W-:Y:S02]  /*3a20*/  FFMA R4, R3.reuse, R4, -0.65587818622589111328 ;  /* 0xbf27e7a203047423 */ /* 0x040fe40000000004 */
[----:B------:R-:W-:Y:S02]  /*3a30*/  FMUL R2, R2, R5 ;  /* 0x0000000502027220 */ /* 0x000fe40000400000 */
[----:B------:R-:W-:-:S04]  /*3a40*/  FFMA R5, R3, R4, 0.57721567153930664062 ;  /* 0x3f13c46803057423 */ /* 0x000fc80000000004 */
[----:B------:R-:W-:-:S04]  /*3a50*/  FFMA R5, R2, R5, RZ ;  /* 0x0000000502057223 */ /* 0x000fc800000000ff */
[----:B------:R-:W-:Y:S01]  /*3a60*/  FFMA R2, R3, R5, R2 ;  /* 0x0000000503027223 */ /* 0x000fe20000000002 */
[----:B------:R-:W-:-:S04]  /*3a70*/  HFMA2 R3, -RZ, RZ, 15, 0 ;  /* 0x4b800000ff037431 */ /* 0x000fc800000001ff */
[----:B------:R-:W-:-:S04]  /*3a80*/  FSETP.GEU.AND P0, PT, |R2|, 1.175494350822287508e-38, PT ;  /* 0x008000000200780b */ /* 0x000fc80003f0e200 */
[----:B------:R-:W-:-:S09]  /*3a90*/  FSEL R3, R3, 1, !P0 ;  /* 0x3f80000003037808 */ /* 0x000fd20004000000 */
[----:B------:R-:W-:Y:S01]  /*3aa0*/  @!P0 FMUL R2, R2, 16777216 ;  /* 0x4b80000002028820 */ /* 0x000fe20000400000 */
[----:B------:R-:W-:-:S05]  /*3ab0*/  FSETP.GEU.AND P0, PT, R13, RZ, PT ;  /* 0x000000ff0d00720b */ /* 0x000fca0003f0e000 */
[----:B------:R-:W0:Y:S02]  /*3ac0*/  MUFU.RCP R2, R2 ;  /* 0x0000000200027308 */ /* 0x000e240000001000 */
[----:B0-----:R-:W-:-:S05]  /*3ad0*/  FMUL R18, R2, R3 ;  /* 0x0000000302127220 */ /* 0x001fca0000400000 */
[----:B------:R-:W-:Y:S01]  /*3ae0*/  MOV R17, R18 ;  /* 0x0000001200117202 */ /* 0x000fe20000000f00 */
[----:B------:R-:W-:Y:S06]  /*3af0*/  @P0 BRA `(.L_x_49) ;  /* 0x0000002000fc0947 */ /* 0x000fec0003800000 */
.L_x_52:
[----:B------:R-:W0:Y:S01]  /*3b00*/  FRND.TRUNC R2, R13 ;  /* 0x0000000d00027307 */ /* 0x000e22000020d000 */
[----:B------:R-:W-:Y:S02]  /*3b10*/  MOV R17, 0x7fffffff ;  /* 0x7fffffff00117802 */ /* 0x000fe40000000f00 */
[----:B0-----:R-:W-:-:S13]  /*3b20*/  FSETP.NEU.AND P0, PT, R13, R2, PT ;  /* 0x000000020d00720b */ /* 0x001fda0003f0d000 */
[----:B------:R-:W-:Y:S05]  /*3b30*/  @!P0 BRA `(.L_x_49) ;  /* 0x0000002000ec8947 */ /* 0x000fea0003800000 */
[----:B------:R-:W-:Y:S01]  /*3b40*/  FSETP.GEU.AND P0, PT, R13, -41.09999847412109375, PT ;  /* 0xc22466660d00780b */ /* 0x000fe20003f0e000 */
[----:B------:R-:W-:-:S12]  /*3b50*/  IMAD.MOV.U32 R17, RZ, RZ, R18 ;  /* 0x000000ffff117224 */ /* 0x000fd800078e0012 */
[----:B------:R-:W-:Y:S05]  /*3b60*/  @P0 BRA `(.L_x_49) ;  /* 0x0000002000e00947 */ /* 0x000fea0003800000 */
[----:B------:R-:W0:Y:S02]  /*3b70*/  F2I.TRUNC.NTZ R13, R13 ;  /* 0x0000000d000d7305 */ /* 0x000e24000020f100 */
[----:B0-----:R-:W-:-:S04]  /*3b80*/  LOP3.LUT R2, R13, 0x1, RZ, 0xc0, !PT ;  /* 0x000000010d027812 */ /* 0x001fc800078ec0ff */
[----:B------:R-:W-:-:S04]  /*3b90*/  ISETP.NE.U32.AND P0, PT, R2, 0x1, PT ;  /* 0x000000010200780c */ /* 0x000fc80003f05070 */
[----:B------:R-:W-:Y:S01]  /*3ba0*/  FSEL R17, R18, RZ, P0 ;  /* 0x000000ff12117208 */ /* 0x000fe20000000000 */
[----:B------:R-:W-:Y:S08]  /*3bb0*/  BRA `(.L_x_49) ;  /* 0x0000002000cc7947 */ /* 0x000ff00003800000 */
.L_x_263:
[----:B------:R-:W-:Y:S01]  /*3bc0*/  IADD3 R2, PT, PT, R13, 0x1800000, RZ ;  /* 0x018000000d027810 */ /* 0x000fe20007ffe0ff */
[----:B------:R-:W-:Y:S03]  /*3bd0*/  BSSY.RECONVERGENT B1, `(.L_x_53) ;  /* 0x000000d000017945 */ /* 0x000fe60003800200 */
[----:B------:R-:W-:-:S04]  /*3be0*/  LOP3.LUT R2, R2, 0x7f800000, RZ, 0xc0, !PT ;  /* 0x7f80000002027812 */ /* 0x000fc800078ec0ff */
[----:B------:R-:W-:-:S13]  /*3bf0*/  ISETP.GT.U32.AND P0, PT, R2, 0x1ffffff, PT ;  /* 0x01ffffff0200780c */ /* 0x000fda0003f04070 */
[----:B------:R-:W-:Y:S05]  /*3c00*/  @P0 BRA `(.L_x_54) ;  /* 0x0000000000140947 */ /* 0x000fea0003800000 */
[----:B------:R-:W-:Y:S02]  /*3c10*/  MOV R2, R13 ;  /* 0x0000000d00027202 */ /* 0x000fe40000000f00 */
[----:B------:R-:W-:-:S07]  /*3c20*/  MOV R4, 0x3c40 ;  /* 0x00003c4000047802 */ /* 0x000fce0000000f00 */
[----:B------:R-:W-:Y:S05]  /*3c30*/  CALL.REL.NOINC `($__internal_1_$__cuda_sm20_rcp_rn_f32_slowpath) ;  /* 0x0000011400d87944 */ /* 0x000fea0003c00000 */
[----:B------:R-:W-:Y:S01]  /*3c40*/  MOV R17, R3 ;  /* 0x0000000300117202 */ /* 0x000fe20000000f00 */
[----:B------:R-:W-:Y:S06]  /*3c50*/  BRA `(.L_x_55) ;  /* 0x0000000000107947 */ /* 0x000fec0003800000 */
.L_x_54:
[----:B------:R-:W0:Y:S02]  /*3c60*/  MUFU.RCP R2, R13 ;  /* 0x0000000d00027308 */ /* 0x000e240000001000 */
[----:B0-----:R-:W-:-:S04]  /*3c70*/  FFMA R3, R13, R2, -1 ;  /* 0xbf8000000d037423 */ /* 0x001fc80000000002 */
[----:B------:R-:W-:-:S04]  /*3c80*/  FADD.FTZ R3, -R3, -RZ ;  /* 0x800000ff03037221 */ /* 0x000fc80000010100 */
[----:B------:R-:W-:-:S07]  /*3c90*/  FFMA R17, R2, R3, R2 ;  /* 0x0000000302117223 */ /* 0x000fce0000000002 */
.L_x_55:
[----:B------:R-:W-:Y:S05]  /*3ca0*/  BSYNC.RECONVERGENT B1 ;  /* 0x0000000000017941 */ /* 0x000fea0003800200 */
.L_x_53:
[----:B------:R-:W-:Y:S05]  /*3cb0*/  BRA `(.L_x_49) ;  /* 0x00000020008c7947 */ /* 0x000fea0003800000 */
.L_x_47:
[----:B------:R-:W-:-:S13]  /*3cc0*/  ISETP.GT.AND P0, PT, R5, 0x5, PT ;  /* 0x000000050500780c */ /* 0x000fda0003f04270 */
[----:B------:R-:W-:Y:S05]  /*3cd0*/  @P0 BRA `(.L_x_56) ;  /* 0x0000000000580947 */ /* 0x000fea0003800000 */
[----:B------:R-:W-:-:S05]  /*3ce0*/  IMAD.MOV.U32 R2, RZ, RZ, -0x4 ;  /* 0xfffffffcff027424 */ /* 0x000fca00078e00ff */
[----:B------:R-:W-:-:S04]  /*3cf0*/  VIADDMNMX.U32 R5, R5, R2, 0x2, PT ;  /* 0x0000000205057446 */ /* 0x000fc80003800002 */
[----:B------:R-:W-:-:S04]  /*3d00*/  SHF.L.U32 R5, R5, 0x2, RZ ;  /* 0x0000000205057819 */ /* 0x000fc800000006ff */
[----:B------:R-:W0:Y:S02]  /*3d10*/  LDC R2, c[0x2][R5+0x18] ;  /* 0x0080060005027b82 */ /* 0x000e240000000800 */
[----:B0-----:R-:W-:-:S04]  /*3d20*/  SHF.R.S32.HI R3, RZ, 0x1f, R2 ;  /* 0x0000001fff037819 */ /* 0x001fc80000011402 */
.L_x_266:
[----:B------:R-:W-:Y:S05]  /*3d30*/  BRX R2 -0x3d40                                                                 (*"BRANCH_TARGETS .L_x_267,.L_x_268,.L_x_49"*) ;  /* 0xffffffc002b07949 */ /* 0x000fea000383ffff */
.L_x_268:
[----:B------:R-:W-:Y:S01]  /*3d40*/  FMUL R17, R13, R13 ;  /* 0x0000000d0d117220 */ /* 0x000fe20000400000 */
[----:B------:R-:W-:Y:S06]  /*3d50*/  BRA `(.L_x_49) ;  /* 0x0000002000647947 */ /* 0x000fec0003800000 */
.L_x_267:
[----:B------:R-:W-:Y:S01]  /*3d60*/  IADD3 R2, PT, PT, R13, -0xd000000, RZ ;  /* 0xf30000000d027810 */ /* 0x000fe20007ffe0ff */
[----:B------:R0:W1:Y:S01]  /*3d70*/  MUFU.RSQ R4, R13 ;  /* 0x0000000d00047308 */ /* 0x0000620000001400 */
[----:B------:R-:W-:Y:S02]  /*3d80*/  BSSY.RECONVERGENT B1, `(.L_x_57) ;  /* 0x000000a000017945 */ /* 0x000fe40003800200 */
[----:B------:R-:W-:-:S13]  /*3d90*/  ISETP.GT.U32.AND P0, PT, R2, 0x727fffff, PT ;  /* 0x727fffff0200780c */ /* 0x000fda0003f04070 */
[----:B0-----:R-:W-:Y:S05]  /*3da0*/  @!P0 BRA `(.L_x_58) ;  /* 0x00000000000c8947 */ /* 0x001fea0003800000 */
[----:B------:R-:W-:-:S07]  /*3db0*/  MOV R18, 0x3dd0 ;  /* 0x00003dd000127802 */ /* 0x000fce0000000f00 */
[----:B-1----:R-:W-:Y:S05]  /*3dc0*/  CALL.REL.NOINC `($__internal_3_$__cuda_sm20_sqrt_rn_f32_slowpath) ;  /* 0x0000011c00387944 */ /* 0x002fea0003c00000 */
[----:B------:R-:W-:Y:S05]  /*3dd0*/  BRA `(.L_x_59) ;  /* 0x0000000000107947 */ /* 0x000fea0003800000 */
.L_x_58:
[----:B-1----:R-:W-:Y:S01]  /*3de0*/  FMUL.FTZ R2, R13, R4 ;  /* 0x000000040d027220 */ /* 0x002fe20000410000 */
[----:B------:R-:W-:-:S03]  /*3df0*/  FMUL.FTZ R17, R4, 0.5 ;  /* 0x3f00000004117820 */ /* 0x000fc60000410000 */
[----:B------:R-:W-:-:S04]  /*3e00*/  FFMA R13, -R2, R2, R13 ;  /* 0x00000002020d7223 */ /* 0x000fc8000000010d */
[----:B------:R-:W-:-:S07]  /*3e10*/  FFMA R17, R13, R17, R2 ;  /* 0x000000110d117223 */ /* 0x000fce0000000002 */
.L_x_59:
[----:B------:R-:W-:Y:S05]  /*3e20*/  BSYNC.RECONVERGENT B1 ;  /* 0x0000000000017941 */ /* 0x000fea0003800200 */
.L_x_57:
[----:B------:R-:W-:Y:S05]  /*3e30*/  BRA `(.L_x_49) ;  /* 0x00000020002c7947 */ /* 0x000fea0003800000 */
.L_x_56:
[----:B------:R-:W-:-:S04]  /*3e40*/  MOV R2, 0xfffffffa ;  /* 0xfffffffa00027802 */ /* 0x000fc80000000f00 */
[----:B------:R-:W-:-:S05]  /*3e50*/  VIADDMNMX.U32 R5, R5, R2, 0x3, PT ;  /* 0x0000000305057446 */ /* 0x000fca0003800002 */
[----:B------:R-:W-:-:S04]  /*3e60*/  IMAD.SHL.U32 R5, R5, 0x4, RZ ;  /* 0x0000000405057824 */ /* 0x000fc800078e00ff */
[----:B------:R-:W0:Y:S02]  /*3e70*/  LDC R2, c[0x2][R5+0x24] ;  /* 0x0080090005027b82 */ /* 0x000e240000000800 */
[----:B0-----:R-:W-:-:S04]  /*3e80*/  SHF.R.S32.HI R3, RZ, 0x1f, R2 ;  /* 0x0000001fff037819 */ /* 0x001fc80000011402 */
.L_x_270:
[----:B------:R-:W-:Y:S05]  /*3e90*/  BRX R2 -0x3ea0                                                                 (*"BRANCH_TARGETS .L_x_271,.L_x_272,.L_x_273,.L_x_49"*) ;  /* 0xffffffc002587949 */ /* 0x000fea000383ffff */
.L_x_273:
[C---:B------:R-:W-:Y:S01]  /*3ea0*/  FMUL R2, R13.reuse, 0.63661974668502807617 ;  /* 0x3f22f9830d027820 */ /* 0x040fe20000400000 */
[----:B------:R-:W-:Y:S01]  /*3eb0*/  FSETP.GE.AND P0, PT, |R13|, 105615, PT ;  /* 0x47ce47800d00780b */ /* 0x000fe20003f06200 */
[----:B------:R-:W-:Y:S04]  /*3ec0*/  BSSY.RECONVERGENT B1, `(.L_x_60) ;  /* 0x0000039000017945 */ /* 0x000fe80003800200 */
[----:B------:R-:W0:Y:S02]  /*3ed0*/  F2I.NTZ R2, R2 ;  /* 0x0000000200027305 */ /* 0x000e240000203100 */
[----:B0-----:R-:W-:-:S05]  /*3ee0*/  I2FP.F32.S32 R4, R2 ;  /* 0x0000000200047245 */ /* 0x001fca0000201400 */
[----:B------:R-:W-:-:S04]  /*3ef0*/  FFMA R3, R4, -1.5707962512969970703, R13 ;  /* 0xbfc90fda04037823 */ /* 0x000fc8000000000d */
[----:B------:R-:W-:-:S04]  /*3f00*/  FFMA R3, R4, -7.5497894158615963534e-08, R3 ;  /* 0xb3a2216804037823 */ /* 0x000fc80000000003 */
[----:B------:R-:W-:Y:S01]  /*3f10*/  FFMA R3, R4, -5.3903029534742383927e-15, R3 ;  /* 0xa7c234c504037823 */ /* 0x000fe20000000003 */
[----:B------:R-:W-:Y:S06]  /*3f20*/  @!P0 BRA `(.L_x_61) ;  /* 0x0000000000c88947 */ /* 0x000fec0003800000 */
[----:B------:R-:W-:-:S13]  /*3f30*/  FSETP.NEU.AND P0, PT, |R13|, +INF , PT ;  /* 0x7f8000000d00780b */ /* 0x000fda0003f0d200 */
[----:B------:R-:W-:Y:S01]  /*3f40*/  @!P0 FMUL R3, RZ, R13 ;  /* 0x0000000dff038220 */ /* 0x000fe20000400000 */
[----:B------:R-:W-:Y:S01]  /*3f50*/  @!P0 MOV R2, RZ ;  /* 0x000000ff00028202 */ /* 0x000fe20000000f00 */
[----:B------:R-:W-:Y:S06]  /*3f60*/  @!P0 BRA `(.L_x_61) ;  /* 0x0000000000b88947 */ /* 0x000fec0003800000 */
[----:B------:R-:W0:Y:S01]  /*3f70*/  LDC.64 R2, c[0x4][RZ] ;  /* 0x01000000ff027b82 */ /* 0x000e220000000a00 */
[----:B------:R-:W-:Y:S02]  /*3f80*/  SHF.L.U32 R4, R13, 0x8, RZ ;  /* 0x000000080d047819 */ /* 0x000fe400000006ff */
[----:B------:R-:W-:Y:S01]  /*3f90*/  CS2R R16, SRZ ;  /* 0x0000000000107805 */ /* 0x000fe2000001ff00 */
[----:B------:R-:W-:Y:S01]  /*3fa0*/  UMOV UR4, URZ ;  /* 0x000000ff00047c82 */ /* 0x000fe20008000000 */
[----:B------:R-:W-:-:S07]  /*3fb0*/  LOP3.LUT R23, R4, 0x80000000, RZ, 0xfc, !PT ;  /* 0x8000000004177812 */ /* 0x000fce00078efcff */
.L_x_62:
[----:B0-----:R-:W-:-:S05]  /*3fc0*/  IMAD.WIDE.U32 R18, R17, 0x4, R2 ;  /* 0x0000000411127825 */ /* 0x001fca00078e0002 */
[----:B------:R-:W2:Y:S01]  /*3fd0*/  LDG.E.CONSTANT R4, desc[UR8][R18.64] ;  /* 0x0000000812047981 */ /* 0x000ea2000c1e9900 */
[C---:B-1----:R-:W-:Y:S01]  /*3fe0*/  LEA R20, R17.reuse, R1, 0x2 ;  /* 0x0000000111147211 */ /* 0x042fe200078e10ff */
[----:B------:R-:W-:-:S05]  /*3ff0*/  VIADD R17, R17, 0x1 ;  /* 0x0000000111117836 */ /* 0x000fca0000000000 */
[----:B------:R-:W-:Y:S01]  /*4000*/  ISETP.NE.AND P0, PT, R17, 0x6, PT ;  /* 0x000000061100780c */ /* 0x000fe20003f05270 */
[----:B--2---:R-:W-:-:S03]  /*4010*/  IMAD.WIDE.U32 R4, R4, R23, RZ ;  /* 0x0000001704047225 */ /* 0x004fc600078e00ff */
[----:B------:R-:W-:-:S04]  /*4020*/  IADD3 R21, P1, PT, R4, R16, RZ ;  /* 0x0000001004157210 */ /* 0x000fc80007f3e0ff */
[----:B------:R-:W-:Y:S01]  /*4030*/  IADD3.X R16, PT, PT, R5, UR4, RZ, P1, !PT ;  /* 0x0000000405107c10 */ /* 0x000fe20008ffe4ff */
[----:B------:R1:W-:Y:S04]  /*4040*/  STL [R20], R21 ;  /* 0x0000001514007387 */ /* 0x0003e80000100800 */
[----:B------:R-:W-:Y:S05]  /*4050*/  @P0 BRA `(.L_x_62) ;  /* 0xfffffffc00d80947 */ /* 0x000fea000383ffff */
[----:B------:R-:W-:Y:S01]  /*4060*/  SHF.R.U32.HI R5, RZ, 0x17, R13 ;  /* 0x00000017ff057819 */ /* 0x000fe2000001160d */
[----:B------:R0:W-:Y:S03]  /*4070*/  STL [R1+0x18], R16 ;  /* 0x0000181001007387 */ /* 0x0001e60000100800 */
[C---:B------:R-:W-:Y:S02]  /*4080*/  LOP3.LUT R2, R5.reuse, 0xe0, RZ, 0xc0, !PT ;  /* 0x000000e005027812 */ /* 0x040fe400078ec0ff */
[----:B------:R-:W-:Y:S02]  /*4090*/  LOP3.LUT P0, RZ, R5, 0x1f, RZ, 0xc0, !PT ;  /* 0x0000001f05ff7812 */ /* 0x000fe4000780c0ff */
[----:B------:R-:W-:-:S04]  /*40a0*/  IADD3 R2, PT, PT, R2, -0x80, RZ ;  /* 0xffffff8002027810 */ /* 0x000fc80007ffe0ff */
[----:B------:R-:W-:-:S05]  /*40b0*/  SHF.R.U32.HI R2, RZ, 0x5, R2 ;  /* 0x00000005ff027819 */ /* 0x000fca0000011602 */
[----:B------:R-:W-:-:S05]  /*40c0*/  IMAD R17, R2, -0x4, R1 ;  /* 0xfffffffc02117824 */ /* 0x000fca00078e0201 */
[----:B------:R-:W2:Y:S04]  /*40d0*/  LDL R2, [R17+0x18] ;  /* 0x0000180011027983 */ /* 0x000ea80000100800 */
[----:B------:R-:W2:Y:S04]  /*40e0*/  LDL R3, [R17+0x14] ;  /* 0x0000140011037983 */ /* 0x000ea80000100800 */
[----:B------:R-:W3:Y:S01]  /*40f0*/  @P0 LDL R4, [R17+0x10] ;  /* 0x0000100011040983 */ /* 0x000ee20000100800 */
[----:B------:R-:W-:Y:S01]  /*4100*/  LOP3.LUT R5, R5, 0x1f, RZ, 0xc0, !PT ;  /* 0x0000001f05057812 */ /* 0x000fe200078ec0ff */
[----:B------:R-:W-:Y:S01]  /*4110*/  UMOV UR6, 0x54442d19 ;  /* 0x54442d1900067882 */ /* 0x000fe20000000000 */
[----:B------:R-:W-:-:S02]  /*4120*/  UMOV UR7, 0x3bf921fb ;  /* 0x3bf921fb00077882 */ /* 0x000fc40000000000 */
[-C--:B--2---:R-:W-:Y:S02]  /*4130*/  @P0 SHF.L.W.U32.HI R2, R3, R5.reuse, R2 ;  /* 0x0000000503020219 */ /* 0x084fe40000010e02 */
[----:B---3--:R-:W-:Y:S02]  /*4140*/  @P0 SHF.L.W.U32.HI R3, R4, R5, R3 ;  /* 0x0000000504030219 */ /* 0x008fe40000010e03 */
[----:B------:R-:W-:Y:S02]  /*4150*/  ISETP.GE.AND P0, PT, R13, RZ, PT ;  /* 0x000000ff0d00720c */ /* 0x000fe40003f06270 */
[C---:B------:R-:W-:Y:S02]  /*4160*/  SHF.L.W.U32.HI R4, R3.reuse, 0x2, R2 ;  /* 0x0000000203047819 */ /* 0x040fe40000010e02 */
[----:B------:R-:W-:Y:S02]  /*4170*/  SHF.L.U32 R3, R3, 0x2, RZ ;  /* 0x0000000203037819 */ /* 0x000fe400000006ff */
[----:B------:R-:W-:-:S02]  /*4180*/  SHF.R.S32.HI R5, RZ, 0x1f, R4 ;  /* 0x0000001fff057819 */ /* 0x000fc40000011404 */
[C---:B------:R-:W-:Y:S02]  /*4190*/  LOP3.LUT R13, R4.reuse, R13, RZ, 0x3c, !PT ;  /* 0x0000000d040d7212 */ /* 0x040fe400078e3cff */
[C---:B------:R-:W-:Y:S02]  /*41a0*/  LOP3.LUT R18, R5.reuse, R3, RZ, 0x3c, !PT ;  /* 0x0000000305127212 */ /* 0x040fe400078e3cff */
[----:B------:R-:W-:Y:S02]  /*41b0*/  LOP3.LUT R19, R5, R4, RZ, 0x3c, !PT ;  /* 0x0000000405137212 */ /* 0x000fe400078e3cff */
[----:B------:R-:W-:Y:S02]  /*41c0*/  SHF.R.U32.HI R3, RZ, 0x1e, R2 ;  /* 0x0000001eff037819 */ /* 0x000fe40000011602 */
[----:B------:R-:W-:Y:S02]  /*41d0*/  ISETP.GE.AND P1, PT, R13, RZ, PT ;  /* 0x000000ff0d00720c */ /* 0x000fe40003f26270 */
[----:B------:R-:W0:Y:S01]  /*41e0*/  I2F.F64.S64 R18, R18 ;  /* 0x0000001200127312 */ /* 0x000e220000301c00 */
[----:B------:R-:W-:-:S04]  /*41f0*/  LEA.HI R2, R4, R3, RZ, 0x1 ;  /* 0x0000000304027211 */ /* 0x000fc800078f08ff */
[----:B------:R-:W-:-:S05]  /*4200*/  IADD3 R3, PT, PT, -R2, RZ, RZ ;  /* 0x000000ff02037210 */ /* 0x000fca0007ffe1ff */
[----:B------:R-:W-:Y:S01]  /*4210*/  @!P0 IMAD.MOV.U32 R2, RZ, RZ, R3 ;  /* 0x000000ffff028224 */ /* 0x000fe200078e0003 */
[----:B0-----:R-:W-:-:S10]  /*4220*/  DMUL R16, R18, UR6 ;  /* 0x0000000612107c28 */ /* 0x001fd40008000000 */
[----:B------:R-:W0:Y:S02]  /*4230*/  F2F.F32.F64 R16, R16 ;  /* 0x0000001000107310 */ /* 0x000e240000301000 */
[----:B0-----:R-:W-:-:S07]  /*4240*/  FSEL R3, -R16, R16, !P1 ;  /* 0x0000001010037208 */ /* 0x001fce0004800100 */
.L_x_61:
[----:B------:R-:W-:Y:S05]  /*4250*/  BSYNC.RECONVERGENT B1 ;  /* 0x0000000000017941 */ /* 0x000fea0003800200 */
.L_x_60:
[----:B------:R-:W-:Y:S01]  /*4260*/  MOV R4, 0x37cbac00 ;  /* 0x37cbac0000047802 */ /* 0x000fe20000000f00 */
[----:B------:R-:W-:Y:S02]  /*4270*/  HFMA2 R16, -RZ, RZ, 1.0078125, -8.98838043212890625e-05 ;  /* 0x3c0885e4ff107431 */ /* 0x000fe400000001ff */
[----:B------:R-:W-:Y:S01]  /*4280*/  FMUL R5, R3, R3 ;  /* 0x0000000303057220 */ /* 0x000fe20000400000 */
[C---:B------:R-:W-:Y:S02]  /*4290*/  LOP3.LUT R13, R2.reuse, 0x1, RZ, 0xc0, !PT ;  /* 0x00000001020d7812 */ /* 0x040fe400078ec0ff */
[----:B------:R-:W-:Y:S01]  /*42a0*/  IADD3 R2, PT, PT, R2, 0x1, RZ ;  /* 0x0000000102027810 */ /* 0x000fe20007ffe0ff */
[----:B------:R-:W-:Y:S01]  /*42b0*/  FFMA R4, R5, R4, -0.0013887860113754868507 ;  /* 0xbab607ed05047423 */ /* 0x000fe20000000004 */
[----:B------:R-:W-:Y:S01]  /*42c0*/  ISETP.NE.U32.AND P0, PT, R13, 0x1, PT ;  /* 0x000000010d00780c */ /* 0x000fe20003f05070 */
[----:B------:R-:W-:Y:S01]  /*42d0*/  IMAD.MOV.U32 R13, RZ, RZ, 0x3e2aaaa8 ;  /* 0x3e2aaaa8ff0d7424 */ /* 0x000fe200078e00ff */
[----:B------:R-:W-:-:S02]  /*42e0*/  LOP3.LUT P1, RZ, R2, 0x2, RZ, 0xc0, !PT ;  /* 0x0000000202ff7812 */ /* 0x000fc4000782c0ff */
[----:B------:R-:W-:Y:S02]  /*42f0*/  FSEL R4, R4, -0.00019574658654164522886, P0 ;  /* 0xb94d415304047808 */ /* 0x000fe40000000000 */
[----:B------:R-:W-:Y:S02]  /*4300*/  FSEL R16, R16, 0.041666727513074874878, !P0 ;  /* 0x3d2aaabb10107808 */ /* 0x000fe40004000000 */
[----:B------:R-:W-:Y:S02]  /*4310*/  FSEL R2, R3, 1, !P0 ;  /* 0x3f80000003027808 */ /* 0x000fe40004000000 */
[----:B------:R-:W-:Y:S01]  /*4320*/  FSEL R3, -R13, -0.4999999701976776123, !P0 ;  /* 0xbeffffff0d037808 */ /* 0x000fe20004000100 */
[C---:B------:R-:W-:Y:S02]  /*4330*/  FFMA R4, R5.reuse, R4, R16 ;  /* 0x0000000405047223 */ /* 0x040fe40000000010 */
[C---:B------:R-:W-:Y:S02]  /*4340*/  FFMA R17, R5.reuse, R2, RZ ;  /* 0x0000000205117223 */ /* 0x040fe400000000ff */
[----:B------:R-:W-:-:S04]  /*4350*/  FFMA R3, R5, R4, R3 ;  /* 0x0000000405037223 */ /* 0x000fc80000000003 */
[----:B------:R-:W-:-:S04]  /*4360*/  FFMA R17, R17, R3, R2 ;  /* 0x0000000311117223 */ /* 0x000fc80000000002 */
[----:B------:R-:W-:Y:S01]  /*4370*/  @P1 FADD R17, RZ, -R17 ;  /* 0x80000011ff111221 */ /* 0x000fe20000000000 */
[----:B------:R-:W-:Y:S06]  /*4380*/  BRA `(.L_x_49) ;  /* 0x0000001800d87947 */ /* 0x000fec0003800000 */
.L_x_271:
        /* <DEDUP_REMOVED lines=18> */
.L_x_65:
        /* <DEDUP_REMOVED lines=22> */
[----:B------:R-:W-:Y:S01]  /*4610*/  UMOV UR7, 0x3bf921fb ;  /* 0x3bf921fb00077882 */ /* 0x000fe20000000000 */
[----:B------:R-:W-:-:S02]  /*4620*/  ISETP.GE.AND P1, PT, R13, RZ, PT ;  /* 0x000000ff0d00720c */ /* 0x000fc40003f26270 */
[-C--:B--2---:R-:W-:Y:S02]  /*4630*/  @P0 SHF.L.W.U32.HI R2, R3, R5.reuse, R2 ;  /* 0x0000000503020219 */ /* 0x084fe40000010e02 */
[----:B---3--:R-:W-:-:S04]  /*4640*/  @P0 SHF.L.W.U32.HI R3, R4, R5, R3 ;  /* 0x0000000504030219 */ /* 0x008fc80000010e03 */
[C---:B------:R-:W-:Y:S02]  /*4650*/  SHF.L.W.U32.HI R4, R3.reuse, 0x2, R2 ;  /* 0x0000000203047819 */ /* 0x040fe40000010e02 */
[----:B------:R-:W-:Y:S02]  /*4660*/  SHF.L.U32 R3, R3, 0x2, RZ ;  /* 0x0000000203037819 */ /* 0x000fe400000006ff */
[----:B------:R-:W-:Y:S02]  /*4670*/  SHF.R.S32.HI R5, RZ, 0x1f, R4 ;  /* 0x0000001fff057819 */ /* 0x000fe40000011404 */
[----:B------:R-:W-:Y:S02]  /*4680*/  LOP3.LUT R13, R4, R13, RZ, 0x3c, !PT ;  /* 0x0000000d040d7212 */ /* 0x000fe400078e3cff */
[C---:B------:R-:W-:Y:S02]  /*4690*/  LOP3.LUT R18, R5.reuse, R3, RZ, 0x3c, !PT ;  /* 0x0000000305127212 */ /* 0x040fe400078e3cff */
[----:B------:R-:W-:-:S02]  /*46a0*/  LOP3.LUT R19, R5, R4, RZ, 0x3c, !PT ;  /* 0x0000000405137212 */ /* 0x000fc400078e3cff */
        /* <DEDUP_REMOVED lines=9> */
.L_x_64:
[----:B------:R-:W-:Y:S05]  /*4740*/  BSYNC.RECONVERGENT B1 ;  /* 0x0000000000017941 */ /* 0x000fea0003800200 */
.L_x_63:
[----:B------:R-:W-:Y:S01]  /*4750*/  MOV R16, 0x37cbac00 ;  /* 0x37cbac0000107802 */ /* 0x000fe20000000f00 */
[----:B------:R-:W-:Y:S02]  /*4760*/  HFMA2 R18, -RZ, RZ, 1.0078125, -8.98838043212890625e-05 ;  /* 0x3c0885e4ff127431 */ /* 0x000fe400000001ff */
[----:B------:R-:W-:Y:S01]  /*4770*/  FMUL R3, R2, R2 ;  /* 0x0000000202037220 */ /* 0x000fe20000400000 */
[C---:B------:R-:W-:Y:S02]  /*4780*/  LOP3.LUT R13, R4.reuse, 0x1, RZ, 0xc0, !PT ;  /* 0x00000001040d7812 */ /* 0x040fe400078ec0ff */
[----:B------:R-:W-:Y:S01]  /*4790*/  LOP3.LUT P1, RZ, R4, 0x2, RZ, 0xc0, !PT ;  /* 0x0000000204ff7812 */ /* 0x000fe2000782c0ff */
[----:B------:R-:W-:Y:S01]  /*47a0*/  FFMA R5, R3, R16, -0.0013887860113754868507 ;  /* 0xbab607ed03057423 */ /* 0x000fe20000000010 */
[----:B------:R-:W-:Y:S02]  /*47b0*/  ISETP.NE.U32.AND P0, PT, R13, 0x1, PT ;  /* 0x000000010d00780c */ /* 0x000fe40003f05070 */
[----:B------:R-:W-:-:S02]  /*47c0*/  MOV R13, 0x3e2aaaa8 ;  /* 0x3e2aaaa8000d7802 */ /* 0x000fc40000000f00 */
[----:B------:R-:W-:Y:S02]  /*47d0*/  FSEL R16, R5, -0.00019574658654164522886, !P0 ;  /* 0xb94d415305107808 */ /* 0x000fe40004000000 */
[----:B------:R-:W-:Y:S02]  /*47e0*/  FSEL R18, R18, 0.041666727513074874878, P0 ;  /* 0x3d2aaabb12127808 */ /* 0x000fe40000000000 */
[----:B------:R-:W-:Y:S02]  /*47f0*/  FSEL R2, R2, 1, P0 ;  /* 0x3f80000002027808 */ /* 0x000fe40000000000 */
[----:B------:R-:W-:Y:S01]  /*4800*/  FSEL R5, -R13, -0.4999999701976776123, P0 ;  /* 0xbeffffff0d057808 */ /* 0x000fe20000000100 */
[C---:B------:R-:W-:Y:S02]  /*4810*/  FFMA R16, R3.reuse, R16, R18 ;  /* 0x0000001003107223 */ /* 0x040fe40000000012 */
[C---:B------:R-:W-:Y:S02]  /*4820*/  FFMA R17, R3.reuse, R2, RZ ;  /* 0x0000000203117223 */ /* 0x040fe400000000ff */
[----:B------:R-:W-:-:S04]  /*4830*/  FFMA R5, R3, R16, R5 ;  /* 0x0000001003057223 */ /* 0x000fc80000000005 */
[----:B------:R-:W-:-:S04]  /*4840*/  FFMA R17, R17, R5, R2 ;  /* 0x0000000511117223 */ /* 0x000fc80000000002 */
[----:B------:R-:W-:Y:S01]  /*4850*/  @P1 FADD R17, RZ, -R17 ;  /* 0x80000011ff111221 */ /* 0x000fe20000000000 */
[----:B------:R-:W-:Y:S06]  /*4860*/  BRA `(.L_x_49) ;  /* 0x0000001400a07947 */ /* 0x000fec0003800000 */
.L_x_272:
[----:B------:R-:W-:Y:S01]  /*4870*/  IMAD.MOV.U32 R2, RZ, RZ, 0x3f000000 ;  /* 0x3f000000ff027424 */ /* 0x000fe200078e00ff */
[C---:B------:R-:W-:Y:S01]  /*4880*/  FSETP.NEU.AND P1, PT, |R13|.reuse, 1, PT ;  /* 0x3f8000000d00780b */ /* 0x040fe20003f2d200 */
[----:B------:R-:W-:Y:S01]  /*4890*/  HFMA2 R16, -RZ, RZ, 1.3251953125, -55.71875 ;  /* 0x3d4dd2f7ff107431 */ /* 0x000fe200000001ff */
[C---:B------:R-:W-:Y:S01]  /*48a0*/  FSETP.GT.AND P0, PT, |R13|.reuse, 0.56000000238418579102, PT ;  /* 0x3f0f5c290d00780b */ /* 0x040fe20003f04200 */
[----:B------:R-:W-:-:S04]  /*48b0*/  FFMA R2, |R13|, -R2, 0.5 ;  /* 0x3f0000000d027423 */ /* 0x000fc80000000a02 */
[----:B------:R-:W0:Y:S02]  /*48c0*/  MUFU.RSQ R3, R2 ;  /* 0x0000000200037308 */ /* 0x000e240000001400 */
[----:B0-----:R-:W-:Y:S01]  /*48d0*/  FMUL R4, R2, R3 ;  /* 0x0000000302047220 */ /* 0x001fe20000400000 */
[----:B------:R-:W-:-:S04]  /*48e0*/  FMUL R3, R3, -0.5 ;  /* 0xbf00000003037820 */ /* 0x000fc80000400000 */
[----:B------:R-:W-:-:S04]  /*48f0*/  FFMA R3, R4, R3, 0.5 ;  /* 0x3f00000004037423 */ /* 0x000fc80000000003 */
[----:B------:R-:W-:-:S05]  /*4900*/  FFMA R3, R4, R3, R4 ;  /* 0x0000000304037223 */ /* 0x000fca0000000004 */
[----:B------:R-:W-:-:S04]  /*4910*/  FSEL R4, R3, RZ, P1 ;  /* 0x000000ff03047208 */ /* 0x000fc80000800000 */
[----:B------:R-:W-:-:S05]  /*4920*/  FSEL R4, R4, |R13|, P0 ;  /* 0x4000000d04047208 */ /* 0x000fca0000000000 */
[----:B------:R-:W-:-:S04]  /*4930*/  FMUL R3, R4, R4 ;  /* 0x0000000404037220 */ /* 0x000fc80000400000 */
[----:B------:R-:W-:-:S04]  /*4940*/  FFMA R2, R3, R16, 0.018773360177874565125 ;  /* 0x3c99ca9703027423 */ /* 0x000fc80000000010 */
[----:B------:R-:W-:-:S04]  /*4950*/  FFMA R2, R3, R2, 0.046769052743911743164 ;  /* 0x3d3f90e803027423 */ /* 0x000fc80000000002 */
[----:B------:R-:W-:-:S04]  /*4960*/  FFMA R2, R3, R2, 0.074823014438152313232 ;  /* 0x3d993ccf03027423 */ /* 0x000fc80000000002 */
[----:B------:R-:W-:-:S04]  /*4970*/  FFMA R2, R3, R2, 0.16667181253433227539 ;  /* 0x3e2aac0403027423 */ /* 0x000fc80000000002 */
[----:B------:R-:W-:-:S04]  /*4980*/  FMUL R3, R3, R2 ;  /* 0x0000000203037220 */ /* 0x000fc80000400000 */
[----:B------:R-:W-:Y:S01]  /*4990*/  FFMA R4, R4, R3, R4 ;  /* 0x0000000304047223 */ /* 0x000fe20000000004 */
[----:B------:R-:W-:-:S03]  /*49a0*/  MOV R3, 0x3fd774eb ;  /* 0x3fd774eb00037802 */ /* 0x000fc60000000f00 */
[----:B------:R-:W-:-:S04]  /*49b0*/  FMUL R2, R4, -2 ;  /* 0xc000000004027820 */ /* 0x000fc80000400000 */
[----:B------:R-:W-:-:S05]  /*49c0*/  @P0 FFMA R4, R3, 0.93318945169448852539, R2 ;  /* 0x3f6ee58103040823 */ /* 0x000fca0000000002 */
[C---:B------:R-:W-:Y:S02]  /*49d0*/  FSETP.NAN.AND P0, PT, R4.reuse, R4, PT ;  /* 0x000000040400720b */ /* 0x040fe40003f08000 */
[----:B------:R-:W-:-:S04]  /*49e0*/  LOP3.LUT R13, R4, 0x80000000, R13, 0xb8, !PT ;  /* 0x80000000040d7812 */ /* 0x000fc800078eb80d */
[----:B------:R-:W-:Y:S01]  /*49f0*/  FSEL R17, R13, R4, !P0 ;  /* 0x000000040d117208 */ /* 0x000fe20004000000 */
[----:B------:R-:W-:Y:S06]  /*4a00*/  BRA `(.L_x_49) ;  /* 0x0000001400387947 */ /* 0x000fec0003800000 */
.L_x_46:
[----:B------:R-:W-:-:S13]  /*4a10*/  ISETP.GT.AND P0, PT, R5, 0xc, PT ;  /* 0x0000000c0500780c */ /* 0x000fda0003f04270 */
[----:B------:R-:W-:Y:S05]  /*4a20*/  @P0 BRA `(.L_x_66) ;  /* 0x00000008008c0947 */ /* 0x000fea0003800000 */
[----:B------:R-:W-:-:S13]  /*4a30*/  ISETP.GT.AND P0, PT, R5, 0xa, PT ;  /* 0x0000000a0500780c */ /* 0x000fda0003f04270 */
[----:B------:R-:W-:Y:S05]  /*4a40*/  @P0 BRA `(.L_x_67) ;  /* 0x0000000400b40947 */ /* 0x000fea0003800000 */
[----:B------:R-:W-:-:S04]  /*4a50*/  MOV R2, 0xfffffff7 ;  /* 0xfffffff700027802 */ /* 0x000fc80000000f00 */
[----:B------:R-:W-:-:S05]  /*4a60*/  VIADDMNMX.U32 R5, R5, R2, 0x2, PT ;  /* 0x0000000205057446 */ /* 0x000fca0003800002 */
[----:B------:R-:W-:-:S04]  /*4a70*/  IMAD.SHL.U32 R5, R5, 0x4, RZ ;  /* 0x0000000405057824 */ /* 0x000fc800078e00ff */
[----:B------:R-:W0:Y:S02]  /*4a80*/  LDC R2, c[0x2][R5+0x34] ;  /* 0x00800d0005027b82 */ /* 0x000e240000000800 */
[----:B0-----:R-:W-:-:S04]  /*4a90*/  SHF.R.S32.HI R3, RZ, 0x1f, R2 ;  /* 0x0000001fff037819 */ /* 0x001fc80000011402 */
.L_x_275:
[----:B------:R-:W-:Y:S05]  /*4aa0*/  BRX R2 -0x4ab0                                                                 (*"BRANCH_TARGETS .L_x_276,.L_x_277,.L_x_49"*) ;  /* 0xffffffb402547949 */ /* 0x000fea000383ffff */
.L_x_277:
        /* <DEDUP_REMOVED lines=18> */
.L_x_70:
        /* <DEDUP_REMOVED lines=41> */
.L_x_69:
[----:B------:R-:W-:Y:S05]  /*4e60*/  BSYNC.RECONVERGENT B1 ;  /* 0x0000000000017941 */ /* 0x000fea0003800200 */
.L_x_68:
[----:B------:R-:W-:Y:S01]  /*4e70*/  HFMA2 R3, -RZ, RZ, 1.0244140625, 0 ;  /* 0x3c190000ff037431 */ /* 0x000fe200000001ff */
[----:B------:R-:W-:Y:S02]  /*4e80*/  MOV R16, R2 ;  /* 0x0000000200107202 */ /* 0x000fe40000000f00 */
[----:B------:R-:W-:Y:S02]  /*4e90*/  LOP3.LUT R4, R4, 0x1, RZ, 0xc0, !PT ;  /* 0x0000000104047812 */ /* 0x000fe400078ec0ff */
[C---:B------:R-:W-:Y:S01]  /*4ea0*/  FSETP.NEU.AND P0, PT, |R16|.reuse, 0.00049096695147454738617, PT ;  /* 0x3a00b43c1000780b */ /* 0x040fe20003f0d200 */
[----:B------:R-:W-:Y:S01]  /*4eb0*/  FMUL R2, R16, R16 ;  /* 0x0000001010027220 */ /* 0x000fe20000400000 */
[----:B------:R-:W-:-:S03]  /*4ec0*/  ISETP.NE.U32.AND P1, PT, R4, 0x1, PT ;  /* 0x000000010400780c */ /* 0x000fc60003f25070 */
[----:B------:R-:W-:-:S04]  /*4ed0*/  FFMA R3, R2, R3, 0.003265380859375 ;  /* 0x3b56000002037423 */ /* 0x000fc80000000003 */
[----:B------:R-:W-:-:S04]  /*4ee0*/  FFMA R3, R2, R3, 0.0242919921875 ;  /* 0x3cc7000002037423 */ /* 0x000fc80000000003 */
[----:B------:R-:W-:-:S04]  /*4ef0*/  FFMA R3, R2, R3, 0.053466796875 ;  /* 0x3d5b000002037423 */ /* 0x000fc80000000003 */
[----:B------:R-:W-:-:S04]  /*4f00*/  FFMA R3, R2, R3, 0.13337790966033935547 ;  /* 0x3e08943802037423 */ /* 0x000fc80000000003 */
[C---:B------:R-:W-:Y:S01]  /*4f10*/  FFMA R3, R2.reuse, R3, 0.33333230018615722656 ;  /* 0x3eaaaa8802037423 */ /* 0x040fe20000000003 */
[----:B------:R-:W-:-:S04]  /*4f20*/  FMUL R2, R2, R16 ;  /* 0x0000001002027220 */ /* 0x000fc80000400000 */
[----:B------:R-:W-:-:S06]  /*4f30*/  @P0 FFMA R16, R3, R2, R16 ;  /* 0x0000000203100223 */ /* 0x000fcc0000000010 */
[----:B------:R-:W0:Y:S02]  /*4f40*/  @!P1 MUFU.RCP R16, -R16 ;  /* 0x8000001000109308 */ /* 0x000e240000001000 */
[----:B0-----:R-:W-:Y:S01]  /*4f50*/  MOV R17, R16 ;  /* 0x0000001000117202 */ /* 0x001fe20000000f00 */
[----:B------:R-:W-:Y:S06]  /*4f60*/  BRA `(.L_x_49) ;  /* 0x0000000c00e07947 */ /* 0x000fec0003800000 */
.L_x_276:
[----:B------:R-:W-:Y:S01]  /*4f70*/  IMAD.MOV.U32 R2, RZ, RZ, 0x3f000000 ;  /* 0x3f000000ff027424 */ /* 0x000fe200078e00ff */
[C---:B------:R-:W-:Y:S02]  /*4f80*/  FSETP.NEU.AND P0, PT, |R13|.reuse, 1, PT ;  /* 0x3f8000000d00780b */ /* 0x040fe40003f0d200 */
[C---:B------:R-:W-:Y:S01]  /*4f90*/  FSETP.GT.AND P1, PT, |R13|.reuse, 0.56000000238418579102, PT ;  /* 0x3f0f5c290d00780b */ /* 0x040fe20003f24200 */
[----:B------:R-:W-:-:S04]  /*4fa0*/  FFMA R3, |R13|, -R2, 0.5 ;  /* 0x3f0000000d037423 */ /* 0x000fc80000000a02 */
[----:B------:R-:W0:Y:S02]  /*4fb0*/  MUFU.RSQ R2, R3 ;  /* 0x0000000300027308 */ /* 0x000e240000001400 */
[----:B0-----:R-:W-:Y:S01]  /*4fc0*/  FMUL R4, R3, R2 ;  /* 0x0000000203047220 */ /* 0x001fe20000400000 */
[----:B------:R-:W-:-:S04]  /*4fd0*/  FMUL R5, R2, -0.5 ;  /* 0xbf00000002057820 */ /* 0x000fc80000400000 */
[----:B------:R-:W-:-:S04]  /*4fe0*/  FFMA R5, R4, R5, 0.5 ;  /* 0x3f00000004057423 */ /* 0x000fc80000000005 */
[----:B------:R-:W-:Y:S01]  /*4ff0*/  FFMA R5, R4, R5, R4 ;  /* 0x0000000504057223 */ /* 0x000fe20000000004 */
[----:B------:R-:W-:-:S04]  /*5000*/  HFMA2 R4, -RZ, RZ, 1.265625, -5052 ;  /* 0x3d10ecefff047431 */ /* 0x000fc800000001ff */
[----:B------:R-:W-:Y:S02]  /*5010*/  FSEL R2, R5, RZ, P0 ;  /* 0x000000ff05027208 */ /* 0x000fe40000000000 */
[----:B------:R-:W-:Y:S02]  /*5020*/  FSETP.GT.AND P0, PT, R13, 0.56000000238418579102, PT ;  /* 0x3f0f5c290d00780b */ /* 0x000fe40003f04000 */
[----:B------:R-:W-:-:S04]  /*5030*/  FSEL R2, R2, |R13|, P1 ;  /* 0x4000000d02027208 */ /* 0x000fc80000800000 */
[----:B------:R-:W-:-:S05]  /*5040*/  LOP3.LUT R2, R2, 0x80000000, R13, 0xb8, !PT ;  /* 0x8000000002027812 */ /* 0x000fca00078eb80d */
[----:B------:R-:W-:-:S04]  /*5050*/  FMUL R3, R2, R2 ;  /* 0x0000000202037220 */ /* 0x000fc80000400000 */
[----:B------:R-:W-:-:S04]  /*5060*/  FFMA R4, R3, R4, 0.016980519518256187439 ;  /* 0x3c8b1abb03047423 */ /* 0x000fc80000000004 */
[----:B------:R-:W-:-:S04]  /*5070*/  FFMA R4, R3, R4, 0.030762933194637298584 ;  /* 0x3cfc028c03047423 */ /* 0x000fc80000000004 */
[----:B------:R-:W-:-:S04]  /*5080*/  FFMA R4, R3, R4, 0.044709417968988418579 ;  /* 0x3d37213903047423 */ /* 0x000fc80000000004 */
[----:B------:R-:W-:-:S04]  /*5090*/  FFMA R4, R3, R4, 0.074989043176174163818 ;  /* 0x3d9993db03047423 */ /* 0x000fc80000000004 */
[----:B------:R-:W-:-:S04]  /*50a0*/  FFMA R4, R3, R4, 0.16666707396507263184 ;  /* 0x3e2aaac603047423 */ /* 0x000fc80000000004 */
[----:B------:R-:W-:-:S04]  /*50b0*/  FMUL R3, R3, R4 ;  /* 0x0000000403037220 */ /* 0x000fc80000400000 */
[----:B------:R-:W-:Y:S01]  /*50c0*/  FFMA R17, R2, R3, R2 ;  /* 0x0000000302117223 */ /* 0x000fe20000000002 */
[----:B------:R-:W-:-:S04]  /*50d0*/  MOV R3, 0x3fd774eb ;  /* 0x3fd774eb00037802 */ /* 0x000fc80000000f00 */
[----:B------:R-:W-:-:S05]  /*50e0*/  FSEL R2, R17, -R17, P1 ;  /* 0x8000001111027208 */ /* 0x000fca0000800000 */
[----:B------:R-:W-:-:S04]  /*50f0*/  @!P0 FFMA R17, R3, 0.93318945169448852539, R2 ;  /* 0x3f6ee58103118823 */ /* 0x000fc80000000002 */
[----:B------:R-:W-:Y:S01]  /*5100*/  @P1 FADD R17, R17, R17 ;  /* 0x0000001111111221 */ /* 0x000fe20000000000 */
[----:B------:R-:W-:Y:S06]  /*5110*/  BRA `(.L_x_49) ;  /* 0x0000000c00747947 */ /* 0x000fec0003800000 */
.L_x_67:
[----:B------:R-:W-:-:S04]  /*5120*/  MOV R2, 0xfffffff5 ;  /* 0xfffffff500027802 */ /* 0x000fc80000000f00 */
[----:B------:R-:W-:-:S05]  /*5130*/  VIADDMNMX.U32 R5, R5, R2, 0x2, PT ;  /* 0x0000000205057446 */ /* 0x000fca0003800002 */
[----:B------:R-:W-:-:S04]  /*5140*/  IMAD.SHL.U32 R5, R5, 0x4, RZ ;  /* 0x0000000405057824 */ /* 0x000fc800078e00ff */
[----:B------:R-:W0:Y:S02]  /*5150*/  LDC R2, c[0x2][R5+0x40] ;  /* 0x0080100005027b82 */ /* 0x000e240000000800 */
[----:B0-----:R-:W-:-:S04]  /*5160*/  SHF.R.S32.HI R3, RZ, 0x1f, R2 ;  /* 0x0000001fff037819 */ /* 0x001fc80000011402 */
.L_x_279:
[----:B------:R-:W-:Y:S05]  /*5170*/  BRX R2 -0x5180                                                                 (*"BRANCH_TARGETS .L_x_280,.L_x_281,.L_x_49"*) ;  /* 0xffffffac02a07949 */ /* 0x000fea000383ffff */
.L_x_281:
[C---:B------:R-:W-:Y:S01]  /*5180*/  FMUL R2, |R13|.reuse, 1.4426950216293334961 ;  /* 0x3fb8aa3b0d027820 */ /* 0x040fe20000400200 */
[----:B------:R-:W-:Y:S02]  /*5190*/  HFMA2 R3, -RZ, RZ, 3.4921875, 0 ;  /* 0x42fc0000ff037431 */ /* 0x000fe400000001ff */
[----:B------:R-:W-:-:S03]  /*51a0*/  FMUL R19, R13, R13 ;  /* 0x0000000d0d137220 */ /* 0x000fc60000400000 */
[----:B------:R-:W0:Y:S02]  /*51b0*/  FRND.TRUNC R2, R2 ;  /* 0x0000000200027307 */ /* 0x000e24000020d000 */
[----:B0-----:R-:W-:Y:S02]  /*51c0*/  FSETP.GT.AND P0, PT, |R2|, 126, PT ;  /* 0x42fc00000200780b */ /* 0x001fe40003f04200 */
[----:B------:R-:W-:-:S04]  /*51d0*/  LOP3.LUT R3, R3, 0x80000000, R2, 0xb8, !PT ;  /* 0x8000000003037812 */ /* 0x000fc800078eb802 */
[----:B------:R-:W-:Y:S02]  /*51e0*/  FSEL R4, R3, R2, P0 ;  /* 0x0000000203047208 */ /* 0x000fe40000000000 */
[----:B------:R-:W-:Y:S02]  /*51f0*/  MOV R2, 0x363d0ada ;  /* 0x363d0ada00027802 */ /* 0x000fe40000000f00 */
[----:B------:R-:W-:Y:S01]  /*5200*/  FSETP.GE.AND P0, PT, |R13|, 1, PT ;  /* 0x3f8000000d00780b */ /* 0x000fe20003f06200 */
[C---:B------:R-:W-:Y:S02]  /*5210*/  FFMA R3, R4.reuse, -0.69314718246459960938, |R13| ;  /* 0xbf31721804037823 */ /* 0x040fe4000000040d */
[C---:B------:R-:W-:Y:S02]  /*5220*/  FFMA R2, R19.reuse, R2, 0.00019836159481201320887 ;  /* 0x394fff4913027423 */ /* 0x040fe40000000002 */
[C---:B------:R-:W-:Y:S01]  /*5230*/  FFMA R3, R4.reuse, 1.9046542121259335545e-09, R3 ;  /* 0x3102e30804037823 */ /* 0x040fe20000000003 */
[----:B------:R-:W-:Y:S01]  /*5240*/  FADD R4, R4, 12583037 ;  /* 0x4b40007d04047421 */ /* 0x000fe20000000000 */
[----:B------:R-:W-:-:S02]  /*5250*/  FFMA R16, R19, R2, 0.0083333496004343032837 ;  /* 0x3c08889a13107423 */ /* 0x000fc40000000002 */
[----:B------:R-:W-:Y:S02]  /*5260*/  FMUL R3, R3, 1.4426950216293334961 ;  /* 0x3fb8aa3b03037820 */ /* 0x000fe40000400000 */
[----:B------:R-:W-:Y:S01]  /*5270*/  SHF.L.U32 R4, R4, 0x17, RZ ;  /* 0x0000001704047819 */ /* 0x000fe200000006ff */
[----:B------:R-:W-:-:S03]  /*5280*/  FFMA R16, R19, R16, 0.16666667163372039795 ;  /* 0x3e2aaaab13107423 */ /* 0x000fc60000000010 */
[----:B------:R-:W0:Y:S01]  /*5290*/  MUFU.EX2 R3, R3 ;  /* 0x0000000300037308 */ /* 0x000e220000000800 */
[----:B------:R-:W-:Y:S01]  /*52a0*/  FMUL R16, R19, R16 ;  /* 0x0000001013107220 */ /* 0x000fe20000400000 */
[----:B0-----:R-:W-:-:S06]  /*52b0*/  FMUL R4, R4, R3 ;  /* 0x0000000304047220 */ /* 0x001fcc0000400000 */
[----:B------:R-:W0:Y:S02]  /*52c0*/  MUFU.RCP R5, R4 ;  /* 0x0000000400057308 */ /* 0x000e240000001000 */
[----:B0-----:R-:W-:-:S04]  /*52d0*/  FMUL.FTZ R5, R5, -0.125 ;  /* 0xbe00000005057820 */ /* 0x001fc80000410000 */
[----:B------:R-:W-:-:S05]  /*52e0*/  FFMA R2, R4, 2, R5 ;  /* 0x4000000004027823 */ /* 0x000fca0000000005 */
[--C-:B------:R-:W-:Y:S01]  /*52f0*/  LOP3.LUT R17, R2, 0x80000000, R13.reuse, 0xb8, !PT ;  /* 0x8000000002117812 */ /* 0x100fe200078eb80d */
[----:B------:R-:W-:Y:S01]  /*5300*/  @!P0 FFMA R17, R13, R16, R13 ;  /* 0x000000100d118223 */ /* 0x000fe2000000000d */
[----:B------:R-:W-:Y:S06]  /*5310*/  BRA `(.L_x_49) ;  /* 0x0000000800f47947 */ /* 0x000fec0003800000 */
.L_x_280:
[----:B------:R-:W0:Y:S01]  /*5320*/  MUFU.RCP R2, |R13| ;  /* 0x4000000d00027308 */ /* 0x000e220000001000 */
[----:B------:R-:W-:Y:S01]  /*5330*/  FSETP.GT.AND P0, PT, |R13|, 1, PT ;  /* 0x3f8000000d00780b */ /* 0x000fe20003f04200 */
[----:B------:R-:W-:Y:S02]  /*5340*/  IMAD.MOV.U32 R4, RZ, RZ, 0x3b2090aa ;  /* 0x3b2090aaff047424 */ /* 0x000fe400078e00ff */
[----:B------:R-:W-:Y:S01]  /*5350*/  HFMA2 R5, -RZ, RZ, 1.857421875, -1409 ;  /* 0x3f6ee581ff057431 */ /* 0x000fe200000001ff */
[----:B0-----:R-:W-:-:S05]  /*5360*/  FSEL R2, R2, |R13|, P0 ;  /* 0x4000000d02027208 */ /* 0x001fca0000000000 */
[----:B------:R-:W-:-:S04]  /*5370*/  FMUL R3, R2, R2 ;  /* 0x0000000202037220 */ /* 0x000fc80000400000 */
[----:B------:R-:W-:-:S04]  /*5380*/  FFMA R4, R3, R4, -0.014396979473531246185 ;  /* 0xbc6be14f03047423 */ /* 0x000fc80000000004 */
[----:B------:R-:W-:-:S04]  /*5390*/  FFMA R4, R3, R4, 0.039849750697612762451 ;  /* 0x3d23397e03047423 */ /* 0x000fc80000000004 */
[----:B------:R-:W-:-:S04]  /*53a0*/  FFMA R4, R3, R4, -0.072529748082160949707 ;  /* 0xbd948a7a03047423 */ /* 0x000fc80000000004 */
[----:B------:R-:W-:-:S04]  /*53b0*/  FFMA R4, R3, R4, 0.10518480092287063599 ;  /* 0x3dd76b2103047423 */ /* 0x000fc80000000004 */
[----:B------:R-:W-:-:S04]  /*53c0*/  FFMA R4, R3, R4, -0.14171802997589111328 ;  /* 0xbe111e8803047423 */ /* 0x000fc80000000004 */
[----:B------:R-:W-:-:S04]  /*53d0*/  FFMA R4, R3, R4, 0.19988775253295898438 ;  /* 0x3e4caf6003047423 */ /* 0x000fc80000000004 */
[----:B------:R-:W-:-:S04]  /*53e0*/  FFMA R4, R3, R4, -0.33332940936088562012 ;  /* 0xbeaaaa2703047423 */ /* 0x000fc80000000004 */
[----:B------:R-:W-:-:S04]  /*53f0*/  FMUL R3, R3, R4 ;  /* 0x0000000403037220 */ /* 0x000fc80000400000 */
[----:B------:R-:W-:-:S04]  /*5400*/  FFMA R2, R2, R3, R2 ;  /* 0x0000000302027223 */ /* 0x000fc80000000002 */
[----:B------:R-:W-:Y:S01]  /*5410*/  @P0 FFMA R2, R5, 1.6832555532455444336, -R2 ;  /* 0x3fd774eb05020823 */ /* 0x000fe20000000802 */
[----:B------:R-:W-:-:S04]  /*5420*/  FSETP.NAN.AND P0, PT, |R13|, |R13|, PT ;  /* 0x4000000d0d00720b */ /* 0x000fc80003f08200 */
[----:B------:R-:W-:-:S04]  /*5430*/  LOP3.LUT R13, R2, 0x80000000, R13, 0xb8, !PT ;  /* 0x80000000020d7812 */ /* 0x000fc800078eb80d */
[----:B------:R-:W-:Y:S01]  /*5440*/  FSEL R17, R13, R2, !P0 ;  /* 0x000000020d117208 */ /* 0x000fe20004000000 */
[----:B------:R-:W-:Y:S06]  /*5450*/  BRA `(.L_x_49) ;  /* 0x0000000800a47947 */ /* 0x000fec0003800000 */
.L_x_66:
[----:B------:R-:W-:-:S13]  /*5460*/  ISETP.GT.AND P0, PT, R5, 0xe, PT ;  /* 0x0000000e0500780c */ /* 0x000fda0003f04270 */
[----:B------:R-:W-:Y:S05]  /*5470*/  @P0 BRA `(.L_x_71) ;  /* 0x0000000400000947 */ /* 0x000fea0003800000 */
[----:B------:R-:W-:-:S04]  /*5480*/  MOV R2, 0xfffffff3 ;  /* 0xfffffff300027802 */ /* 0x000fc80000000f00 */
[----:B------:R-:W-:-:S04]  /*5490*/  VIADDMNMX.U32 R5, R5, R2, 0x2, PT ;  /* 0x0000000205057446 */ /* 0x000fc80003800002 */
[----:B------:R-:W-:-:S04]  /*54a0*/  SHF.L.U32 R5, R5, 0x2, RZ ;  /* 0x0000000205057819 */ /* 0x000fc800000006ff */
[----:B------:R-:W0:Y:S02]  /*54b0*/  LDC R2, c[0x2][R5+0x4c] ;  /* 0x0080130005027b82 */ /* 0x000e240000000800 */
[----:B0-----:R-:W-:-:S04]  /*54c0*/  SHF.R.S32.HI R3, RZ, 0x1f, R2 ;  /* 0x0000001fff037819 */ /* 0x001fc80000011402 */
.L_x_283:
[----:B------:R-:W-:Y:S05]  /*54d0*/  BRX R2 -0x54e0                                                                 (*"BRANCH_TARGETS .L_x_284,.L_x_285,.L_x_49"*) ;  /* 0xffffffa802c87949 */ /* 0x000fea000383ffff */
.L_x_285:
[----:B------:R-:W-:Y:S01]  /*54e0*/  FMUL R2, |R13|, 1.4426950216293334961 ;  /* 0x3fb8aa3b0d027820 */ /* 0x000fe20000400200 */
[----:B------:R-:W-:-:S05]  /*54f0*/  IMAD.MOV.U32 R3, RZ, RZ, 0x42fc0000 ;  /* 0x42fc0000ff037424 */ /* 0x000fca00078e00ff */
[----:B------:R-:W0:Y:S02]  /*5500*/  FRND.TRUNC R2, R2 ;  /* 0x0000000200027307 */ /* 0x000e24000020d000 */
[----:B0-----:R-:W-:Y:S02]  /*5510*/  FSETP.GT.AND P0, PT, |R2|, 126, PT ;  /* 0x42fc00000200780b */ /* 0x001fe40003f04200 */
[----:B------:R-:W-:-:S04]  /*5520*/  LOP3.LUT R3, R3, 0x80000000, R2, 0xb8, !PT ;  /* 0x8000000003037812 */ /* 0x000fc800078eb802 */
[----:B------:R-:W-:-:S05]  /*5530*/  FSEL R4, R3, R2, P0 ;  /* 0x0000000203047208 */ /* 0x000fca0000000000 */
[----:B------:R-:W-:-:S04]  /*5540*/  FFMA R13, R4, -0.69314718246459960938, |R13| ;  /* 0xbf317218040d7823 */ /* 0x000fc8000000040d */
[C---:B------:R-:W-:Y:S01]  /*5550*/  FFMA R13, R4.reuse, 1.9046542121259335545e-09, R13 ;  /* 0x3102e308040d7823 */ /* 0x040fe2000000000d */
[----:B------:R-:W-:-:S03]  /*5560*/  FADD R4, R4, 12583037 ;  /* 0x4b40007d04047421 */ /* 0x000fc60000000000 */
[----:B------:R-:W-:Y:S02]  /*5570*/  FMUL R13, R13, 1.4426950216293334961 ;  /* 0x3fb8aa3b0d0d7820 */ /* 0x000fe40000400000 */
[----:B------:R-:W-:-:S04]  /*5580*/  SHF.L.U32 R4, R4, 0x17, RZ ;  /* 0x0000001704047819 */ /* 0x000fc800000006ff */
[----:B------:R-:W0:Y:S02]  /*5590*/  MUFU.EX2 R13, R13 ;  /* 0x0000000d000d7308 */ /* 0x000e240000000800 */
[----:B0-----:R-:W-:-:S06]  /*55a0*/  FMUL R4, R4, R13 ;  /* 0x0000000d04047220 */ /* 0x001fcc0000400000 */
[----:B------:R-:W0:Y:S02]  /*55b0*/  MUFU.RCP R17, R4 ;  /* 0x0000000400117308 */ /* 0x000e240000001000 */
[----:B0-----:R-:W-:-:S04]  /*55c0*/  FMUL.FTZ R17, R17, 0.125 ;  /* 0x3e00000011117820 */ /* 0x001fc80000410000 */
[----:B------:R-:W-:Y:S01]  /*55d0*/  FFMA R17, R4, 2, R17 ;  /* 0x4000000004117823 */ /* 0x000fe20000000011 */
[----:B------:R-:W-:Y:S06]  /*55e0*/  BRA `(.L_x_49) ;  /* 0x0000000800407947 */ /* 0x000fec0003800000 */
.L_x_284:
[C---:B------:R-:W-:Y:S01]  /*55f0*/  FFMA R3, R13.reuse, R13, 1 ;  /* 0x3f8000000d037423 */ /* 0x040fe2000000000d */
[----:B------:R-:W-:Y:S01]  /*5600*/  FSETP.GT.AND P0, PT, |R13|, 8388608, PT ;  /* 0x4b0000000d00780b */ /* 0x000fe20003f04200 */
[----:B------:R-:W-:Y:S02]  /*5610*/  HFMA2 R17, -RZ, RZ, 1.625, 0 ;  /* 0x3e800000ff117431 */ /* 0x000fe400000001ff */
[----:B------:R-:W0:Y:S02]  /*5620*/  MUFU.RSQ R2, R3 ;  /* 0x0000000300027308 */ /* 0x000e240000001400 */
[----:B0-----:R-:W-:-:S06]  /*5630*/  FFMA R4, R3, R2, 1 ;  /* 0x3f80000003047423 */ /* 0x001fcc0000000002 */
[----:B------:R-:W0:Y:S02]  /*5640*/  MUFU.RCP R4, R4 ;  /* 0x0000000400047308 */ /* 0x000e240000001000 */
[----:B0-----:R-:W-:Y:S01]  /*5650*/  FMUL R2, |R13|, R4 ;  /* 0x000000040d027220 */ /* 0x001fe20000400200 */
[----:B------:R-:W-:-:S03]  /*5660*/  MOV R4, 0x3d39bf78 ;  /* 0x3d39bf7800047802 */ /* 0x000fc60000000f00 */
[----:B------:R-:W-:-:S05]  /*5670*/  FFMA R2, |R13|, R2, |R13| ;  /* 0x000000020d027223 */ /* 0x000fca000000060d */
[----:B------:R-:W-:-:S04]  /*5680*/  FSEL R2, |R13|, R2, P0 ;  /* 0x000000020d027208 */ /* 0x000fc80000000200 */
[C---:B------:R-:W-:Y:S01]  /*5690*/  ISETP.GE.U32.AND P1, PT, R2.reuse, 0x7f800000, PT ;  /* 0x7f8000000200780c */ /* 0x040fe20003f26070 */
[----:B------:R-:W-:-:S03]  /*56a0*/  FADD.RZ R5, R2, 1 ;  /* 0x3f80000002057421 */ /* 0x000fc6000000c000 */
[----:B------:R-:W-:Y:S02]  /*56b0*/  ISETP.GT.AND P3, PT, R2, -0x40800000, P1 ;  /* 0xbf8000000200780c */ /* 0x000fe40000f64270 */
[----:B------:R-:W-:-:S04]  /*56c0*/  IADD3 R5, PT, PT, R5, -0x3f400000, RZ ;  /* 0xc0c0000005057810 */ /* 0x000fc80007ffe0ff */
[----:B------:R-:W-:-:S04]  /*56d0*/  LOP3.LUT R5, R5, 0xff800000, RZ, 0xc0, !PT ;  /* 0xff80000005057812 */ /* 0x000fc800078ec0ff */
[----:B------:R-:W-:Y:S01]  /*56e0*/  IADD3 R16, PT, PT, -R5, 0x40800000, RZ ;  /* 0x4080000005107810 */ /* 0x000fe20007ffe1ff */
[----:B------:R-:W-:Y:S01]  /*56f0*/  IMAD.IADD R3, R2, 0x1, -R5 ;  /* 0x0000000102037824 */ /* 0x000fe200078e0a05 */
[----:B------:R-:W-:-:S03]  /*5700*/  I2FP.F32.S32 R5, R5 ;  /* 0x0000000500057245 */ /* 0x000fc60000201400 */
[----:B------:R-:W-:Y:S02]  /*5710*/  FFMA R16, R16, R17, -1 ;  /* 0xbf80000010107423 */ /* 0x000fe40000000011 */
[----:B------:R-:W-:Y:S02]  /*5720*/  FMUL R5, R5, 1.1920928955078125e-07 ;  /* 0x3400000005057820 */ /* 0x000fe40000400000 */
[----:B------:R-:W-:-:S04]  /*5730*/  FADD R3, R3, R16 ;  /* 0x0000001003037221 */ /* 0x000fc80000000000 */
[----:B------:R-:W-:-:S04]  /*5740*/  FFMA R4, R3, -R4, 0.10546888411045074463 ;  /* 0x3dd8001203047423 */ /* 0x000fc80000000804 */
[----:B------:R-:W-:-:S04]  /*5750*/  FFMA R4, R3, R4, -0.13229703903198242188 ;  /* 0xbe0778e003047423 */ /* 0x000fc80000000004 */
[----:B------:R-:W-:-:S04]  /*5760*/  FFMA R4, R3, R4, 0.14491446316242218018 ;  /* 0x3e14647503047423 */ /* 0x000fc80000000004 */
[----:B------:R-:W-:-:S04]  /*5770*/  FFMA R4, R3, R4, -0.16641564667224884033 ;  /* 0xbe2a68dd03047423 */ /* 0x000fc80000000004 */
[----:B------:R-:W-:-:S04]  /*5780*/  FFMA R4, R3, R4, 0.19988867640495300293 ;  /* 0x3e4caf9e03047423 */ /* 0x000fc80000000004 */
[----:B------:R-:W-:-:S04]  /*5790*/  FFMA R4, R3, R4, -0.25000196695327758789 ;  /* 0xbe80004203047423 */ /* 0x000fc80000000004 */
[----:B------:R-:W-:-:S04]  /*57a0*/  FFMA R4, R3, R4, 0.33333510160446166992 ;  /* 0x3eaaaae603047423 */ /* 0x000fc80000000004 */
[----:B------:R-:W-:-:S04]  /*57b0*/  FFMA R4, R3, R4, -0.5 ;  /* 0xbf00000003047423 */ /* 0x000fc80000000004 */
[----:B------:R-:W-:-:S04]  /*57c0*/  FMUL R4, R3, R4 ;  /* 0x0000000403047220 */ /* 0x000fc80000400000 */
[----:B------:R-:W-:Y:S01]  /*57d0*/  FFMA R4, R3, R4, R3 ;  /* 0x0000000403047223 */ /* 0x000fe20000000003 */
[----:B------:R-:W-:-:S03]  /*57e0*/  @P1 MOV R3, 0x7f800000 ;  /* 0x7f80000000031802 */ /* 0x000fc60000000f00 */
[----:B------:R-:W-:Y:S02]  /*57f0*/  FFMA R4, R5, 0.69314718246459960938, R4 ;  /* 0x3f31721805047823 */ /* 0x000fe40000000004 */
[C---:B------:R-:W-:Y:S01]  /*5800*/  @P3 FFMA R4, R2.reuse, R3, +INF ;  /* 0x7f80000002043423 */ /* 0x040fe20000000003 */
[----:B------:R-:W-:-:S04]  /*5810*/  @P1 FSETP.NEU.AND P3, PT, R2, RZ, PT ;  /* 0x000000ff0200120b */ /* 0x000fc80003f6d000 */
[----:B------:R-:W-:-:S05]  /*5820*/  @P1 FSEL R4, R4, -RZ, P3 ;  /* 0x800000ff04041208 */ /* 0x000fca0001800000 */
[----:B------:R-:W-:Y:S01]  /*5830*/  @P0 FADD R4, R4, 0.69314718246459960938 ;  /* 0x3f31721804040421 */ /* 0x000fe20000000000 */
[----:B------:R-:W-:-:S04]  /*5840*/  FSETP.NAN.AND P0, PT, |R13|, |R13|, PT ;  /* 0x4000000d0d00720b */ /* 0x000fc80003f08200 */
[----:B------:R-:W-:-:S04]  /*5850*/  LOP3.LUT R13, R4, 0x80000000, R13, 0xb8, !PT ;  /* 0x80000000040d7812 */ /* 0x000fc800078eb80d */
[----:B------:R-:W-:Y:S01]  /*5860*/  FSEL R17, R13, R4, !P0 ;  /* 0x000000040d117208 */ /* 0x000fe20004000000 */
[----:B------:R-:W-:Y:S06]  /*5870*/  BRA `(.L_x_49) ;  /* 0x00000004009c7947 */ /* 0x000fec0003800000 */
.L_x_71:
[----:B------:R-:W-:-:S04]  /*5880*/  MOV R2, 0xfffffff1 ;  /* 0xfffffff100027802 */ /* 0x000fc80000000f00 */
[----:B------:R-:W-:-:S05]  /*5890*/  VIADDMNMX.U32 R5, R5, R2, 0x3, PT ;  /* 0x0000000305057446 */ /* 0x000fca0003800002 */
[----:B------:R-:W-:-:S04]  /*58a0*/  IMAD.SHL.U32 R5, R5, 0x4, RZ ;  /* 0x0000000405057824 */ /* 0x000fc800078e00ff */
[----:B------:R-:W0:Y:S02]  /*58b0*/  LDC R2, c[0x2][R5+0x58] ;  /* 0x0080160005027b82 */ /* 0x000e240000000800 */
[----:B0-----:R-:W-:-:S04]  /*58c0*/  SHF.R.S32.HI R3, RZ, 0x1f, R2 ;  /* 0x0000001fff037819 */ /* 0x001fc80000011402 */
.L_x_287:
[----:B------:R-:W-:Y:S05]  /*58d0*/  BRX R2 -0x58e0                                                                 (*"BRANCH_TARGETS .L_x_288,.L_x_289,.L_x_290,.L_x_49"*) ;  /* 0xffffffa402c87949 */ /* 0x000fea000383ffff */
.L_x_290:
[C---:B------:R-:W-:Y:S01]  /*58e0*/  FADD R3, -|R13|.reuse, 1 ;  /* 0x3f8000000d037421 */ /* 0x040fe20000000300 */
[----:B------:R-:W-:Y:S01]  /*58f0*/  FSETP.GT.AND P0, PT, |R13|, 8.50705917302346158658e+37, PT ;  /* 0x7e8000000d00780b */ /* 0x000fe20003f04200 */
[----:B------:R-:W-:-:S04]  /*5900*/  HFMA2 R17, -RZ, RZ, 1.625, 0 ;  /* 0x3e800000ff117431 */ /* 0x000fc800000001ff */
[----:B------:R-:W0:Y:S02]  /*5910*/  MUFU.RCP R3, R3 ;  /* 0x0000000300037308 */ /* 0x000e240000001000 */
[----:B0-----:R-:W-:-:S04]  /*5920*/  FADD R2, R3, R3 ;  /* 0x0000000303027221 */ /* 0x001fc80000000000 */
[----:B------:R-:W-:-:S05]  /*5930*/  FMUL R2, |R13|, R2 ;  /* 0x000000020d027220 */ /* 0x000fca0000400200 */
[----:B------:R-:W-:-:S04]  /*5940*/  FSEL R2, R2, -2, !P0 ;  /* 0xc000000002027808 */ /* 0x000fc80004000000 */
[C---:B------:R-:W-:Y:S01]  /*5950*/  ISETP.GE.U32.AND P0, PT, R2.reuse, 0x7f800000, PT ;  /* 0x7f8000000200780c */ /* 0x040fe20003f06070 */
[----:B------:R-:W-:-:S03]  /*5960*/  FADD.RZ R4, R2, 1 ;  /* 0x3f80000002047421 */ /* 0x000fc6000000c000 */
[----:B------:R-:W-:Y:S02]  /*5970*/  ISETP.GT.AND P1, PT, R2, -0x40800000, P0 ;  /* 0xbf8000000200780c */ /* 0x000fe40000724270 */
[----:B------:R-:W-:-:S04]  /*5980*/  IADD3 R4, PT, PT, R4, -0x3f400000, RZ ;  /* 0xc0c0000004047810 */ /* 0x000fc80007ffe0ff */
[----:B------:R-:W-:-:S04]  /*5990*/  LOP3.LUT R5, R4, 0xff800000, RZ, 0xc0, !PT ;  /* 0xff80000004057812 */ /* 0x000fc800078ec0ff */
[----:B------:R-:W-:Y:S02]  /*59a0*/  IADD3 R16, PT, PT, -R5, 0x40800000, RZ ;  /* 0x4080000005107810 */ /* 0x000fe40007ffe1ff */
[-C--:B------:R-:W-:Y:S02]  /*59b0*/  IADD3 R4, PT, PT, R2, -R5.reuse, RZ ;  /* 0x8000000502047210 */ /* 0x080fe40007ffe0ff */
[----:B------:R-:W-:Y:S01]  /*59c0*/  I2FP.F32.S32 R5, R5 ;  /* 0x0000000500057245 */ /* 0x000fe20000201400 */
[----:B------:R-:W-:Y:S01]  /*59d0*/  FFMA R3, R16, R17, -1 ;  /* 0xbf80000010037423 */ /* 0x000fe20000000011 */
[----:B------:R-:W-:-:S03]  /*59e0*/  IMAD.MOV.U32 R16, RZ, RZ, 0x3d39bf78 ;  /* 0x3d39bf78ff107424 */ /* 0x000fc600078e00ff */
[----:B------:R-:W-:Y:S01]  /*59f0*/  FADD R3, R4, R3 ;  /* 0x0000000304037221 */ /* 0x000fe20000000000 */
[----:B------:R-:W-:-:S03]  /*5a00*/  FMUL R5, R5, 1.1920928955078125e-07 ;  /* 0x3400000005057820 */ /* 0x000fc60000400000 */
[----:B------:R-:W-:Y:S01]  /*5a10*/  FFMA R4, R3, -R16, 0.10546888411045074463 ;  /* 0x3dd8001203047423 */ /* 0x000fe20000000810 */
[----:B------:R-:W-:-:S03]  /*5a20*/  HFMA2 R16, -RZ, RZ, 1.75, 0 ;  /* 0x3f000000ff107431 */ /* 0x000fc600000001ff */
[----:B------:R-:W-:-:S04]  /*5a30*/  FFMA R4, R3, R4, -0.13229703903198242188 ;  /* 0xbe0778e003047423 */ /* 0x000fc80000000004 */
[----:B------:R-:W-:Y:S01]  /*5a40*/  FFMA R4, R3, R4, 0.14491446316242218018 ;  /* 0x3e14647503047423 */ /* 0x000fe20000000004 */
[----:B------:R-:W-:-:S03]  /*5a50*/  LOP3.LUT R13, R16, 0x80000000, R13, 0xb8, !PT ;  /* 0x80000000100d7812 */ /* 0x000fc600078eb80d */
        /* <DEDUP_REMOVED lines=12> */
[----:B------:R-:W-:Y:S01]  /*5b20*/  FMUL R17, R13, R4 ;  /* 0x000000040d117220 */ /* 0x000fe20000400000 */
[----:B------:R-:W-:Y:S06]  /*5b30*/  BRA `(.L_x_49) ;  /* 0x0000000000ec7947 */ /* 0x000fec0003800000 */
.L_x_288:
[----:B------:R-:W-:-:S04]  /*5b40*/  FFMA R3, R13, R13, -1 ;  /* 0xbf8000000d037423 */ /* 0x000fc8000000000d */
[----:B------:R-:W0:Y:S01]  /*5b50*/  MUFU.RSQ R2, R3 ;  /* 0x0000000300027308 */ /* 0x000e220000001400 */
[C---:B------:R-:W-:Y:S01]  /*5b60*/  FSETP.NEU.AND P1, PT, R3.reuse, RZ, PT ;  /* 0x000000ff0300720b */ /* 0x040fe20003f2d000 */
[----:B0-----:R-:W-:Y:S01]  /*5b70*/  FMUL R4, R3, R2 ;  /* 0x0000000203047220 */ /* 0x001fe20000400000 */
[----:B------:R-:W-:Y:S01]  /*5b80*/  FMUL R5, R2, 0.5 ;  /* 0x3f00000002057820 */ /* 0x000fe20000400000 */
[----:B------:R-:W-:Y:S01]  /*5b90*/  FADD R2, R13, -1 ;  /* 0xbf8000000d027421 */ /* 0x000fe20000000000 */
[----:B------:R-:W-:Y:S01]  /*5ba0*/  MOV R13, 0x3d39bf78 ;  /* 0x3d39bf78000d7802 */ /* 0x000fe20000000f00 */
[----:B------:R-:W-:-:S03]  /*5bb0*/  FFMA R16, -R4, R4, R3 ;  /* 0x0000000404107223 */ /* 0x000fc60000000103 */
[----:B------:R-:W-:Y:S01]  /*5bc0*/  ISETP.GT.U32.AND P0, PT, R2, 0x4b000000, PT ;  /* 0x4b0000000200780c */ /* 0x000fe20003f04070 */
[----:B------:R-:W-:Y:S01]  /*5bd0*/  FFMA R5, R5, R16, R4 ;  /* 0x0000001005057223 */ /* 0x000fe20000000004 */
[----:B------:R-:W-:-:S04]  /*5be0*/  IMAD.MOV.U32 R16, RZ, RZ, 0x3e800000 ;  /* 0x3e800000ff107424 */ /* 0x000fc800078e00ff */
[----:B------:R-:W-:-:S04]  /*5bf0*/  FSEL R5, R5, RZ, P1 ;  /* 0x000000ff05057208 */ /* 0x000fc80000800000 */
[----:B------:R-:W-:-:S05]  /*5c00*/  FSEL R5, R5, -1.0000001192092895508, !P0 ;  /* 0xbf80000105057808 */ /* 0x000fca0004000000 */
[----:B------:R-:W-:-:S04]  /*5c10*/  FADD R2, R2, R5 ;  /* 0x0000000502027221 */ /* 0x000fc80000000000 */
[C---:B------:R-:W-:Y:S01]  /*5c20*/  FADD.RZ R3, R2.reuse, 1 ;  /* 0x3f80000002037421 */ /* 0x040fe2000000c000 */
[----:B------:R-:W-:-:S04]  /*5c30*/  ISETP.GE.U32.AND P1, PT, R2, 0x7f800000, PT ;  /* 0x7f8000000200780c */ /* 0x000fc80003f26070 */
[----:B------:R-:W-:Y:S02]  /*5c40*/  IADD3 R3, PT, PT, R3, -0x3f400000, RZ ;  /* 0xc0c0000003037810 */ /* 0x000fe40007ffe0ff */
[----:B------:R-:W-:Y:S02]  /*5c50*/  ISETP.GT.AND P3, PT, R2, -0x40800000, P1 ;  /* 0xbf8000000200780c */ /* 0x000fe40000f64270 */
[----:B------:R-:W-:-:S04]  /*5c60*/  LOP3.LUT R3, R3, 0xff800000, RZ, 0xc0, !PT ;  /* 0xff80000003037812 */ /* 0x000fc800078ec0ff */
[----:B------:R-:W-:Y:S02]  /*5c70*/  IADD3 R5, PT, PT, -R3, 0x40800000, RZ ;  /* 0x4080000003057810 */ /* 0x000fe40007ffe1ff */
[-C--:B------:R-:W-:Y:S02]  /*5c80*/  IADD3 R4, PT, PT, R2, -R3.reuse, RZ ;  /* 0x8000000302047210 */ /* 0x080fe40007ffe0ff */
[----:B------:R-:W-:Y:S01]  /*5c90*/  I2FP.F32.S32 R3, R3 ;  /* 0x0000000300037245 */ /* 0x000fe20000201400 */
[----:B------:R-:W-:-:S04]  /*5ca0*/  FFMA R5, R5, R16, -1 ;  /* 0xbf80000005057423 */ /* 0x000fc80000000010 */
[----:B------:R-:W-:Y:S01]  /*5cb0*/  FADD R4, R4, R5 ;  /* 0x0000000504047221 */ /* 0x000fe20000000000 */
[----:B------:R-:W-:-:S03]  /*5cc0*/  FMUL R3, R3, 1.1920928955078125e-07 ;  /* 0x3400000003037820 */ /* 0x000fc60000400000 */
        /* <DEDUP_REMOVED lines=16> */
[----:B------:R-:W-:Y:S06]  /*5dd0*/  BRA `(.L_x_49) ;  /* 0x0000000000447947 */ /* 0x000fec0003800000 */
.L_x_289:
[C---:B------:R-:W-:Y:S01]  /*5de0*/  FMUL R2, |R13|.reuse, 2.8853900432586669922 ;  /* 0x4038aa3b0d027820 */ /* 0x040fe20000400200 */
[----:B------:R-:W-:Y:S02]  /*5df0*/  IMAD.MOV.U32 R5, RZ, RZ, 0x3c80f082 ;  /* 0x3c80f082ff057424 */ /* 0x000fe400078e00ff */
[C---:B------:R-:W-:Y:S01]  /*5e00*/  FMUL R16, R13.reuse, R13 ;  /* 0x0000000d0d107220 */ /* 0x040fe20000400000 */
[----:B------:R-:W-:Y:S01]  /*5e10*/  HFMA2 R4, -RZ, RZ, 1.875, 0 ;  /* 0x3f800000ff047431 */ /* 0x000fe200000001ff */
[C---:B------:R-:W-:Y:S01]  /*5e20*/  FSETP.GE.AND P1, PT, |R13|.reuse, 0.60000002384185791016, PT ;  /* 0x3f19999a0d00780b */ /* 0x040fe20003f26200 */
[----:B------:R-:W0:Y:S01]  /*5e30*/  MUFU.EX2 R2, R2 ;  /* 0x0000000200027308 */ /* 0x000e220000000800 */
[----:B------:R-:W-:Y:S01]  /*5e40*/  FFMA R5, R16, R5, -0.052303962409496307373 ;  /* 0xbd563cae10057423 */ /* 0x000fe20000000005 */
[----:B------:R-:W-:-:S03]  /*5e50*/  FSETP.GE.AND P0, PT, |R13|, 9.010913848876953125, PT ;  /* 0x41102cb40d00780b */ /* 0x000fc60003f06200 */
[----:B------:R-:W-:Y:S01]  /*5e60*/  FFMA R5, R16, R5, 0.1331529766321182251 ;  /* 0x3e08594110057423 */ /* 0x000fe20000000005 */
[----:B0-----:R-:W-:-:S03]  /*5e70*/  FADD R3, R2, 1 ;  /* 0x3f80000002037421 */ /* 0x001fc60000000000 */
[----:B------:R-:W-:-:S04]  /*5e80*/  FFMA R2, R16, R5, -0.33332768082618713379 ;  /* 0xbeaaa9ed10027423 */ /* 0x000fc80000000005 */
[----:B------:R-:W-:Y:S01]  /*5e90*/  FFMA R2, R16, R2, RZ ;  /* 0x0000000210027223 */ /* 0x000fe200000000ff */
[----:B------:R-:W0:Y:S02]  /*5ea0*/  MUFU.RCP R3, R3 ;  /* 0x0000000300037308 */ /* 0x000e240000001000 */
[----:B0-----:R-:W-:-:S05]  /*5eb0*/  FFMA R4, R3, -2, R4 ;  /* 0xc000000003047823 */ /* 0x001fca0000000004 */
[----:B------:R-:W-:-:S04]  /*5ec0*/  FSEL R4, R4, 1, !P0 ;  /* 0x3f80000004047808 */ /* 0x000fc80004000000 */
[--C-:B------:R-:W-:Y:S01]  /*5ed0*/  LOP3.LUT R17, R4, 0x80000000, R13.reuse, 0xb8, !PT ;  /* 0x8000000004117812 */ /* 0x100fe200078eb80d */
[----:B------:R-:W-:-:S07]  /*5ee0*/  @!P1 FFMA R17, R13, R2, R13 ;  /* 0x000000020d119223 */ /* 0x000fce000000000d */
.L_x_49:
[----:B------:R-:W-:Y:S05]  /*5ef0*/  BSYNC.RECONVERGENT B0 ;  /* 0x0000000000007941 */ /* 0x000fea0003800200 */
.L_x_45:
[----:B------:R2:W-:Y:S02]  /*5f00*/  STL [R12+-0x4], R17 ;  /* 0xfffffc110c007387 */ /* 0x0005e40000100800 */
.L_x_40:
[----:B-----5:R3:W5:Y:S04]  /*5f10*/  LDL R3, [R10+0x4] ;  /* 0x000004000a037983 */ /* 0x0207680000100800 */
[----:B------:R-:W4:Y:S02]  /*5f20*/  LDS.U8 R2, [R11+0x1] ;  /* 0x000001000b027984 */ /* 0x000f240000000000 */
[----:B----4-:R-:W-:-:S13]  /*5f30*/  ISETP.NE.AND P0, PT, R2, 0x30, PT ;  /* 0x000000300200780c */ /* 0x010fda0003f05270 */
[----:B---3--:R-:W-:Y:S05]  /*5f40*/  @!P0 BRA `(.L_x_72) ;  /* 0x0000003800988947 */ /* 0x008fea0003800000 */
[----:B------:R-:W-:-:S13]  /*5f50*/  ISETP.NE.AND P0, PT, R2, 0x31, PT ;  /* 0x000000310200780c */ /* 0x000fda0003f05270 */
[----:B------:R-:W-:Y:S05]  /*5f60*/  @P0 BRA `(.L_x_73) ;  /* 0x0000003000740947 */ /* 0x000fea0003800000 */
[----:B-----5:R-:W-:Y:S01]  /*5f70*/  ISETP.GT.AND P0, PT, R3, 0x8, PT ;  /* 0x000000080300780c */ /* 0x020fe20003f04270 */
[----:B------:R-:W-:Y:S01]  /*5f80*/  BSSY.RECONVERGENT B0, `(.L_x_74) ;  /* 0x0000318000007945 */ /* 0x000fe20003800200 */
[----:B------:R-:W-:-:S11]  /*5f90*/  MOV R13, 0x7fc00000 ;  /* 0x7fc00000000d7802 */ /* 0x000fd60000000f00 */
[----:B------:R-:W-:Y:S05]  /*5fa0*/  @P0 BRA `(.L_x_75) ;  /* 0x0000001c00100947 */ /* 0x000fea0003800000 */
[----:B------:R-:W-:-:S13]  /*5fb0*/  ISETP.GT.AND P0, PT, R3, 0x3, PT ;  /* 0x000000030300780c */ /* 0x000fda0003f04270 */
[----:B------:R-:W-:Y:S05]  /*5fc0*/  @P0 BRA `(.L_x_76) ;  /* 0x0000000c00a40947 */ /* 0x000fea0003800000 */
[----:B------:R-:W-:-:S13]  /*5fd0*/  ISETP.GT.AND P0, PT, R3, 0x1, PT ;  /* 0x000000010300780c */ /* 0x000fda0003f04270 */
[----:B------:R-:W-:Y:S05]  /*5fe0*/  @P0 BRA `(.L_x_77) ;  /* 0x0000000000b00947 */ /* 0x000fea0003800000 */
[----:B------:R-:W-:-:S04]  /*5ff0*/  VIMNMX.U32 R3, PT, PT, R3, 0x2, PT ;  /* 0x0000000203037848 */ /* 0x000fc80003fe0000 */
[----:B01----:R-:W-:-:S04]  /*6000*/  SHF.L.U32 R4, R3, 0x2, RZ ;  /* 0x0000000203047819 */ /* 0x003fc800000006ff */
[----:B------:R-:W0:Y:S02]  /*6010*/  LDC R2, c[0x2][R4+0x80] ;  /* 0x0080200004027b82 */ /* 0x000e240000000800 */
[----:B0-----:R-:W-:-:S04]  /*6020*/  SHF.R.S32.HI R3, RZ, 0x1f, R2 ;  /* 0x0000001fff037819 */ /* 0x001fc80000011402 */
.L_x_292:
[----:B------:R-:W-:Y:S05]  /*6030*/  BRX R2 -0x6040                                                                 (*"BRANCH_TARGETS .L_x_293,.L_x_294,.L_x_78"*) ;  /* 0xffffff9c02f07949 */ /* 0x000fea000383ffff */
.L_x_294:
[----:B------:R-:W-:Y:S02]  /*6040*/  HFMA2 R3, -RZ, RZ, 3.7421875, 0 ;  /* 0x437c0000ff037431 */ /* 0x000fe400000001ff */
[----:B------:R-:W-:-:S04]  /*6050*/  IMAD.MOV.U32 R2, RZ, RZ, 0x3bbb989d ;  /* 0x3bbb989dff027424 */ /* 0x000fc800078e00ff */
[----:B------:R-:W-:-:S04]  /*6060*/  FFMA.SAT R2, R17, R2, 0.5 ;  /* 0x3f00000011027423 */ /* 0x000fc80000002002 */
[----:B------:R-:W-:-:S04]  /*6070*/  FFMA.RM R2, R2, R3, 12582913 ;  /* 0x4b40000102027423 */ /* 0x000fc80000004003 */
[C---:B------:R-:W-:Y:S01]  /*6080*/  FADD R4, R2.reuse, -12583039 ;  /* 0xcb40007f02047421 */ /* 0x040fe20000000000 */
[----:B------:R-:W-:-:S03]  /*6090*/  SHF.L.U32 R2, R2, 0x17, RZ ;  /* 0x0000001702027819 */ /* 0x000fc600000006ff */
[----:B------:R-:W-:-:S04]  /*60a0*/  FFMA R4, R17, 1.4426950216293334961, -R4 ;  /* 0x3fb8aa3b11047823 */ /* 0x000fc80000000804 */
[----:B------:R-:W-:-:S04]  /*60b0*/  FFMA R4, R17, 1.925963033500011079e-08, R4 ;  /* 0x32a5706011047823 */ /* 0x000fc80000000004 */
[----:B------:R-:W0:Y:S02]  /*60c0*/  MUFU.EX2 R13, R4 ;  /* 0x00000004000d7308 */ /* 0x000e240000000800 */
[----:B0-----:R-:W-:Y:S01]  /*60d0*/  FMUL R13, R2, R13 ;  /* 0x0000000d020d7220 */ /* 0x001fe20000400000 */
[----:B------:R-:W-:Y:S06]  /*60e0*/  BRA `(.L_x_78) ;  /* 0x0000003000047947 */ /* 0x000fec0003800000 */
.L_x_293:
[C---:B------:R-:W-:Y:S01]  /*60f0*/  FMUL R2, R17.reuse, 8388608 ;  /* 0x4b00000011027820 */ /* 0x040fe20000400000 */
[----:B------:R-:W-:Y:S02]  /*6100*/  FSETP.GEU.AND P0, PT, R17, 1.175494350822287508e-38, PT ;  /* 0x008000001100780b */ /* 0x000fe40003f0e000 */
[----:B--2---:R-:W-:Y:S02]  /*6110*/  MOV R12, 0x3e055027 ;  /* 0x3e055027000c7802 */ /* 0x004fe40000000f00 */
[----:B------:R-:W-:-:S04]  /*6120*/  FSEL R17, R2, R17, !P0 ;  /* 0x0000001102117208 */ /* 0x000fc80004000000 */
[C---:B------:R-:W-:Y:S02]  /*6130*/  IADD3 R2, PT, PT, R17.reuse, -0x3f2aaaab, RZ ;  /* 0xc0d5555511027810 */ /* 0x040fe40007ffe0ff */
[----:B------:R-:W-:Y:S02]  /*6140*/  FSETP.NEU.AND P1, PT, R17, RZ, PT ;  /* 0x000000ff1100720b */ /* 0x000fe40003f2d000 */
[----:B------:R-:W-:-:S04]  /*6150*/  LOP3.LUT R4, R2, 0xff800000, RZ, 0xc0, !PT ;  /* 0xff80000002047812 */ /* 0x000fc800078ec0ff */
[----:B------:R-:W-:Y:S01]  /*6160*/  I2FP.F32.S32 R3, R4 ;  /* 0x0000000400037245 */ /* 0x000fe20000201400 */
[----:B------:R-:W-:Y:S01]  /*6170*/  IMAD.IADD R2, R17, 0x1, -R4 ;  /* 0x0000000111027824 */ /* 0x000fe200078e0a04 */
[----:B------:R-:W-:-:S03]  /*6180*/  MOV R4, 0x7f800000 ;  /* 0x7f80000000047802 */ /* 0x000fc60000000f00 */
        /* <DEDUP_REMOVED lines=18> */
.L_x_77:
[----:B------:R-:W-:-:S04]  /*62b0*/  MOV R2, 0xfffffffe ;  /* 0xfffffffe00027802 */ /* 0x000fc80000000f00 */
[----:B------:R-:W-:-:S05]  /*62c0*/  VIADDMNMX.U32 R3, R3, R2, 0x2, PT ;  /* 0x0000000203037446 */ /* 0x000fca0003800002 */
[----:B01----:R-:W-:-:S04]  /*62d0*/  IMAD.SHL.U32 R4, R3, 0x4, RZ ;  /* 0x0000000403047824 */ /* 0x003fc800078e00ff */
[----:B------:R-:W0:Y:S02]  /*62e0*/  LDC R2, c[0x2][R4+0x8c] ;  /* 0x0080230004027b82 */ /* 0x000e240000000800 */
[----:B0-----:R-:W-:-:S04]  /*62f0*/  SHF.R.S32.HI R3, RZ, 0x1f, R2 ;  /* 0x0000001fff037819 */ /* 0x001fc80000011402 */
.L_x_296:
[----:B------:R-:W-:Y:S05]  /*6300*/  BRX R2 -0x6310                                                                 (*"BRANCH_TARGETS .L_x_297,.L_x_298,.L_x_78"*) ;  /* 0xffffff9c023c7949 */ /* 0x000fea000383ffff */
.L_x_298:
[----:B------:R-:W-:-:S13]  /*6310*/  FSETP.GE.AND P0, PT, |R17|, 1.5, PT ;  /* 0x3fc000001100780b */ /* 0x000fda0003f06200 */
[----:B------:R-:W-:Y:S05]  /*6320*/  @!P0 BRA `(.L_x_79) ;  /* 0x0000000400ec8947 */ /* 0x000fea0003800000 */
[C---:B------:R-:W-:Y:S01]  /*6330*/  FSETP.GT.AND P0, PT, |R17|.reuse, 41.09999847412109375, PT ;  /* 0x422466661100780b */ /* 0x040fe20003f04200 */
[----:B------:R-:W-:Y:S01]  /*6340*/  HFMA2 R21, -RZ, RZ, 0.771484375, 0.21533203125 ;  /* 0x3a2c32e4ff157431 */ /* 0x000fe200000001ff */
[C---:B------:R-:W-:Y:S02]  /*6350*/  FSETP.GEU.AND P1, PT, R17.reuse, RZ, PT ;  /* 0x000000ff1100720b */ /* 0x040fe40003f2e000 */
[----:B------:R-:W-:-:S04]  /*6360*/  FSEL R4, R17, 41.09999847412109375, !P0 ;  /* 0x4224666611047808 */ /* 0x000fc80004000000 */
[C---:B------:R-:W-:Y:S01]  /*6370*/  FSETP.GEU.AND P0, PT, |R4|.reuse, 1.175494350822287508e-38, PT ;  /* 0x008000000400780b */ /* 0x040fe20003f0e200 */
[----:B------:R-:W-:-:S05]  /*6380*/  FMUL R3, |R4|, 16777216 ;  /* 0x4b80000004037820 */ /* 0x000fca0000400200 */
[----:B------:R-:W-:-:S04]  /*6390*/  FSEL R3, R3, |R4|, !P0 ;  /* 0x4000000403037208 */ /* 0x000fc80004000000 */
[----:B------:R-:W-:-:S04]  /*63a0*/  IADD3 R2, PT, PT, R3, -0x3f3504f3, RZ ;  /* 0xc0cafb0d03027810 */ /* 0x000fc80007ffe0ff */
[----:B------:R-:W-:-:S04]  /*63b0*/  LOP3.LUT R2, R2, 0xff800000, RZ, 0xc0, !PT ;  /* 0xff80000002027812 */ /* 0x000fc800078ec0ff */
[-C--:B------:R-:W-:Y:S02]  /*63c0*/  IADD3 R3, PT, PT, R3, -R2.reuse, RZ ;  /* 0x8000000203037210 */ /* 0x080fe40007ffe0ff */
[----:B--2---:R-:W-:-:S03]  /*63d0*/  I2FP.F32.S32 R12, R2 ;  /* 0x00000002000c7245 */ /* 0x004fc60000201400 */
[C---:B------:R-:W-:Y:S01]  /*63e0*/  FADD R5, R3.reuse, 1 ;  /* 0x3f80000003057421 */ /* 0x040fe20000000000 */
[----:B------:R-:W-:Y:S01]  /*63f0*/  FADD R19, R3, -1 ;  /* 0xbf80000003137421 */ /* 0x000fe20000000000 */
[----:B------:R-:W-:Y:S02]  /*6400*/  FSEL R3, RZ, -24, P0 ;  /* 0xc1c00000ff037808 */ /* 0x000fe40000000000 */
[----:B------:R-:W-:Y:S01]  /*6410*/  @!P1 FSETP.GT.AND P0, PT, |R4|, 33, PT ;  /* 0x420400000400980b */ /* 0x000fe20003f04200 */
[----:B------:R-:W-:Y:S01]  /*6420*/  FADD R16, R19, R19 ;  /* 0x0000001313107221 */ /* 0x000fe20000000000 */
[----:B------:R-:W0:Y:S01]  /*6430*/  MUFU.RCP R5, R5 ;  /* 0x0000000500057308 */ /* 0x000e220000001000 */
[----:B------:R-:W-:Y:S02]  /*6440*/  FFMA R13, R12, 1.1920928955078125e-07, R3 ;  /* 0x340000000c0d7823 */ /* 0x000fe40000000003 */
        /* <DEDUP_REMOVED lines=11> */
[----:B------:R-:W-:Y:S01]  /*6500*/  FFMA R21, R12, R21, 0.12022458761930465698 ;  /* 0x3df6384f0c157423 */ /* 0x000fe20000000015 */
[----:B------:R-:W-:Y:S02]  /*6510*/  FADD R5, |R4|, -0.5 ;  /* 0xbf00000004057421 */ /* 0x000fe40000000200 */
[----:B------:R-:W-:Y:S01]  /*6520*/  FFMA R13, R16, 1.4426950216293334961, R13 ;  /* 0x3fb8aa3b100d7823 */ /* 0x000fe2000000000d */
[----:B------:R-:W-:-:S03]  /*6530*/  FMUL R21, R12, R21 ;  /* 0x000000150c157220 */ /* 0x000fc60000400000 */
[----:B------:R-:W-:-:S04]  /*6540*/  FFMA R12, R2, 1.9251366722983220825e-08, R13 ;  /* 0x32a55e34020c7823 */ /* 0x000fc8000000000d */
[----:B------:R-:W-:Y:S01]  /*6550*/  FFMA R12, R2, R21, R12 ;  /* 0x00000015020c7223 */ /* 0x000fe2000000000c */
[----:B------:R-:W-:-:S03]  /*6560*/  FMUL R21, |R4|, 1.4426950216293334961 ;  /* 0x3fb8aa3b04157820 */ /* 0x000fc60000400200 */
[----:B------:R-:W-:Y:S01]  /*6570*/  FADD R16, R3, R12 ;  /* 0x0000000c03107221 */ /* 0x000fe20000000000 */
[----:B------:R-:W-:-:S03]  /*6580*/  FFMA R23, |R4|, 1.4426950216293334961, -R21 ;  /* 0x3fb8aa3b04177823 */ /* 0x000fc60000000a15 */
[----:B------:R-:W-:Y:S01]  /*6590*/  FMUL R13, R16, R5 ;  /* 0x00000005100d7220 */ /* 0x000fe20000400000 */
[----:B------:R-:W-:Y:S01]  /*65a0*/  FADD R3, -R3, R16 ;  /* 0x0000001003037221 */ /* 0x000fe20000000100 */
[----:B------:R-:W-:Y:S02]  /*65b0*/  FFMA R23, |R4|, 1.925963033500011079e-08, R23 ;  /* 0x32a5706004177823 */ /* 0x000fe40000000217 */
[----:B------:R-:W-:Y:S01]  /*65c0*/  FADD R2, R13, -R21 ;  /* 0x800000150d027221 */ /* 0x000fe20000000000 */
[----:B------:R-:W-:-:S03]  /*65d0*/  FADD R12, R12, -R3 ;  /* 0x800000030c0c7221 */ /* 0x000fc60000000000 */
[----:B------:R-:W-:Y:S01]  /*65e0*/  FADD R18, R21, R2 ;  /* 0x0000000215127221 */ /* 0x000fe20000000000 */
[----:B------:R-:W-:-:S03]  /*65f0*/  @!P1 FADD R19, -R2, 48 ;  /* 0x4240000002139421 */ /* 0x000fc60000000100 */
[--C-:B------:R-:W-:Y:S02]  /*6600*/  FADD R20, R2, -R18.reuse ;  /* 0x8000001202147221 */ /* 0x100fe40000000000 */
[----:B------:R-:W-:Y:S01]  /*6610*/  @!P1 FSEL R2, R19, -R2, P0 ;  /* 0x8000000213029208 */ /* 0x000fe20000000000 */
[-C--:B------:R-:W-:Y:S01]  /*6620*/  FFMA R19, R16, R5.reuse, -R13 ;  /* 0x0000000510137223 */ /* 0x080fe2000000080d */
[----:B------:R-:W-:Y:S01]  /*6630*/  FADD R13, R13, -R18 ;  /* 0x800000120d0d7221 */ /* 0x000fe20000000000 */
[----:B------:R-:W-:Y:S01]  /*6640*/  FADD R20, -R21, -R20 ;  /* 0x8000001415147221 */ /* 0x000fe20000000100 */
[----:B------:R-:W0:Y:S01]  /*6650*/  FRND R3, R2 ;  /* 0x0000000200037307 */ /* 0x000e220000201000 */
[----:B------:R-:W-:Y:S01]  /*6660*/  FFMA R12, R12, R5, R19 ;  /* 0x000000050c0c7223 */ /* 0x000fe20000000013 */
[----:B------:R-:W-:Y:S02]  /*6670*/  IMAD.MOV.U32 R19, RZ, RZ, 0x391fcb8e ;  /* 0x391fcb8eff137424 */ /* 0x000fe400078e00ff */
[----:B------:R-:W-:Y:S01]  /*6680*/  FADD R13, R13, R20 ;  /* 0x000000140d0d7221 */ /* 0x000fe20000000000 */
[----:B------:R-:W-:Y:S01]  /*6690*/  MOV R16, 0x388f7971 ;  /* 0x388f797100107802 */ /* 0x000fe20000000f00 */
[----:B------:R-:W-:-:S02]  /*66a0*/  FADD R12, R12, -R23 ;  /* 0x800000170c0c7221 */ /* 0x000fc40000000000 */
[----:B------:R-:W1:Y:S02]  /*66b0*/  MUFU.RCP R5, |R4| ;  /* 0x4000000400057308 */ /* 0x000e640000001000 */
[----:B------:R-:W-:-:S04]  /*66c0*/  FADD R12, R13, R12 ;  /* 0x0000000c0d0c7221 */ /* 0x000fc80000000000 */
[----:B------:R-:W-:Y:S01]  /*66d0*/  @!P1 FADD R12, -R12, -RZ ;  /* 0x800000ff0c0c9221 */ /* 0x000fe20000000100 */
[C---:B0-----:R-:W-:Y:S01]  /*66e0*/  FADD R13, -R3.reuse, R2 ;  /* 0x00000002030d7221 */ /* 0x041fe20000000100 */
[----:B------:R-:W-:Y:S01]  /*66f0*/  FSETP.GT.AND P0, PT, R3, RZ, PT ;  /* 0x000000ff0300720b */ /* 0x000fe20003f04000 */
[----:B------:R-:W0:Y:S02]  /*6700*/  F2I.NTZ R2, R2 ;  /* 0x0000000200027305 */ /* 0x000e240000203100 */
[----:B------:R-:W-:Y:S01]  /*6710*/  FADD R12, R13, R12 ;  /* 0x0000000c0d0c7221 */ /* 0x000fe20000000000 */
[----:B------:R-:W-:-:S03]  /*6720*/  SEL R3, RZ, 0x83000000, P0 ;  /* 0x83000000ff037807 */ /* 0x000fc60000000000 */
[----:B------:R-:W-:Y:S01]  /*6730*/  FFMA R13, R12, R19, 0.0013391353422775864601 ;  /* 0x3aaf85ed0c0d7423 */ /* 0x000fe20000000013 */
[----:B-1----:R-:W-:-:S03]  /*6740*/  FFMA R16, R5, R16, -5.0603266572579741478e-05 ;  /* 0xb8543ed805107423 */ /* 0x002fc60000000010 */
[----:B------:R-:W-:Y:S01]  /*6750*/  FFMA R13, R12, R13, 0.0096188392490148544312 ;  /* 0x3c1d98560c0d7423 */ /* 0x000fe2000000000d */
[----:B------:R-:W-:-:S03]  /*6760*/  FFMA R16, R5, R16, -0.00042276637395843863487 ;  /* 0xb9dda6be05107423 */ /* 0x000fc60000000010 */
[----:B------:R-:W-:Y:S01]  /*6770*/  FFMA R13, R12, R13, 0.055503588169813156128 ;  /* 0x3d6357bb0c0d7423 */ /* 0x000fe2000000000d */
[----:B0-----:R-:W-:Y:S01]  /*6780*/  LEA R2, R2, -R3, 0x17 ;  /* 0x8000000302027211 */ /* 0x001fe200078eb8ff */
[C---:B------:R-:W-:Y:S02]  /*6790*/  FFMA R16, R5.reuse, R16, 0.00099214143119752407074 ;  /* 0x3a820abe05107423 */ /* 0x040fe40000000010 */
[C---:B------:R-:W-:Y:S02]  /*67a0*/  FFMA R13, R12.reuse, R13, 0.24022644758224487305 ;  /* 0x3e75fdec0c0d7423 */ /* 0x040fe4000000000d */
[C---:B------:R-:W-:Y:S02]  /*67b0*/  FFMA R16, R5.reuse, R16, -0.00027855476946569979191 ;  /* 0xb9920afd05107423 */ /* 0x040fe40000000010 */
[C---:B------:R-:W-:Y:S02]  /*67c0*/  FFMA R13, R12.reuse, R13, 0.69314718246459960938 ;  /* 0x3f3172180c0d7423 */ /* 0x040fe4000000000d */
[----:B------:R-:W-:Y:S01]  /*67d0*/  FFMA R18, R5, R16, -0.0026749009266495704651 ;  /* 0xbb2f4d6405127423 */ /* 0x000fe20000000010 */
[----:B------:R-:W-:Y:S01]  /*67e0*/  IADD3 R16, PT, PT, R3, 0x7f000000, RZ ;  /* 0x7f00000003107810 */ /* 0x000fe20007ffe0ff */
[----:B------:R-:W-:-:S02]  /*67f0*/  FFMA R13, R12, R13, 1 ;  /* 0x3f8000000c0d7423 */ /* 0x000fc4000000000d */
[----:B------:R-:W-:Y:S02]  /*6800*/  FFMA R12, R5, R18, 0.0034718033857643604279 ;  /* 0x3b638732050c7423 */ /* 0x000fe40000000012 */
[----:B------:R-:W-:Y:S02]  /*6810*/  FMUL R13, R13, R16 ;  /* 0x000000100d0d7220 */ /* 0x000fe40000400000 */
[----:B------:R-:W-:Y:S02]  /*6820*/  FFMA R12, R5, R12, 0.083333343267440795898 ;  /* 0x3daaaaac050c7423 */ /* 0x000fe4000000000c */
[----:B------:R-:W-:Y:S02]  /*6830*/  FMUL R2, R13, R2 ;  /* 0x000000020d027220 */ /* 0x000fe40000400000 */
[----:B------:R-:W-:Y:S02]  /*6840*/  @P1 FMUL R13, R5, R12 ;  /* 0x0000000c050d1220 */ /* 0x000fe40000400000 */
[----:B------:R-:W-:-:S04]  /*6850*/  FMUL R16, R2, 2.5066282749176025391 ;  /* 0x40206c9902107820 */ /* 0x000fc80000400000 */
[----:B------:R-:W-:Y:S01]  /*6860*/  @P1 FFMA R13, R16, R13, R16 ;  /* 0x0000000d100d1223 */ /* 0x000fe20000000010 */
[----:B------:R-:W-:Y:S06]  /*6870*/  @P1 BRA `(.L_x_78) ;  /* 0x0000002800201947 */ /* 0x000fec0003800000 */
[----:B------:R-:W-:Y:S01]  /*6880*/  FADD R3, |R4|, |R4| ;  /* 0x4000000404037221 */ /* 0x000fe20000000200 */
[----:B------:R-:W-:Y:S01]  /*6890*/  IMAD.MOV.U32 R22, RZ, RZ, 0x3e684e12 ;  /* 0x3e684e12ff167424 */ /* 0x000fe200078e00ff */
[----:B------:R-:W-:Y:S01]  /*68a0*/  MOV R20, 0x3f17acc9 ;  /* 0x3f17acc900147802 */ /* 0x000fe20000000f00 */
[----:B------:R-:W-:Y:S01]  /*68b0*/  FMUL R5, R5, R12 ;  /* 0x0000000c05057220 */ /* 0x000fe20000400000 */
[----:B------:R-:W0:Y:S01]  /*68c0*/  FRND R13, R3 ;  /* 0x00000003000d7307 */ /* 0x000e220000201000 */
[----:B------:R-:W-:-:S07]  /*68d0*/  MOV R12, 0x4b800000 ;  /* 0x4b800000000c7802 */ /* 0x000fce0000000f00 */
[----:B------:R-:W1:Y:S01]  /*68e0*/  F2I.NTZ R18, R3 ;  /* 0x0000000300127305 */ /* 0x000e620000203100 */
[----:B0-----:R-:W-:-:S04]  /*68f0*/  FFMA R2, R13, -0.5, |R4| ;  /* 0xbf0000000d027823 */ /* 0x001fc80000000404 */
[----:B------:R-:W-:Y:S01]  /*6900*/  FMUL R13, R2, R2 ;  /* 0x00000002020d7220 */ /* 0x000fe20000400000 */
[----:B-1----:R-:W-:-:S03]  /*6910*/  LOP3.LUT R19, R18, 0x1, RZ, 0xc0, !PT ;  /* 0x0000000112137812 */ /* 0x002fc600078ec0ff */
[C---:B------:R-:W-:Y:S01]  /*6920*/  FFMA R22, R13.reuse, R22, -1.334560394287109375 ;  /* 0xbfaad2e00d167423 */ /* 0x040fe20000000016 */
[----:B------:R-:W-:Y:S01]  /*6930*/  FFMA R20, R13, -R20, 2.550144195556640625 ;  /* 0x402335900d147423 */ /* 0x000fe20000000814 */
[----:B------:R-:W-:Y:S01]  /*6940*/  LOP3.LUT P1, RZ, R18, 0x2, RZ, 0xc0, !PT ;  /* 0x0000000212ff7812 */ /* 0x000fe2000782c0ff */
[----:B------:R-:W-:Y:S01]  /*6950*/  FFMA R18, R2, R13, RZ ;  /* 0x0000000d02127223 */ /* 0x000fe200000000ff */
[----:B------:R-:W-:Y:S01]  /*6960*/  ISETP.NE.U32.AND P0, PT, R19, 0x1, PT ;  /* 0x000000011300780c */ /* 0x000fe20003f05070 */
[C---:B------:R-:W-:Y:S01]  /*6970*/  FFMA R22, R13.reuse, R22, 4.0586924552917480469 ;  /* 0x4081e0cf0d167423 */ /* 0x040fe20000000016 */
[----:B------:R-:W-:-:S03]  /*6980*/  FFMA R3, R13, R20, -5.1677198410034179688 ;  /* 0xc0a55df60d037423 */ /* 0x000fc60000000014 */
[----:B------:R-:W-:Y:S01]  /*6990*/  FFMA R22, R13, R22, -4.9348020553588867188 ;  /* 0xc09de9e60d167423 */ /* 0x000fe20000000016 */
[----:B------:R-:W-:-:S03]  /*69a0*/  FFMA R3, R3, R18, RZ ;  /* 0x0000001203037223 */ /* 0x000fc600000000ff */
[----:B------:R-:W-:-:S04]  /*69b0*/  FFMA R13, R13, R22, 1 ;  /* 0x3f8000000d0d7423 */ /* 0x000fc80000000016 */
[----:B------:R-:W-:Y:S01]  /*69c0*/  @P0 FFMA R13, R2, 3.1415927410125732422, R3 ;  /* 0x40490fdb020d0823 */ /* 0x000fe20000000003 */
[----:B------:R-:W-:-:S03]  /*69d0*/  FFMA R2, R4, R5, R4 ;  /* 0x0000000504027223 */ /* 0x000fc60000000004 */
        /* <DEDUP_REMOVED lines=16> */
.L_x_79:
[----:B------:R-:W0:Y:S01]  /*6ae0*/  FRND R2, R17 ;  /* 0x0000001100027307 */ /* 0x000e220000201000 */
[----:B------:R-:W-:Y:S01]  /*6af0*/  HFMA2 R4, -RZ, RZ, 0.818359375, -0.00722503662109375 ;  /* 0x3a8c9f66ff047431 */ /* 0x000fe200000001ff */
[C---:B------:R-:W-:Y:S02]  /*6b00*/  FSETP.NEU.AND P0, PT, R17.reuse, RZ, PT ;  /* 0x000000ff1100720b */ /* 0x040fe40003f0d000 */
[----:B------:R-:W-:Y:S01]  /*6b10*/  FSETP.GTU.AND P1, PT, R17, 0.5, PT ;  /* 0x3f0000001100780b */ /* 0x000fe20003f2c000 */
[----:B0-----:R-:W-:-:S05]  /*6b20*/  FADD R2, -R2, R17 ;  /* 0x0000001102027221 */ /* 0x001fca0000000100 */
        /* <DEDUP_REMOVED lines=14> */
[----:B------:R-:W-:-:S04]  /*6c10*/  IMAD.MOV.U32 R3, RZ, RZ, 0x4b800000 ;  /* 0x4b800000ff037424 */ /* 0x000fc800078e00ff */
[----:B------:R-:W-:-:S04]  /*6c20*/  FSETP.GEU.AND P0, PT, |R2|, 1.175494350822287508e-38, PT ;  /* 0x008000000200780b */ /* 0x000fc80003f0e200 */
[----:B------:R-:W-:-:S09]  /*6c30*/  FSEL R3, R3, 1, !P0 ;  /* 0x3f80000003037808 */ /* 0x000fd20004000000 */
[----:B------:R-:W-:Y:S01]  /*6c40*/  @!P0 FMUL R2, R2, 16777216 ;  /* 0x4b80000002028820 */ /* 0x000fe20000400000 */
[----:B------:R-:W-:-:S05]  /*6c50*/  FSETP.GEU.AND P0, PT, R17, RZ, PT ;  /* 0x000000ff1100720b */ /* 0x000fca0003f0e000 */
[----:B------:R-:W0:Y:S02]  /*6c60*/  MUFU.RCP R2, R2 ;  /* 0x0000000200027308 */ /* 0x000e240000001000 */
[----:B0-----:R-:W-:-:S06]  /*6c70*/  FMUL R13, R2, R3 ;  /* 0x00000003020d7220 */ /* 0x001fcc0000400000 */
[----:B------:R-:W-:Y:S05]  /*6c80*/  @P0 BRA `(.L_x_78) ;  /* 0x00000024001c0947 */ /* 0x000fea0003800000 */
[----:B------:R-:W-:-:S07]  /*6c90*/  MOV R2, R13 ;  /* 0x0000000d00027202 */ /* 0x000fce0000000f00 */
.L_x_80:
[----:B------:R-:W0:Y:S01]  /*6ca0*/  FRND.TRUNC R4, R17 ;  /* 0x0000001100047307 */ /* 0x000e22000020d000 */
[----:B------:R-:W-:Y:S02]  /*6cb0*/  MOV R13, 0x7fffffff ;  /* 0x7fffffff000d7802 */ /* 0x000fe40000000f00 */
[----:B0-----:R-:W-:-:S13]  /*6cc0*/  FSETP.NEU.AND P0, PT, R17, R4, PT ;  /* 0x000000041100720b */ /* 0x001fda0003f0d000 */
[----:B------:R-:W-:Y:S05]  /*6cd0*/  @!P0 BRA `(.L_x_78) ;  /* 0x0000002400088947 */ /* 0x000fea0003800000 */
[----:B------:R-:W-:Y:S02]  /*6ce0*/  FSETP.GEU.AND P0, PT, R17, -41.09999847412109375, PT ;  /* 0xc22466661100780b */ /* 0x000fe40003f0e000 */
[----:B------:R-:W-:-:S11]  /*6cf0*/  MOV R13, R2 ;  /* 0x00000002000d7202 */ /* 0x000fd60000000f00 */
[----:B------:R-:W-:Y:S05]  /*6d00*/  @P0 BRA `(.L_x_78) ;  /* 0x0000002000fc0947 */ /* 0x000fea0003800000 */
[----:B--2---:R-:W0:Y:S02]  /*6d10*/  F2I.TRUNC.NTZ R17, R17 ;  /* 0x0000001100117305 */ /* 0x004e24000020f100 */
[----:B0-----:R-:W-:-:S04]  /*6d20*/  LOP3.LUT R3, R17, 0x1, RZ, 0xc0, !PT ;  /* 0x0000000111037812 */ /* 0x001fc800078ec0ff */
[----:B------:R-:W-:-:S04]  /*6d30*/  ISETP.NE.U32.AND P0, PT, R3, 0x1, PT ;  /* 0x000000010300780c */ /* 0x000fc80003f05070 */
[----:B------:R-:W-:Y:S01]  /*6d40*/  FSEL R13, R2, RZ, P0 ;  /* 0x000000ff020d7208 */ /* 0x000fe20000000000 */
[----:B------:R-:W-:Y:S08]  /*6d50*/  BRA `(.L_x_78) ;  /* 0x0000002000e87947 */ /* 0x000ff00003800000 */
.L_x_297:
[----:B------:R-:W-:Y:S01]  /*6d60*/  VIADD R2, R17, 0x1800000 ;  /* 0x0180000011027836 */ /* 0x000fe20000000000 */
[----:B------:R-:W-:Y:S04]  /*6d70*/  BSSY.RECONVERGENT B1, `(.L_x_81) ;  /* 0x000000d000017945 */ /* 0x000fe80003800200 */
[----:B------:R-:W-:-:S04]  /*6d80*/  LOP3.LUT R2, R2, 0x7f800000, RZ, 0xc0, !PT ;  /* 0x7f80000002027812 */ /* 0x000fc800078ec0ff */
[----:B------:R-:W-:-:S13]  /*6d90*/  ISETP.GT.U32.AND P0, PT, R2, 0x1ffffff, PT ;  /* 0x01ffffff0200780c */ /* 0x000fda0003f04070 */
[----:B------:R-:W-:Y:S05]  /*6da0*/  @P0 BRA `(.L_x_82) ;  /* 0x0000000000140947 */ /* 0x000fea0003800000 */
[----:B------:R-:W-:Y:S02]  /*6db0*/  MOV R2, R17 ;  /* 0x0000001100027202 */ /* 0x000fe40000000f00 */
[----:B------:R-:W-:-:S07]  /*6dc0*/  MOV R4, 0x6de0 ;  /* 0x00006de000047802 */ /* 0x000fce0000000f00 */
[----:B--2---:R-:W-:Y:S05]  /*6dd0*/  CALL.REL.NOINC `($__internal_1_$__cuda_sm20_rcp_rn_f32_slowpath) ;  /* 0x000000e400707944 */ /* 0x004fea0003c00000 */
[----:B------:R-:W-:Y:S01]  /*6de0*/  MOV R13, R3 ;  /* 0x00000003000d7202 */ /* 0x000fe20000000f00 */
[----:B------:R-:W-:Y:S06]  /*6df0*/  BRA `(.L_x_83) ;  /* 0x0000000000107947 */ /* 0x000fec0003800000 */
.L_x_82:
[----:B------:R-:W0:Y:S02]  /*6e00*/  MUFU.RCP R2, R17 ;  /* 0x0000001100027308 */ /* 0x000e240000001000 */
[----:B0-----:R-:W-:-:S04]  /*6e10*/  FFMA R3, R2, R17, -1 ;  /* 0xbf80000002037423 */ /* 0x001fc80000000011 */
[----:B------:R-:W-:-:S04]  /*6e20*/  FADD.FTZ R3, -R3, -RZ ;  /* 0x800000ff03037221 */ /* 0x000fc80000010100 */
[----:B------:R-:W-:-:S07]  /*6e30*/  FFMA R13, R2, R3, R2 ;  /* 0x00000003020d7223 */ /* 0x000fce0000000002 */
.L_x_83:
[----:B------:R-:W-:Y:S05]  /*6e40*/  BSYNC.RECONVERGENT B1 ;  /* 0x0000000000017941 */ /* 0x000fea0003800200 */
.L_x_81:
[----:B------:R-:W-:Y:S05]  /*6e50*/  BRA `(.L_x_78) ;  /* 0x0000002000a87947 */ /* 0x000fea0003800000 */
.L_x_76:
[----:B------:R-:W-:-:S13]  /*6e60*/  ISETP.GT.AND P0, PT, R3, 0x5, PT ;  /* 0x000000050300780c */ /* 0x000fda0003f04270 */
[----:B------:R-:W-:Y:S05]  /*6e70*/  @P0 BRA `(.L_x_84) ;  /* 0x0000000000600947 */ /* 0x000fea0003800000 */
[----:B------:R-:W-:-:S04]  /*6e80*/  MOV R2, 0xfffffffc ;  /* 0xfffffffc00027802 */ /* 0x000fc80000000f00 */
[----:B------:R-:W-:-:S05]  /*6e90*/  VIADDMNMX.U32 R3, R3, R2, 0x2, PT ;  /* 0x0000000203037446 */ /* 0x000fca0003800002 */
[----:B01----:R-:W-:-:S04]  /*6ea0*/  IMAD.SHL.U32 R4, R3, 0x4, RZ ;  /* 0x0000000403047824 */ /* 0x003fc800078e00ff */
[----:B------:R-:W0:Y:S02]  /*6eb0*/  LDC R2, c[0x2][R4+0x98] ;  /* 0x0080260004027b82 */ /* 0x000e240000000800 */
[----:B0-----:R-:W-:-:S04]  /*6ec0*/  SHF.R.S32.HI R3, RZ, 0x1f, R2 ;  /* 0x0000001fff037819 */ /* 0x001fc80000011402 */
.L_x_300:
[----:B------:R-:W-:Y:S05]  /*6ed0*/  BRX R2 -0x6ee0                                                                 (*"BRANCH_TARGETS .L_x_301,.L_x_302,.L_x_78"*) ;  /* 0xffffff9002487949 */ /* 0x000fea000383ffff */
.L_x_302:
[----:B------:R-:W-:Y:S01]  /*6ee0*/  FMUL R13, R17, R17 ;  /* 0x00000011110d7220 */ /* 0x000fe20000400000 */
[----:B------:R-:W-:Y:S06]  /*6ef0*/  BRA `(.L_x_78) ;  /* 0x0000002000807947 */ /* 0x000fec0003800000 */
.L_x_301:
[----:B------:R-:W-:Y:S01]  /*6f00*/  IADD3 R2, PT, PT, R17, -0xd000000, RZ ;  /* 0xf300000011027810 */ /* 0x000fe20007ffe0ff */
[----:B------:R0:W1:Y:S01]  /*6f10*/  MUFU.RSQ R4, R17 ;  /* 0x0000001100047308 */ /* 0x0000620000001400 */
[----:B------:R-:W-:Y:S02]  /*6f20*/  BSSY.RECONVERGENT B1, `(.L_x_85) ;  /* 0x000000c000017945 */ /* 0x000fe40003800200 */
[----:B------:R-:W-:-:S13]  /*6f30*/  ISETP.GT.U32.AND P0, PT, R2, 0x727fffff, PT ;  /* 0x727fffff0200780c */ /* 0x000fda0003f04070 */
[----:B0-----:R-:W-:Y:S05]  /*6f40*/  @!P0 BRA `(.L_x_86) ;  /* 0x0000000000148947 */ /* 0x001fea0003800000 */
[----:B------:R-:W-:Y:S02]  /*6f50*/  MOV R13, R17 ;  /* 0x00000011000d7202 */ /* 0x000fe40000000f00 */
[----:B------:R-:W-:-:S07]  /*6f60*/  MOV R18, 0x6f80 ;  /* 0x00006f8000127802 */ /* 0x000fce0000000f00 */
[----:B-12---:R-:W-:Y:S05]  /*6f70*/  CALL.REL.NOINC `($__internal_3_$__cuda_sm20_sqrt_rn_f32_slowpath) ;  /* 0x000000e800cc7944 */ /* 0x006fea0003c00000 */
[----:B------:R-:W-:Y:S01]  /*6f80*/  MOV R13, R17 ;  /* 0x00000011000d7202 */ /* 0x000fe20000000f00 */
[----:B------:R-:W-:Y:S06]  /*6f90*/  BRA `(.L_x_87) ;  /* 0x0000000000107947 */ /* 0x000fec0003800000 */
.L_x_86:
[C---:B-1----:R-:W-:Y:S01]  /*6fa0*/  FMUL.FTZ R2, R4.reuse, R17 ;  /* 0x0000001104027220 */ /* 0x042fe20000410000 */
[----:B------:R-:W-:-:S03]  /*6fb0*/  FMUL.FTZ R3, R4, 0.5 ;  /* 0x3f00000004037820 */ /* 0x000fc60000410000 */
[----:B------:R-:W-:-:S04]  /*6fc0*/  FFMA R13, -R2, R2, R17 ;  /* 0x00000002020d7223 */ /* 0x000fc80000000111 */
[----:B------:R-:W-:-:S07]  /*6fd0*/  FFMA R13, R13, R3, R2 ;  /* 0x000000030d0d7223 */ /* 0x000fce0000000002 */
.L_x_87:
[----:B------:R-:W-:Y:S05]  /*6fe0*/  BSYNC.RECONVERGENT B1 ;  /* 0x0000000000017941 */ /* 0x000fea0003800200 */
.L_x_85:
[----:B------:R-:W-:Y:S05]  /*6ff0*/  BRA `(.L_x_78) ;  /* 0x0000002000407947 */ /* 0x000fea0003800000 */
.L_x_84:
[----:B------:R-:W-:-:S05]  /*7000*/  IMAD.MOV.U32 R2, RZ, RZ, -0x6 ;  /* 0xfffffffaff027424 */ /* 0x000fca00078e00ff */
[----:B------:R-:W-:-:S04]  /*7010*/  VIADDMNMX.U32 R3, R3, R2, 0x3, PT ;  /* 0x0000000303037446 */ /* 0x000fc80003800002 */
[----:B01----:R-:W-:-:S04]  /*7020*/  SHF.L.U32 R4, R3, 0x2, RZ ;  /* 0x0000000203047819 */ /* 0x003fc800000006ff */
[----:B------:R-:W0:Y:S02]  /*7030*/  LDC R2, c[0x2][R4+0xa4] ;  /* 0x0080290004027b82 */ /* 0x000e240000000800 */
[----:B0-----:R-:W-:-:S04]  /*7040*/  SHF.R.S32.HI R3, RZ, 0x1f, R2 ;  /* 0x0000001fff037819 */ /* 0x001fc80000011402 */
.L_x_304:
[----:B------:R-:W-:Y:S05]  /*7050*/  BRX R2 -0x7060                                                                 (*"BRANCH_TARGETS .L_x_305,.L_x_306,.L_x_307,.L_x_78"*) ;  /* 0xffffff8c02e87949 */ /* 0x000fea000383ffff */
.L_x_307:
        /* <DEDUP_REMOVED lines=10> */
[----:B------:R-:W-:Y:S05]  /*7100*/  @!P0 BRA `(.L_x_90) ;  /* 0x0000000000bc8947 */ /* 0x000fea0003800000 */
[----:B------:R-:W0:Y:S01]  /*7110*/  LDC.64 R2, c[0x4][RZ] ;  /* 0x01000000ff027b82 */ /* 0x000e220000000a00 */
[----:B------:R-:W-:Y:S02]  /*7120*/  SHF.L.U32 R4, R17, 0x8, RZ ;  /* 0x0000000811047819 */ /* 0x000fe400000006ff */
[----:B--2---:R-:W-:Y:S01]  /*7130*/  CS2R R12, SRZ ;  /* 0x00000000000c7805 */ /* 0x004fe2000001ff00 */
[----:B------:R-:W-:Y:S01]  /*7140*/  UMOV UR4, URZ ;  /* 0x000000ff00047c82 */ /* 0x000fe20008000000 */
[----:B------:R-:W-:-:S07]  /*7150*/  LOP3.LUT R23, R4, 0x80000000, RZ, 0xfc, !PT ;  /* 0x8000000004177812 */ /* 0x000fce00078efcff */
.L_x_91:
        /* <DEDUP_REMOVED lines=40> */
[----:B0-----:R-:W-:Y:S01]  /*73e0*/  FSEL R3, -R12, R12, !P1 ;  /* 0x0000000c0c037208 */ /* 0x001fe20004800100 */
[----:B------:R-:W-:Y:S06]  /*73f0*/  BRA `(.L_x_89) ;  /* 0x0000000000087947 */ /* 0x000fec0003800000 */
.L_x_90:
[----:B------:R-:W-:Y:S01]  /*7400*/  FMUL R3, RZ, R17 ;  /* 0x00000011ff037220 */ /* 0x000fe20000400000 */
[----:B------:R-:W-:-:S07]  /*7410*/  MOV R2, RZ ;  /* 0x000000ff00027202 */ /* 0x000fce0000000f00 */
.L_x_89:
[----:B------:R-:W-:Y:S05]  /*7420*/  BSYNC.RECONVERGENT B1 ;  /* 0x0000000000017941 */ /* 0x000fea0003800200 */
.L_x_88:
[----:B------:R-:W-:Y:S02]  /*7430*/  HFMA2 R4, -RZ, RZ, 0.487060546875, -0.0625 ;  /* 0x37cbac00ff047431 */ /* 0x000fe400000001ff */
[----:B------:R-:W-:Y:S01]  /*7440*/  FMUL R5, R3, R3 ;  /* 0x0000000303057220 */ /* 0x000fe20000400000 */
[C---:B--2---:R-:W-:Y:S01]  /*7450*/  LOP3.LUT R12, R2.reuse, 0x1, RZ, 0xc0, !PT ;  /* 0x00000001020c7812 */ /* 0x044fe200078ec0ff */
[----:B------:R-:W-:Y:S02]  /*7460*/  HFMA2 R13, -RZ, RZ, 1.541015625, -0.052001953125 ;  /* 0x3e2aaaa8ff0d7431 */ /* 0x000fe400000001ff */
[----:B------:R-:W-:Y:S01]  /*7470*/  VIADD R2, R2, 0x1 ;  /* 0x0000000102027836 */ /* 0x000fe20000000000 */
[----:B------:R-:W-:Y:S02]  /*7480*/  ISETP.NE.U32.AND P0, PT, R12, 0x1, PT ;  /* 0x000000010c00780c */ /* 0x000fe40003f05070 */
[----:B------:R-:W-:Y:S01]  /*7490*/  MOV R12, 0x3c0885e4 ;  /* 0x3c0885e4000c7802 */ /* 0x000fe20000000f00 */
[----:B------:R-:W-:Y:S01]  /*74a0*/  FFMA R4, R5, R4, -0.0013887860113754868507 ;  /* 0xbab607ed05047423 */ /* 0x000fe20000000004 */
[----:B------:R-:W-:-:S02]  /*74b0*/  LOP3.LUT P1, RZ, R2, 0x2, RZ, 0xc0, !PT ;  /* 0x0000000202ff7812 */ /* 0x000fc4000782c0ff */
[----:B------:R-:W-:Y:S02]  /*74c0*/  FSEL R12, R12, 0.041666727513074874878, !P0 ;  /* 0x3d2aaabb0c0c7808 */ /* 0x000fe40004000000 */
[----:B------:R-:W-:Y:S02]  /*74d0*/  FSEL R4, R4, -0.00019574658654164522886, P0 ;  /* 0xb94d415304047808 */ /* 0x000fe40000000000 */
        /* <DEDUP_REMOVED lines=8> */
.L_x_306:
[----:B------:R-:W-:Y:S01]  /*7560*/  MOV R2, 0x3f000000 ;  /* 0x3f00000000027802 */ /* 0x000fe20000000f00 */
[----:B--2---:R-:W-:Y:S01]  /*7570*/  HFMA2 R12, -RZ, RZ, 1.3251953125, -55.71875 ;  /* 0x3d4dd2f7ff0c7431 */ /* 0x004fe200000001ff */
[C---:B------:R-:W-:Y:S02]  /*7580*/  FSETP.NEU.AND P1, PT, |R17|.reuse, 1, PT ;  /* 0x3f8000001100780b */ /* 0x040fe40003f2d200 */
        /* <DEDUP_REMOVED lines=16> */
[----:B------:R-:W-:-:S03]  /*7690*/  IMAD.MOV.U32 R3, RZ, RZ, 0x3fd774eb ;  /* 0x3fd774ebff037424 */ /* 0x000fc600078e00ff */
[----:B------:R-:W-:-:S04]  /*76a0*/  FMUL R2, R4, -2 ;  /* 0xc000000004027820 */ /* 0x000fc80000400000 */
[----:B------:R-:W-:-:S05]  /*76b0*/  @P0 FFMA R4, R3, 0.93318945169448852539, R2 ;  /* 0x3f6ee58103040823 */ /* 0x000fca0000000002 */
[C---:B------:R-:W-:Y:S02]  /*76c0*/  FSETP.NAN.AND P0, PT, R4.reuse, R4, PT ;  /* 0x000000040400720b */ /* 0x040fe40003f08000 */
[----:B------:R-:W-:-:S04]  /*76d0*/  LOP3.LUT R13, R4, 0x80000000, R17, 0xb8, !PT ;  /* 0x80000000040d7812 */ /* 0x000fc800078eb811 */
[----:B------:R-:W-:Y:S01]  /*76e0*/  FSEL R13, R13, R4, !P0 ;  /* 0x000000040d0d7208 */ /* 0x000fe20004000000 */
[----:B------:R-:W-:Y:S06]  /*76f0*/  BRA `(.L_x_78) ;  /* 0x0000001800807947 */ /* 0x000fec0003800000 */
.L_x_305:
        /* <DEDUP_REMOVED lines=16> */
.L_x_95:
[----:B0-----:R-:W-:-:S05]  /*7800*/  IMAD.WIDE.U32 R18, R13, 0x4, R2 ;  /* 0x000000040d127825 */ /* 0x001fca00078e0002 */
[----:B------:R-:W2:Y:S01]  /*7810*/  LDG.E.CONSTANT R4, desc[UR8][R18.64] ;  /* 0x0000000812047981 */ /* 0x000ea2000c1e9900 */
[C---:B-1----:R-:W-:Y:S02]  /*7820*/  LEA R16, R13.reuse, R1, 0x2 ;  /* 0x000000010d107211 */ /* 0x042fe400078e10ff */
[----:B------:R-:W-:-:S04]  /*7830*/  IADD3 R13, PT, PT, R13, 0x1, RZ ;  /* 0x000000010d0d7810 */ /* 0x000fc80007ffe0ff */
        /* <DEDUP_REMOVED lines=9> */
[----:B------:R-:W-:-:S03]  /*78d0*/  LOP3.LUT P0, RZ, R5, 0x1f, RZ, 0xc0, !PT ;  /* 0x0000001f05ff7812 */ /* 0x000fc6000780c0ff */
[----:B------:R-:W-:-:S05]  /*78e0*/  VIADD R2, R2, 0xffffff80 ;  /* 0xffffff8002027836 */ /* 0x000fca0000000000 */
        /* <DEDUP_REMOVED lines=21> */
[----:B------:R-:W-:-:S04]  /*7a40*/  IADD3 R2, PT, PT, -R4, RZ, RZ ;  /* 0x000000ff04027210 */ /* 0x000fc80007ffe1ff */
[----:B------:R-:W-:Y:S01]  /*7a50*/  @!P1 MOV R4, R2 ;  /* 0x0000000200049202 */ /* 0x000fe20000000f00 */
[----:B0-----:R-:W-:-:S10]  /*7a60*/  DMUL R12, R18, UR6 ;  /* 0x00000006120c7c28 */ /* 0x001fd40008000000 */
[----:B------:R-:W0:Y:S02]  /*7a70*/  F2F.F32.F64 R12, R12 ;  /* 0x0000000c000c7310 */ /* 0x000e240000301000 */
[----:B0-----:R-:W-:Y:S01]  /*7a80*/  FSEL R2, -R12, R12, !P0 ;  /* 0x0000000c0c027208 */ /* 0x001fe20004000100 */
[----:B------:R-:W-:Y:S06]  /*7a90*/  BRA `(.L_x_93) ;  /* 0x0000000000087947 */ /* 0x000fec0003800000 */
.L_x_94:
[----:B------:R-:W-:Y:S01]  /*7aa0*/  FMUL R2, RZ, R17 ;  /* 0x00000011ff027220 */ /* 0x000fe20000400000 */
[----:B------:R-:W-:-:S07]  /*7ab0*/  IMAD.MOV.U32 R4, RZ, RZ, RZ ;  /* 0x000000ffff047224 */ /* 0x000fce00078e00ff */
.L_x_93:
[----:B------:R-:W-:Y:S05]  /*7ac0*/  BSYNC.RECONVERGENT B1 ;  /* 0x0000000000017941 */ /* 0x000fea0003800200 */
.L_x_92:
[----:B--2---:R-:W-:Y:S02]  /*7ad0*/  HFMA2 R12, -RZ, RZ, 0.487060546875, -0.0625 ;  /* 0x37cbac00ff0c7431 */ /* 0x004fe400000001ff */
[----:B------:R-:W-:Y:S01]  /*7ae0*/  FMUL R3, R2, R2 ;  /* 0x0000000202037220 */ /* 0x000fe20000400000 */
[----:B------:R-:W-:Y:S02]  /*7af0*/  LOP3.LUT R13, R4, 0x1, RZ, 0xc0, !PT ;  /* 0x00000001040d7812 */ /* 0x000fe400078ec0ff */
[----:B-1----:R-:W-:Y:S02]  /*7b00*/  MOV R16, 0x3d2aaabb ;  /* 0x3d2aaabb00107802 */ /* 0x002fe40000000f00 */
[----:B------:R-:W-:Y:S02]  /*7b10*/  ISETP.NE.U32.AND P0, PT, R13, 0x1, PT ;  /* 0x000000010d00780c */ /* 0x000fe40003f05070 */
[----:B------:R-:W-:Y:S01]  /*7b20*/  MOV R13, 0x3effffff ;  /* 0x3effffff000d7802 */ /* 0x000fe20000000f00 */
[----:B------:R-:W-:Y:S01]  /*7b30*/  FFMA R5, R3, R12, -0.0013887860113754868507 ;  /* 0xbab607ed03057423 */ /* 0x000fe2000000000c */
[----:B------:R-:W-:-:S02]  /*7b40*/  FSEL R16, R16, 0.0083327032625675201416, !P0 ;  /* 0x3c0885e410107808 */ /* 0x000fc40004000000 */
[----:B------:R-:W-:Y:S02]  /*7b50*/  LOP3.LUT P1, RZ, R4, 0x2, RZ, 0xc0, !PT ;  /* 0x0000000204ff7812 */ /* 0x000fe4000782c0ff */
[----:B------:R-:W-:Y:S02]  /*7b60*/  FSEL R12, R5, -0.00019574658654164522886, !P0 ;  /* 0xb94d4153050c7808 */ /* 0x000fe40004000000 */
[----:B------:R-:W-:Y:S02]  /*7b70*/  FSEL R2, R2, 1, P0 ;  /* 0x3f80000002027808 */ /* 0x000fe40000000000 */
[----:B------:R-:W-:Y:S01]  /*7b80*/  FSEL R5, -R13, -0.16666662693023681641, !P0 ;  /* 0xbe2aaaa80d057808 */ /* 0x000fe20004000100 */
[C---:B------:R-:W-:Y:S02]  /*7b90*/  FFMA R12, R3.reuse, R12, R16 ;  /* 0x0000000c030c7223 */ /* 0x040fe40000000010 */
[C---:B------:R-:W-:Y:S02]  /*7ba0*/  FFMA R13, R3.reuse, R2, RZ ;  /* 0x00000002030d7223 */ /* 0x040fe400000000ff */
[----:B------:R-:W-:-:S04]  /*7bb0*/  FFMA R5, R3, R12, R5 ;  /* 0x0000000c03057223 */ /* 0x000fc80000000005 */
[----:B------:R-:W-:-:S04]  /*7bc0*/  FFMA R13, R13, R5, R2 ;  /* 0x000000050d0d7223 */ /* 0x000fc80000000002 */
[----:B------:R-:W-:Y:S01]  /*7bd0*/  @P1 FADD R13, RZ, -R13 ;  /* 0x8000000dff0d1221 */ /* 0x000fe20000000000 */
[----:B------:R-:W-:Y:S06]  /*7be0*/  BRA `(.L_x_78) ;  /* 0x0000001400447947 */ /* 0x000fec0003800000 */
.L_x_75:
[----:B------:R-:W-:-:S13]  /*7bf0*/  ISETP.GT.AND P0, PT, R3, 0xc, PT ;  /* 0x0000000c0300780c */ /* 0x000fda0003f04270 */
[----:B------:R-:W-:Y:S05]  /*7c00*/  @P0 BRA `(.L_x_96) ;  /* 0x0000000800900947 */ /* 0x000fea0003800000 */
[----:B------:R-:W-:-:S13]  /*7c10*/  ISETP.GT.AND P0, PT, R3, 0xa, PT ;  /* 0x0000000a0300780c */ /* 0x000fda0003f04270 */
[----:B------:R-:W-:Y:S05]  /*7c20*/  @P0 BRA `(.L_x_97) ;  /* 0x0000000400b80947 */ /* 0x000fea0003800000 */
[----:B------:R-:W-:-:S05]  /*7c30*/  IMAD.MOV.U32 R2, RZ, RZ, -0x9 ;  /* 0xfffffff7ff027424 */ /* 0x000fca00078e00ff */
[----:B------:R-:W-:-:S04]  /*7c40*/  VIADDMNMX.U32 R3, R3, R2, 0x2, PT ;  /* 0x0000000203037446 */ /* 0x000fc80003800002 */
[----:B01----:R-:W-:-:S04]  /*7c50*/  SHF.L.U32 R4, R3, 0x2, RZ ;  /* 0x0000000203047819 */ /* 0x003fc800000006ff */
[----:B------:R-:W0:Y:S02]  /*7c60*/  LDC R2, c[0x2][R4+0xb4] ;  /* 0x00802d0004027b82 */ /* 0x000e240000000800 */
[----:B0-----:R-:W-:-:S04]  /*7c70*/  SHF.R.S32.HI R3, RZ, 0x1f, R2 ;  /* 0x0000001fff037819 */ /* 0x001fc80000011402 */
.L_x_309:
[----:B------:R-:W-:Y:S05]  /*7c80*/  BRX R2 -0x7c90                                                                 (*"BRANCH_TARGETS .L_x_310,.L_x_311,.L_x_78"*) ;  /* 0xffffff8002dc7949 */ /* 0x000fea000383ffff */
.L_x_311:
        /* <DEDUP_REMOVED lines=16> */
.L_x_101:
        /* <DEDUP_REMOVED lines=42> */
.L_x_100:
[----:B------:R-:W-:Y:S01]  /*8030*/  FMUL R2, RZ, R17 ;  /* 0x00000011ff027220 */ /* 0x000fe20000400000 */
[----:B------:R-:W-:-:S07]  /*8040*/  MOV R4, RZ ;  /* 0x000000ff00047202 */ /* 0x000fce0000000f00 */
.L_x_99:
[----:B------:R-:W-:Y:S05]  /*8050*/  BSYNC.RECONVERGENT B1 ;  /* 0x0000000000017941 */ /* 0x000fea0003800200 */
.L_x_98:
[----:B------:R-:W-:Y:S01]  /*8060*/  HFMA2 R3, -RZ, RZ, 1.0244140625, 0 ;  /* 0x3c190000ff037431 */ /* 0x000fe200000001ff */
[----:B--2---:R-:W-:Y:S02]  /*8070*/  MOV R12, R2 ;  /* 0x00000002000c7202 */ /* 0x004fe40000000f00 */
        /* <DEDUP_REMOVED lines=12> */
[----:B0-----:R-:W-:Y:S01]  /*8140*/  IMAD.MOV.U32 R13, RZ, RZ, R12 ;  /* 0x000000ffff0d7224 */ /* 0x001fe200078e000c */
[----:B------:R-:W-:Y:S06]  /*8150*/  BRA `(.L_x_78) ;  /* 0x0000000c00e87947 */ /* 0x000fec0003800000 */
.L_x_310:
[----:B------:R-:W-:Y:S02]  /*8160*/  MOV R2, 0x3f000000 ;  /* 0x3f00000000027802 */ /* 0x000fe40000000f00 */
        /* <DEDUP_REMOVED lines=26> */
.L_x_97:
[----:B------:R-:W-:-:S05]  /*8310*/  IMAD.MOV.U32 R2, RZ, RZ, -0xb ;  /* 0xfffffff5ff027424 */ /* 0x000fca00078e00ff */
[----:B------:R-:W-:-:S04]  /*8320*/  VIADDMNMX.U32 R3, R3, R2, 0x2, PT ;  /* 0x0000000203037446 */ /* 0x000fc80003800002 */
[----:B01----:R-:W-:-:S04]  /*8330*/  SHF.L.U32 R4, R3, 0x2, RZ ;  /* 0x0000000203047819 */ /* 0x003fc800000006ff */
[----:B------:R-:W0:Y:S02]  /*8340*/  LDC R2, c[0x2][R4+0xc0] ;  /* 0x0080300004027b82 */ /* 0x000e240000000800 */
[----:B0-----:R-:W-:-:S04]  /*8350*/  SHF.R.S32.HI R3, RZ, 0x1f, R2 ;  /* 0x0000001fff037819 */ /* 0x001fc80000011402 */
.L_x_313:
[----:B------:R-:W-:Y:S05]  /*8360*/  BRX R2 -0x8370                                                                 (*"BRANCH_TARGETS .L_x_314,.L_x_315,.L_x_78"*) ;  /* 0xffffff7c02247949 */ /* 0x000fea000383ffff */
.L_x_315:
[C---:B------:R-:W-:Y:S01]  /*8370*/  FMUL R2, |R17|.reuse, 1.4426950216293334961 ;  /* 0x3fb8aa3b11027820 */ /* 0x040fe20000400200 */
[----:B------:R-:W-:Y:S02]  /*8380*/  HFMA2 R3, -RZ, RZ, 3.4921875, 0 ;  /* 0x42fc0000ff037431 */ /* 0x000fe400000001ff */
[----:B------:R-:W-:-:S03]  /*8390*/  FMUL R19, R17, R17 ;  /* 0x0000001111137220 */ /* 0x000fc60000400000 */
[----:B------:R-:W0:Y:S02]  /*83a0*/  FRND.TRUNC R2, R2 ;  /* 0x0000000200027307 */ /* 0x000e24000020d000 */
[----:B0-----:R-:W-:Y:S02]  /*83b0*/  FSETP.GT.AND P0, PT, |R2|, 126, PT ;  /* 0x42fc00000200780b */ /* 0x001fe40003f04200 */
[----:B------:R-:W-:-:S04]  /*83c0*/  LOP3.LUT R3, R3, 0x80000000, R2, 0xb8, !PT ;  /* 0x8000000003037812 */ /* 0x000fc800078eb802 */
[----:B------:R-:W-:Y:S01]  /*83d0*/  FSEL R4, R3, R2, P0 ;  /* 0x0000000203047208 */ /* 0x000fe20000000000 */
[----:B------:R-:W-:Y:S01]  /*83e0*/  IMAD.MOV.U32 R2, RZ, RZ, 0x363d0ada ;  /* 0x363d0adaff027424 */ /* 0x000fe200078e00ff */
[----:B------:R-:W-:-:S03]  /*83f0*/  FSETP.GE.AND P0, PT, |R17|, 1, PT ;  /* 0x3f8000001100780b */ /* 0x000fc60003f06200 */
[----:B------:R-:W-:Y:S01]  /*8400*/  FFMA R3, R4, -0.69314718246459960938, |R17| ;  /* 0xbf31721804037823 */ /* 0x000fe20000000411 */
[----:B------:R-:W-:-:S03]  /*8410*/  FFMA R2, R19, R2, 0.00019836159481201320887 ;  /* 0x394fff4913027423 */ /* 0x000fc60000000002 */
[C---:B------:R-:W-:Y:S01]  /*8420*/  FFMA R3, R4.reuse, 1.9046542121259335545e-09, R3 ;  /* 0x3102e30804037823 */ /* 0x040fe20000000003 */
[----:B------:R-:W-:Y:S01]  /*8430*/  FADD R4, R4, 12583037 ;  /* 0x4b40007d04047421 */ /* 0x000fe20000000000 */
[----:B--2---:R-:W-:Y:S02]  /*8440*/  FFMA R12, R19, R2, 0.0083333496004343032837 ;  /* 0x3c08889a130c7423 */ /* 0x004fe40000000002 */
        /* <DEDUP_REMOVED lines=12> */
.L_x_314:
[----:B------:R-:W0:Y:S01]  /*8510*/  MUFU.RCP R2, |R17| ;  /* 0x4000001100027308 */ /* 0x000e220000001000 */
[----:B------:R-:W-:Y:S01]  /*8520*/  FSETP.GT.AND P0, PT, |R17|, 1, PT ;  /* 0x3f8000001100780b */ /* 0x000fe20003f04200 */
[----:B------:R-:W-:Y:S01]  /*8530*/  HFMA2 R5, -RZ, RZ, 1.857421875, -1409 ;  /* 0x3f6ee581ff057431 */ /* 0x000fe200000001ff */
[----:B------:R-:W-:Y:S02]  /*8540*/  MOV R4, 0x3b2090aa ;  /* 0x3b2090aa00047802 */ /* 0x000fe40000000f00 */
        /* <DEDUP_REMOVED lines=16> */
.L_x_96:
[----:B------:R-:W-:-:S13]  /*8650*/  ISETP.GT.AND P0, PT, R3, 0xe, PT ;  /* 0x0000000e0300780c */ /* 0x000fda0003f04270 */
[----:B------:R-:W-:Y:S05]  /*8660*/  @P0 BRA `(.L_x_102) ;  /* 0x0000000400000947 */ /* 0x000fea0003800000 */
[----:B------:R-:W-:-:S04]  /*8670*/  MOV R2, 0xfffffff3 ;  /* 0xfffffff300027802 */ /* 0x000fc80000000f00 */
[----:B------:R-:W-:-:S05]  /*8680*/  VIADDMNMX.U32 R3, R3, R2, 0x2, PT ;  /* 0x0000000203037446 */ /* 0x000fca0003800002 */
[----:B01----:R-:W-:-:S04]  /*8690*/  IMAD.SHL.U32 R4, R3, 0x4, RZ ;  /* 0x0000000403047824 */ /* 0x003fc800078e00ff */
[----:B------:R-:W0:Y:S02]  /*86a0*/  LDC R2, c[0x2][R4+0xcc] ;  /* 0x0080330004027b82 */ /* 0x000e240000000800 */
[----:B0-----:R-:W-:-:S04]  /*86b0*/  SHF.R.S32.HI R3, RZ, 0x1f, R2 ;  /* 0x0000001fff037819 */ /* 0x001fc80000011402 */
.L_x_317:
[----:B------:R-:W-:Y:S05]  /*86c0*/  BRX R2 -0x86d0                                                                 (*"BRANCH_TARGETS .L_x_318,.L_x_319,.L_x_78"*) ;  /* 0xffffff78024c7949 */ /* 0x000fea000383ffff */
.L_x_319:
[----:B------:R-:W-:Y:S01]  /*86d0*/  FMUL R2, |R17|, 1.4426950216293334961 ;  /* 0x3fb8aa3b11027820 */ /* 0x000fe20000400200 */
[----:B------:R-:W-:-:S05]  /*86e0*/  HFMA2 R3, -RZ, RZ, 3.4921875, 0 ;  /* 0x42fc0000ff037431 */ /* 0x000fca00000001ff */
[----:B------:R-:W0:Y:S02]  /*86f0*/  FRND.TRUNC R2, R2 ;  /* 0x0000000200027307 */ /* 0x000e24000020d000 */
[----:B0-----:R-:W-:Y:S02]  /*8700*/  FSETP.GT.AND P0, PT, |R2|, 126, PT ;  /* 0x42fc00000200780b */ /* 0x001fe40003f04200 */
[----:B------:R-:W-:-:S04]  /*8710*/  LOP3.LUT R3, R3, 0x80000000, R2, 0xb8, !PT ;  /* 0x8000000003037812 */ /* 0x000fc800078eb802 */
[----:B------:R-:W-:-:S05]  /*8720*/  FSEL R4, R3, R2, P0 ;  /* 0x0000000203047208 */ /* 0x000fca0000000000 */
[----:B--2---:R-:W-:-:S04]  /*8730*/  FFMA R17, R4, -0.69314718246459960938, |R17| ;  /* 0xbf31721804117823 */ /* 0x004fc80000000411 */
        /* <DEDUP_REMOVED lines=10> */
.L_x_318:
[C---:B------:R-:W-:Y:S01]  /*87e0*/  FFMA R3, R17.reuse, R17, 1 ;  /* 0x3f80000011037423 */ /* 0x040fe20000000011 */
[----:B------:R-:W-:Y:S01]  /*87f0*/  FSETP.GT.AND P0, PT, |R17|, 8388608, PT ;  /* 0x4b0000001100780b */ /* 0x000fe20003f04200 */
[----:B------:R-:W-:Y:S02]  /*8800*/  IMAD.MOV.U32 R13, RZ, RZ, 0x3e800000 ;  /* 0x3e800000ff0d7424 */ /* 0x000fe400078e00ff */
[----:B------:R-:W0:Y:S02]  /*8810*/  MUFU.RSQ R2, R3 ;  /* 0x0000000300027308 */ /* 0x000e240000001400 */
[----:B0-----:R-:W-:-:S06]  /*8820*/  FFMA R4, R3, R2, 1 ;  /* 0x3f80000003047423 */ /* 0x001fcc0000000002 */
[----:B------:R-:W0:Y:S02]  /*8830*/  MUFU.RCP R4, R4 ;  /* 0x0000000400047308 */ /* 0x000e240000001000 */
[----:B0-----:R-:W-:Y:S01]  /*8840*/  FMUL R2, R4, |R17| ;  /* 0x4000001104027220 */ /* 0x001fe20000400000 */
[----:B------:R-:W-:-:S03]  /*8850*/  MOV R4, 0x3d39bf78 ;  /* 0x3d39bf7800047802 */ /* 0x000fc60000000f00 */
[----:B------:R-:W-:-:S05]  /*8860*/  FFMA R2, R2, |R17|, |R17| ;  /* 0x4000001102027223 */ /* 0x000fca0000000411 */
[----:B------:R-:W-:-:S04]  /*8870*/  FSEL R2, |R17|, R2, P0 ;  /* 0x0000000211027208 */ /* 0x000fc80000000200 */
[C---:B------:R-:W-:Y:S01]  /*8880*/  ISETP.GE.U32.AND P1, PT, R2.reuse, 0x7f800000, PT ;  /* 0x7f8000000200780c */ /* 0x040fe20003f26070 */
[----:B------:R-:W-:-:S03]  /*8890*/  FADD.RZ R5, R2, 1 ;  /* 0x3f80000002057421 */ /* 0x000fc6000000c000 */
[----:B------:R-:W-:Y:S02]  /*88a0*/  ISETP.GT.AND P3, PT, R2, -0x40800000, P1 ;  /* 0xbf8000000200780c */ /* 0x000fe40000f64270 */
[----:B------:R-:W-:-:S04]  /*88b0*/  IADD3 R5, PT, PT, R5, -0x3f400000, RZ ;  /* 0xc0c0000005057810 */ /* 0x000fc80007ffe0ff */
[----:B------:R-:W-:-:S04]  /*88c0*/  LOP3.LUT R5, R5, 0xff800000, RZ, 0xc0, !PT ;  /* 0xff80000005057812 */ /* 0x000fc800078ec0ff */
[----:B--2---:R-:W-:Y:S02]  /*88d0*/  IADD3 R12, PT, PT, -R5, 0x40800000, RZ ;  /* 0x40800000050c7810 */ /* 0x004fe40007ffe1ff */
        /* <DEDUP_REMOVED lines=25> */
.L_x_102:
[----:B------:R-:W-:-:S05]  /*8a70*/  IMAD.MOV.U32 R2, RZ, RZ, -0xf ;  /* 0xfffffff1ff027424 */ /* 0x000fca00078e00ff */
[----:B------:R-:W-:-:S04]  /*8a80*/  VIADDMNMX.U32 R2, R3, R2, 0x2, PT ;  /* 0x0000000203027446 */ /* 0x000fc80003800002 */
[----:B------:R-:W-:-:S04]  /*8a90*/  SHF.L.U32 R2, R2, 0x2, RZ ;  /* 0x0000000202027819 */ /* 0x000fc800000006ff */
[----:B01----:R-:W0:Y:S02]  /*8aa0*/  LDC R4, c[0x2][R2+0xd8] ;  /* 0x0080360002047b82 */ /* 0x003e240000000800 */
[----:B0-----:R-:W-:-:S04]  /*8ab0*/  SHF.R.S32.HI R5, RZ, 0x1f, R4 ;  /* 0x0000001fff057819 */ /* 0x001fc80000011404 */
.L_x_321:
[----:B------:R-:W-:Y:S05]  /*8ac0*/  BRX R4 -0x8ad0                                                                 (*"BRANCH_TARGETS .L_x_322,.L_x_323,.L_x_324"*) ;  /* 0xffffff74044c7949 */ /* 0x000fea000383ffff */
.L_x_324:
[----:B------:R-:W-:-:S13]  /*8ad0*/  ISETP.NE.AND P0, PT, R3, 0x11, PT ;  /* 0x000000110300780c */ /* 0x000fda0003f05270 */
[----:B------:R-:W-:Y:S05]  /*8ae0*/  @P0 BRA `(.L_x_78) ;  /* 0x0000000400840947 */ /* 0x000fea0003800000 */
[C---:B------:R-:W-:Y:S01]  /*8af0*/  FADD R3, -|R17|.reuse, 1 ;  /* 0x3f80000011037421 */ /* 0x040fe20000000300 */
[----:B------:R-:W-:Y:S01]  /*8b00*/  FSETP.GT.AND P0, PT, |R17|, 8.50705917302346158658e+37, PT ;  /* 0x7e8000001100780b */ /* 0x000fe20003f04200 */
[----:B------:R-:W-:-:S04]  /*8b10*/  HFMA2 R13, -RZ, RZ, 1.625, 0 ;  /* 0x3e800000ff0d7431 */ /* 0x000fc800000001ff */
[----:B------:R-:W0:Y:S02]  /*8b20*/  MUFU.RCP R3, R3 ;  /* 0x0000000300037308 */ /* 0x000e240000001000 */
[----:B0-----:R-:W-:-:S04]  /*8b30*/  FADD R2, R3, R3 ;  /* 0x0000000303027221 */ /* 0x001fc80000000000 */
[----:B------:R-:W-:-:S05]  /*8b40*/  FMUL R2, R2, |R17| ;  /* 0x4000001102027220 */ /* 0x000fca0000400000 */
[----:B------:R-:W-:-:S04]  /*8b50*/  FSEL R2, R2, -2, !P0 ;  /* 0xc000000002027808 */ /* 0x000fc80004000000 */
[C---:B------:R-:W-:Y:S01]  /*8b60*/  ISETP.GE.U32.AND P0, PT, R2.reuse, 0x7f800000, PT ;  /* 0x7f8000000200780c */ /* 0x040fe20003f06070 */
[----:B------:R-:W-:-:S03]  /*8b70*/  FADD.RZ R4, R2, 1 ;  /* 0x3f80000002047421 */ /* 0x000fc6000000c000 */
[----:B------:R-:W-:Y:S02]  /*8b80*/  ISETP.GT.AND P1, PT, R2, -0x40800000, P0 ;  /* 0xbf8000000200780c */ /* 0x000fe40000724270 */
[----:B------:R-:W-:-:S04]  /*8b90*/  IADD3 R4, PT, PT, R4, -0x3f400000, RZ ;  /* 0xc0c0000004047810 */ /* 0x000fc80007ffe0ff */
[----:B------:R-:W-:-:S04]  /*8ba0*/  LOP3.LUT R5, R4, 0xff800000, RZ, 0xc0, !PT ;  /* 0xff80000004057812 */ /* 0x000fc800078ec0ff */
[----:B--2---:R-:W-:Y:S01]  /*8bb0*/  IADD3 R12, PT, PT, -R5, 0x40800000, RZ ;  /* 0x40800000050c7810 */ /* 0x004fe20007ffe1ff */
[----:B------:R-:W-:Y:S01]  /*8bc0*/  IMAD.IADD R4, R2, 0x1, -R5 ;  /* 0x0000000102047824 */ /* 0x000fe200078e0a05 */
[----:B------:R-:W-:-:S03]  /*8bd0*/  I2FP.F32.S32 R5, R5 ;  /* 0x0000000500057245 */ /* 0x000fc60000201400 */
[----:B------:R-:W-:Y:S01]  /*8be0*/  FFMA R3, R12, R13, -1 ;  /* 0xbf8000000c037423 */ /* 0x000fe2000000000d */
[----:B------:R-:W-:Y:S01]  /*8bf0*/  MOV R12, 0x3d39bf78 ;  /* 0x3d39bf78000c7802 */ /* 0x000fe20000000f00 */
[----:B------:R-:W-:Y:S02]  /*8c00*/  FMUL R5, R5, 1.1920928955078125e-07 ;  /* 0x3400000005057820 */ /* 0x000fe40000400000 */
[----:B------:R-:W-:-:S04]  /*8c10*/  FADD R3, R4, R3 ;  /* 0x0000000304037221 */ /* 0x000fc80000000000 */
        /* <DEDUP_REMOVED lines=19> */
.L_x_323:
[C---:B------:R-:W-:Y:S01]  /*8d50*/  FMUL R2, |R17|.reuse, 2.8853900432586669922 ;  /* 0x4038aa3b11027820 */ /* 0x040fe20000400200 */
[----:B------:R-:W-:Y:S02]  /*8d60*/  IMAD.MOV.U32 R5, RZ, RZ, 0x3c80f082 ;  /* 0x3c80f082ff057424 */ /* 0x000fe400078e00ff */
[C---:B--2---:R-:W-:Y:S01]  /*8d70*/  FMUL R12, R17.reuse, R17 ;  /* 0x00000011110c7220 */ /* 0x044fe20000400000 */
[----:B------:R-:W-:Y:S02]  /*8d80*/  MOV R4, 0x3f800000 ;  /* 0x3f80000000047802 */ /* 0x000fe40000000f00 */
        /* <DEDUP_REMOVED lines=12> */
[----:B------:R-:W-:Y:S01]  /*8e50*/  @!P1 FFMA R13, R2, R17, R17 ;  /* 0x00000011020d9223 */ /* 0x000fe20000000011 */
[----:B------:R-:W-:Y:S06]  /*8e60*/  BRA `(.L_x_78) ;  /* 0x0000000000a47947 */ /* 0x000fec0003800000 */
.L_x_322:
[----:B------:R-:W-:Y:S01]  /*8e70*/  FFMA R3, R17, R17, -1 ;  /* 0xbf80000011037423 */ /* 0x000fe20000000011 */
[----:B------:R-:W-:-:S03]  /*8e80*/  MOV R13, 0x3d39bf78 ;  /* 0x3d39bf78000d7802 */ /* 0x000fc60000000f00 */
[----:B------:R-:W0:Y:S01]  /*8e90*/  MUFU.RSQ R2, R3 ;  /* 0x0000000300027308 */ /* 0x000e220000001400 */
[C---:B------:R-:W-:Y:S01]  /*8ea0*/  FSETP.NEU.AND P1, PT, R3.reuse, RZ, PT ;  /* 0x000000ff0300720b */ /* 0x040fe20003f2d000 */
[----:B0-----:R-:W-:Y:S01]  /*8eb0*/  FMUL R4, R3, R2 ;  /* 0x0000000203047220 */ /* 0x001fe20000400000 */
[----:B------:R-:W-:Y:S01]  /*8ec0*/  FMUL R5, R2, 0.5 ;  /* 0x3f00000002057820 */ /* 0x000fe20000400000 */
[----:B------:R-:W-:Y:S02]  /*8ed0*/  FADD R2, R17, -1 ;  /* 0xbf80000011027421 */ /* 0x000fe40000000000 */
[----:B--2---:R-:W-:-:S03]  /*8ee0*/  FFMA R12, -R4, R4, R3 ;  /* 0x00000004040c7223 */ /* 0x004fc60000000103 */
[----:B------:R-:W-:Y:S01]  /*8ef0*/  ISETP.GT.U32.AND P0, PT, R2, 0x4b000000, PT ;  /* 0x4b0000000200780c */ /* 0x000fe20003f04070 */
[----:B------:R-:W-:Y:S01]  /*8f00*/  FFMA R5, R5, R12, R4 ;  /* 0x0000000c05057223 */ /* 0x000fe20000000004 */
[----:B------:R-:W-:-:S04]  /*8f10*/  HFMA2 R12, -RZ, RZ, 1.875, 0 ;  /* 0x3f800000ff0c7431 */ /* 0x000fc800000001ff */
        /* <DEDUP_REMOVED lines=8> */
[----:B------:R-:W-:Y:S01]  /*8fa0*/  IADD3 R5, PT, PT, -R3, 0x40800000, RZ ;  /* 0x4080000003057810 */ /* 0x000fe20007ffe1ff */
[----:B------:R-:W-:Y:S01]  /*8fb0*/  IMAD.IADD R4, R2, 0x1, -R3 ;  /* 0x0000000102047824 */ /* 0x000fe200078e0a03 */
[----:B------:R-:W-:-:S03]  /*8fc0*/  I2FP.F32.S32 R3, R3 ;  /* 0x0000000300037245 */ /* 0x000fc60000201400 */
[----:B------:R-:W-:Y:S02]  /*8fd0*/  FFMA R5, R5, 0.25, -R12 ;  /* 0x3e80000005057823 */ /* 0x000fe4000000080c */
        /* <DEDUP_REMOVED lines=17> */
[----:B------:R-:W-:-:S07]  /*90f0*/  @P0 FADD R13, R13, 0.69314718246459960938 ;  /* 0x3f3172180d0d0421 */ /* 0x000fce0000000000 */
.L_x_78:
[----:B------:R-:W-:Y:S05]  /*9100*/  BSYNC.RECONVERGENT B0 ;  /* 0x0000000000007941 */ /* 0x000fea0003800200 */
.L_x_74:
[----:B------:R-:W-:-:S05]  /*9110*/  LEA R2, R6, R9, 0x2 ;  /* 0x0000000906027211 */ /* 0x000fca00078e10ff */
[----:B------:R4:W-:Y:S01]  /*9120*/  STL [R2+-0x4], R13 ;  /* 0xfffffc0d02007387 */ /* 0x0009e20000100800 */
[----:B------:R-:W-:Y:S05]  /*9130*/  BRA `(.L_x_103) ;  /* 0x0000000800307947 */ /* 0x000fea0003800000 */
.L_x_73:
[----:B01----:R-:W-:-:S05]  /*9140*/  IMAD R4, R6, 0x4, R9 ;  /* 0x0000000406047824 */ /* 0x003fca00078e0209 */
[----:B------:R0:W5:Y:S02]  /*9150*/  LDL R2, [R4+-0x8] ;  /* 0xfffff80004027983 */ /* 0x0001640000100800 */
[----:B-----5:R-:W-:Y:S01]  /*9160*/  ISETP.GT.AND P0, PT, R3, 0x1, PT ;  /* 0x000000010300780c */ /* 0x020fe20003f04270 */
[----:B------:R-:W-:Y:S01]  /*9170*/  BSSY.RECONVERGENT B2, `(.L_x_104) ;  /* 0x0000080000027945 */ /* 0x000fe20003800200 */
[----:B------:R-:W-:-:S11]  /*9180*/  MOV R13, 0x7fc00000 ;  /* 0x7fc00000000d7802 */ /* 0x000fd60000000f00 */
[----:B0-----:R-:W-:Y:S05]  /*9190*/  @P0 BRA `(.L_x_105) ;  /* 0x0000000000240947 */ /* 0x001fea0003800000 */
[----:B------:R-:W-:-:S04]  /*91a0*/  VIMNMX.U32 R3, PT, PT, R3, 0x2, PT ;  /* 0x0000000203037848 */ /* 0x000fc80003fe0000 */
[----:B------:R-:W-:-:S04]  /*91b0*/  SHF.L.U32 R3, R3, 0x2, RZ ;  /* 0x0000000203037819 */ /* 0x000fc800000006ff */
[----:B------:R-:W0:Y:S02]  /*91c0*/  LDC R18, c[0x2][R3+0xe4] ;  /* 0x0080390003127b82 */ /* 0x000e240000000800 */
[----:B0-----:R-:W-:-:S04]  /*91d0*/  SHF.R.S32.HI R19, RZ, 0x1f, R18 ;  /* 0x0000001fff137819 */ /* 0x001fc80000011412 */
.L_x_325:
[----:B------:R-:W-:Y:S05]  /*91e0*/  BRX R18 -0x91f0                                                                (*"BRANCH_TARGETS .L_x_326,.L_x_327,.L_x_106"*) ;  /* 0xffffff6c12847949 */ /* 0x000fea000383ffff */
.L_x_327:
[----:B------:R-:W-:Y:S01]  /*91f0*/  FMUL R13, R2, R17 ;  /* 0x00000011020d7220 */ /* 0x000fe20000400000 */
[----:B------:R-:W-:Y:S06]  /*9200*/  BRA `(.L_x_106) ;  /* 0x0000000400d87947 */ /* 0x000fec0003800000 */
.L_x_326:
[----:B------:R-:W-:Y:S01]  /*9210*/  FADD R13, R2, R17 ;  /* 0x00000011020d7221 */ /* 0x000fe20000000000 */
[----:B------:R-:W-:Y:S06]  /*9220*/  BRA `(.L_x_106) ;  /* 0x0000000400d07947 */ /* 0x000fec0003800000 */
.L_x_105:
[----:B--2---:R-:W-:-:S04]  /*9230*/  MOV R12, 0xfffffffe ;  /* 0xfffffffe000c7802 */ /* 0x004fc80000000f00 */
[----:B------:R-:W-:-:S05]  /*9240*/  VIADDMNMX.U32 R12, R3, R12, 0x2, PT ;  /* 0x00000002030c7446 */ /* 0x000fca000380000c */
[----:B------:R-:W-:-:S04]  /*9250*/  IMAD.SHL.U32 R12, R12, 0x4, RZ ;  /* 0x000000040c0c7824 */ /* 0x000fc800078e00ff */
[----:B------:R-:W0:Y:S02]  /*9260*/  LDC R18, c[0x2][R12+0xf0] ;  /* 0x00803c000c127b82 */ /* 0x000e240000000800 */
[----:B0-----:R-:W-:-:S04]  /*9270*/  SHF.R.S32.HI R19, RZ, 0x1f, R18 ;  /* 0x0000001fff137819 */ /* 0x001fc80000011412 */
.L_x_329:
[----:B------:R-:W-:Y:S05]  /*9280*/  BRX R18 -0x9290                                                                (*"BRANCH_TARGETS .L_x_330,.L_x_331,.L_x_332"*) ;  /* 0xffffff6c125c7949 */ /* 0x000fea000383ffff */
.L_x_332:
[----:B------:R-:W-:-:S13]  /*9290*/  ISETP.NE.AND P0, PT, R3, 0x4, PT ;  /* 0x000000040300780c */ /* 0x000fda0003f05270 */
[----:B------:R-:W-:Y:S05]  /*92a0*/  @P0 BRA `(.L_x_106) ;  /* 0x0000000400b00947 */ /* 0x000fea0003800000 */
[C---:B------:R-:W-:Y:S01]  /*92b0*/  FMUL R3, |R2|.reuse, 16777216 ;  /* 0x4b80000002037820 */ /* 0x040fe20000400200 */
[----:B------:R-:W-:-:S04]  /*92c0*/  FSETP.GEU.AND P0, PT, |R2|, 1.175494350822287508e-38, PT ;  /* 0x008000000200780b */ /* 0x000fc80003f0e200 */
[----:B------:R-:W-:Y:S02]  /*92d0*/  FSEL R3, R3, |R2|, !P0 ;  /* 0x4000000203037208 */ /* 0x000fe40004000000 */
[----:B------:R-:W-:Y:S02]  /*92e0*/  FSEL R12, RZ, -24, P0 ;  /* 0xc1c00000ff0c7808 */ /* 0x000fe40000000000 */
[----:B------:R-:W-:-:S04]  /*92f0*/  IADD3 R5, PT, PT, R3, -0x3f3504f3, RZ ;  /* 0xc0cafb0d03057810 */ /* 0x000fc80007ffe0ff */
[----:B------:R-:W-:-:S04]  /*9300*/  LOP3.LUT R16, R5, 0xff800000, RZ, 0xc0, !PT ;  /* 0xff80000005107812 */ /* 0x000fc800078ec0ff */
[-C--:B------:R-:W-:Y:S02]  /*9310*/  IADD3 R3, PT, PT, R3, -R16.reuse, RZ ;  /* 0x8000001003037210 */ /* 0x080fe40007ffe0ff */
[----:B------:R-:W-:-:S03]  /*9320*/  I2FP.F32.S32 R13, R16 ;  /* 0x00000010000d7245 */ /* 0x000fc60000201400 */
[C---:B------:R-:W-:Y:S01]  /*9330*/  FADD R5, R3.reuse, 1 ;  /* 0x3f80000003057421 */ /* 0x040fe20000000000 */
[----:B------:R-:W-:Y:S01]  /*9340*/  FADD R18, R3, -1 ;  /* 0xbf80000003127421 */ /* 0x000fe20000000000 */
[----:B------:R-:W-:-:S03]  /*9350*/  FFMA R16, R13, 1.1920928955078125e-07, R12 ;  /* 0x340000000d107823 */ /* 0x000fc6000000000c */
[----:B------:R-:W-:Y:S01]  /*9360*/  FADD R20, R18, R18 ;  /* 0x0000001212147221 */ /* 0x000fe20000000000 */
[----:B------:R-:W0:Y:S03]  /*9370*/  MUFU.RCP R5, R5 ;  /* 0x0000000500057308 */ /* 0x000e260000001000 */
[----:B0-----:R-:W-:Y:S01]  /*9380*/  FMUL R3, R5, R20 ;  /* 0x0000001405037220 */ /* 0x001fe20000400000 */
[----:B------:R-:W-:-:S03]  /*9390*/  HFMA2 R20, -RZ, RZ, 0.771484375, 0.21533203125 ;  /* 0x3a2c32e4ff147431 */ /* 0x000fc600000001ff */
[----:B------:R-:W-:Y:S01]  /*93a0*/  FADD R19, R18, -R3 ;  /* 0x8000000312137221 */ /* 0x000fe20000000000 */
[CC--:B------:R-:W-:Y:S01]  /*93b0*/  FMUL R13, R3.reuse, R3.reuse ;  /* 0x00000003030d7220 */ /* 0x0c0fe20000400000 */
[----:B------:R-:W-:Y:S02]  /*93c0*/  FFMA R12, R3, 1.4426950216293334961, R16 ;  /* 0x3fb8aa3b030c7823 */ /* 0x000fe40000000010 */
[----:B------:R-:W-:Y:S02]  /*93d0*/  FADD R19, R19, R19 ;  /* 0x0000001313137221 */ /* 0x000fe40000000000 */
[----:B------:R-:W-:Y:S01]  /*93e0*/  FADD R16, R16, -R12 ;  /* 0x8000000c10107221 */ /* 0x000fe20000000000 */
[----:B------:R-:W-:Y:S01]  /*93f0*/  FFMA R20, R13, R20, 0.0032181653659790754318 ;  /* 0x3b52e7db0d147423 */ /* 0x000fe20000000014 */
[----:B------:R-:W-:Y:S02]  /*9400*/  FFMA R18, R18, -R3, R19 ;  /* 0x8000000312127223 */ /* 0x000fe40000000013 */
[----:B------:R-:W-:Y:S01]  /*9410*/  FFMA R19, R3, 1.4426950216293334961, R16 ;  /* 0x3fb8aa3b03137823 */ /* 0x000fe20000000010 */
[----:B------:R-:W-:Y:S01]  /*9420*/  FFMA R20, R13, R20, 0.018033718690276145935 ;  /* 0x3c93bb730d147423 */ /* 0x000fe20000000014 */
[----:B------:R-:W-:-:S03]  /*9430*/  FMUL R18, R5, R18 ;  /* 0x0000001205127220 */ /* 0x000fc60000400000 */
[----:B------:R-:W-:Y:S01]  /*9440*/  FFMA R20, R13, R20, 0.12022458761930465698 ;  /* 0x3df6384f0d147423 */ /* 0x000fe20000000014 */
[----:B------:R-:W-:-:S03]  /*9450*/  FFMA R16, R18, 1.4426950216293334961, R19 ;  /* 0x3fb8aa3b12107823 */ /* 0x000fc60000000013 */
[----:B------:R-:W-:Y:S01]  /*9460*/  FMUL R20, R13, R20 ;  /* 0x000000140d147220 */ /* 0x000fe20000400000 */
[----:B------:R-:W-:-:S03]  /*9470*/  FFMA R5, R3, 1.9251366722983220825e-08, R16 ;  /* 0x32a55e3403057823 */ /* 0x000fc60000000010 */
        /* <DEDUP_REMOVED lines=8> */
[-C--:B------:R-:W-:Y:S01]  /*9500*/  FFMA R3, R3, R17.reuse, -R16 ;  /* 0x0000001103037223 */ /* 0x080fe20000000810 */
[----:B------:R-:W-:Y:S01]  /*9510*/  IMAD.MOV.U32 R5, RZ, RZ, 0x391fcb8e ;  /* 0x391fcb8eff057424 */ /* 0x000fe200078e00ff */
[----:B------:R-:W-:Y:S02]  /*9520*/  FSETP.GT.AND P1, PT, |R16|, 152, PT ;  /* 0x431800001000780b */ /* 0x000fe40003f24200 */
        /* <DEDUP_REMOVED lines=18> */
[----:B------:R-:W-:Y:S02]  /*9650*/  IADD3 R12, PT, PT, R13, 0x7f000000, RZ ;  /* 0x7f0000000d0c7810 */ /* 0x000fe40007ffe0ff */
[----:B------:R-:W-:-:S03]  /*9660*/  MOV R13, 0x3f800000 ;  /* 0x3f800000000d7802 */ /* 0x000fc60000000f00 */
[----:B------:R-:W-:-:S04]  /*9670*/  FMUL R5, R5, R12 ;  /* 0x0000000c05057220 */ /* 0x000fc80000400000 */
[----:B------:R-:W-:Y:S01]  /*9680*/  FMUL R5, R5, R18 ;  /* 0x0000001205057220 */ /* 0x000fe20000400000 */
[----:B------:R-:W-:Y:S01]  /*9690*/  @P1 FSEL R5, RZ, +INF , !P3 ;  /* 0x7f800000ff051808 */ /* 0x000fe20005800000 */
[----:B0-----:R-:W-:Y:S01]  /*96a0*/  FADD R12, R3, R3 ;  /* 0x00000003030c7221 */ /* 0x001fe20000000000 */
[----:B------:R-:W-:Y:S06]  /*96b0*/  @P0 BRA `(.L_x_106) ;  /* 0x0000000000ac0947 */ /* 0x000fec0003800000 */
[----:B------:R-:W-:-:S04]  /*96c0*/  FSETP.NAN.AND P0, PT, |R17|, |R17|, PT ;  /* 0x400000111100720b */ /* 0x000fc80003f08200 */
[----:B------:R-:W-:-:S13]  /*96d0*/  FSETP.NAN.OR P0, PT, |R2|, |R2|, P0 ;  /* 0x400000020200720b */ /* 0x000fda0000708600 */
[----:B------:R-:W-:Y:S05]  /*96e0*/  @P0 BRA `(.L_x_107) ;  /* 0x00000000005c0947 */ /* 0x000fea0003800000 */
[----:B------:R-:W-:Y:S01]  /*96f0*/  FSETP.NEU.AND P0, PT, |R2|, +INF , PT ;  /* 0x7f8000000200780b */ /* 0x000fe20003f0d200 */
[----:B------:R-:W-:-:S03]  /*9700*/  FADD R12, -R12, R17 ;  /* 0x000000110c0c7221 */ /* 0x000fc60000000100 */
[----:B------:R-:W-:-:S13]  /*9710*/  FSETP.EQ.OR P0, PT, R2, RZ, !P0 ;  /* 0x000000ff0200720b */ /* 0x000fda0004702400 */
[----:B------:R-:W-:Y:S05]  /*9720*/  @P0 BRA `(.L_x_108) ;  /* 0x0000000000340947 */ /* 0x000fea0003800000 */
        /* <DEDUP_REMOVED lines=13> */
.L_x_108:
[----:B------:R-:W-:Y:S01]  /*9800*/  FSETP.GEU.AND P1, PT, R17, RZ, PT ;  /* 0x000000ff1100720b */ /* 0x000fe20003f2e000 */
[----:B------:R-:W-:Y:S01]  /*9810*/  FADD R13, R2, R2 ;  /* 0x00000002020d7221 */ /* 0x000fe20000000000 */
[----:B------:R-:W-:-:S11]  /*9820*/  FSETP.NEU.AND P0, PT, |R12|, 1, PT ;  /* 0x3f8000000c00780b */ /* 0x000fd60003f0d200 */
[----:B------:R-:W-:-:S04]  /*9830*/  @!P1 LOP3.LUT R13, R13, 0x7f800000, RZ, 0x3c, !PT ;  /* 0x7f8000000d0d9812 */ /* 0x000fc800078e3cff */
[----:B------:R-:W-:Y:S01]  /*9840*/  @P0 LOP3.LUT R13, R13, 0x7fffffff, RZ, 0xc0, !PT ;  /* 0x7fffffff0d0d0812 */ /* 0x000fe200078ec0ff */
[----:B------:R-:W-:Y:S06]  /*9850*/  BRA `(.L_x_106) ;  /* 0x0000000000447947 */ /* 0x000fec0003800000 */
.L_x_107:
[----:B------:R-:W-:Y:S01]  /*9860*/  FADD R13, R2, R17 ;  /* 0x00000011020d7221 */ /* 0x000fe20000000000 */
[----:B------:R-:W-:Y:S06]  /*9870*/  BRA `(.L_x_106) ;  /* 0x00000000003c7947 */ /* 0x000fec0003800000 */
.L_x_331:
[----:B------:R-:W0:Y:S01]  /*9880*/  MUFU.RCP R12, R17 ;  /* 0x00000011000c7308 */ /* 0x000e220000001000 */
[----:B------:R-:W-:Y:S07]  /*9890*/  BSSY.RECONVERGENT B3, `(.L_x_109) ;  /* 0x000000b000037945 */ /* 0x000fee0003800200 */
[----:B------:R-:W1:Y:S01]  /*98a0*/  FCHK P0, R2, R17 ;  /* 0x0000001102007302 */ /* 0x000e620000000000 */
[----:B0-----:R-:W-:-:S04]  /*98b0*/  FFMA R3, R12, -R17, 1 ;  /* 0x3f8000000c037423 */ /* 0x001fc80000000811 */
[----:B------:R-:W-:-:S04]  /*98c0*/  FFMA R3, R12, R3, R12 ;  /* 0x000000030c037223 */ /* 0x000fc8000000000c */
[----:B------:R-:W-:-:S04]  /*98d0*/  FFMA R12, R2, R3, RZ ;  /* 0x00000003020c7223 */ /* 0x000fc800000000ff */
[----:B------:R-:W-:-:S04]  /*98e0*/  FFMA R5, R12, -R17, R2 ;  /* 0x800000110c057223 */ /* 0x000fc80000000002 */
[----:B------:R-:W-:Y:S01]  /*98f0*/  FFMA R13, R3, R5, R12 ;  /* 0x00000005030d7223 */ /* 0x000fe2000000000c */
[----:B-1----:R-:W-:Y:S06]  /*9900*/  @!P0 BRA `(.L_x_110) ;  /* 0x00000000000c8947 */ /* 0x002fec0003800000 */
[----:B------:R-:W-:-:S07]  /*9910*/  MOV R12, 0x9930 ;  /* 0x00009930000c7802 */ /* 0x000fce0000000f00 */
[----:B------:R-:W-:Y:S05]  /*9920*/  CALL.REL.NOINC `($__internal_4_$__cuda_sm3x_div_rn_noftz_f32_slowpath) ;  /* 0x000000c000bc7944 */ /* 0x000fea0003c00000 */
[----:B------:R-:W-:-:S07]  /*9930*/  MOV R13, R17 ;  /* 0x00000011000d7202 */ /* 0x000fce0000000f00 */
.L_x_110:
[----:B------:R-:W-:Y:S05]  /*9940*/  BSYNC.RECONVERGENT B3 ;  /* 0x0000000000037941 */ /* 0x000fea0003800200 */
.L_x_109:
[----:B------:R-:W-:Y:S05]  /*9950*/  BRA `(.L_x_106) ;  /* 0x0000000000047947 */ /* 0x000fea0003800000 */
.L_x_330:
[----:B------:R-:W-:-:S07]  /*9960*/  FADD R13, R2, -R17 ;  /* 0x80000011020d7221 */ /* 0x000fce0000000000 */
.L_x_106:
[----:B------:R-:W-:Y:S05]  /*9970*/  BSYNC.RECONVERGENT B2 ;  /* 0x0000000000027941 */ /* 0x000fea0003800200 */
.L_x_104:
[----:B------:R0:W-:Y:S01]  /*9980*/  STL [R4+-0x8], R13 ;  /* 0xfffff80d04007387 */ /* 0x0001e20000100800 */
[----:B------:R-:W-:Y:S01]  /*9990*/  IADD3 R6, PT, PT, R6, -0x1, RZ ;  /* 0xffffffff06067810 */ /* 0x000fe20007ffe0ff */
[----:B------:R-:W-:Y:S06]  /*99a0*/  BRA `(.L_x_103) ;  /* 0x0000000000147947 */ /* 0x000fec0003800000 */
.L_x_72:
[----:B-----5:R-:W-:Y:S01]  /*99b0*/  IMAD.SHL.U32 R3, R3, 0x4, RZ ;  /* 0x0000000403037824 */ /* 0x020fe200078e00ff */
[C---:B------:R-:W-:Y:S02]  /*99c0*/  LEA R2, R6.reuse, R9, 0x2 ;  /* 0x0000000906027211 */ /* 0x040fe400078e10ff */
[----:B------:R-:W-:Y:S01]  /*99d0*/  IADD3 R6, PT, PT, R6, 0x1, RZ ;  /* 0x0000000106067810 */ /* 0x000fe20007ffe0ff */
[----:B------:R-:W3:Y:S02]  /*99e0*/  LDC R13, c[0x3][R3] ;  /* 0x00c00000030d7b82 */ /* 0x000ee40000000800 */
[----:B---3--:R3:W-:Y:S04]  /*99f0*/  STL [R2], R13 ;  /* 0x0000000d02007387 */ /* 0x0087e80000100800 */
.L_x_103:
[----:B------:R0:W5:Y:S04]  /*9a00*/  LDL R3, [R10+0x8] ;  /* 0x000008000a037983 */ /* 0x0001680000100800 */
[----:B---34-:R-:W3:Y:S02]  /*9a10*/  LDS.U8 R2, [R11+0x2] ;  /* 0x000002000b027984 */ /* 0x018ee40000000000 */
[----:B---3--:R-:W-:-:S13]  /*9a20*/  ISETP.NE.AND P0, PT, R2, 0x30, PT ;  /* 0x000000300200780c */ /* 0x008fda0003f05270 */
[----:B0-----:R-:W-:Y:S05]  /*9a30*/  @!P0 BRA `(.L_x_111) ;  /* 0x00000038009c8947 */ /* 0x001fea0003800000 */
[----:B------:R-:W-:-:S13]  /*9a40*/  ISETP.NE.AND P0, PT, R2, 0x31, PT ;  /* 0x000000310200780c */ /* 0x000fda0003f05270 */
[----:B------:R-:W-:Y:S05]  /*9a50*/  @P0 BRA `(.L_x_112) ;  /* 0x0000003000780947 */ /* 0x000fea0003800000 */
[----:B-----5:R-:W-:Y:S01]  /*9a60*/  ISETP.GT.AND P0, PT, R3, 0x8, PT ;  /* 0x000000080300780c */ /* 0x020fe20003f04270 */
[----:B------:R-:W-:Y:S01]  /*9a70*/  BSSY.RECONVERGENT B0, `(.L_x_113) ;  /* 0x0000319000007945 */ /* 0x000fe20003800200 */
[----:B-12---:R-:W-:-:S11]  /*9a80*/  MOV R17, 0x7fc00000 ;  /* 0x7fc0000000117802 */ /* 0x006fd60000000f00 */
[----:B------:R-:W-:Y:S05]  /*9a90*/  @P0 BRA `(.L_x_114) ;  /* 0x0000001c00100947 */ /* 0x000fea0003800000 */
        /* <DEDUP_REMOVED lines=8> */
.L_x_333:
[----:B------:R-:W-:Y:S05]  /*9b20*/  BRX R2 -0x9b30                                                                 (*"BRANCH_TARGETS .L_x_334,.L_x_335,.L_x_117"*) ;  /* 0xffffff6402347949 */ /* 0x000fea000383ffff */
.L_x_335:
[----:B------:R-:W-:Y:S01]  /*9b30*/  HFMA2 R2, -RZ, RZ, 0.96630859375, -0.0022525787353515625 ;  /* 0x3bbb989dff027431 */ /* 0x000fe200000001ff */
[----:B------:R-:W-:-:S04]  /*9b40*/  MOV R3, 0x437c0000 ;  /* 0x437c000000037802 */ /* 0x000fc80000000f00 */
        /* <DEDUP_REMOVED lines=9> */
.L_x_334:
[C---:B------:R-:W-:Y:S01]  /*9be0*/  FMUL R2, R13.reuse, 8388608 ;  /* 0x4b0000000d027820 */ /* 0x040fe20000400000 */
[----:B------:R-:W-:Y:S01]  /*9bf0*/  FSETP.GEU.AND P0, PT, R13, 1.175494350822287508e-38, PT ;  /* 0x008000000d00780b */ /* 0x000fe20003f0e000 */
[----:B------:R-:W-:-:S03]  /*9c00*/  HFMA2 R12, -RZ, RZ, 1.5048828125, 33.21875 ;  /* 0x3e055027ff0c7431 */ /* 0x000fc600000001ff */
[----:B------:R-:W-:-:S04]  /*9c10*/  FSEL R13, R2, R13, !P0 ;  /* 0x0000000d020d7208 */ /* 0x000fc80004000000 */
[C---:B------:R-:W-:Y:S01]  /*9c20*/  FSETP.NEU.AND P1, PT, R13.reuse, RZ, PT ;  /* 0x000000ff0d00720b */ /* 0x040fe20003f2d000 */
[----:B------:R-:W-:-:S05]  /*9c30*/  VIADD R2, R13, 0xc0d55555 ;  /* 0xc0d555550d027836 */ /* 0x000fca0000000000 */
        /* <DEDUP_REMOVED lines=22> */
.L_x_116:
[----:B------:R-:W-:-:S05]  /*9da0*/  IMAD.MOV.U32 R2, RZ, RZ, -0x2 ;  /* 0xfffffffeff027424 */ /* 0x000fca00078e00ff */
[----:B------:R-:W-:-:S04]  /*9db0*/  VIADDMNMX.U32 R3, R3, R2, 0x2, PT ;  /* 0x0000000203037446 */ /* 0x000fc80003800002 */
[----:B------:R-:W-:-:S04]  /*9dc0*/  SHF.L.U32 R4, R3, 0x2, RZ ;  /* 0x0000000203047819 */ /* 0x000fc800000006ff */
[----:B------:R-:W0:Y:S02]  /*9dd0*/  LDC R2, c[0x2][R4+0x108] ;  /* 0x0080420004027b82 */ /* 0x000e240000000800 */
[----:B0-----:R-:W-:-:S04]  /*9de0*/  SHF.R.S32.HI R3, RZ, 0x1f, R2 ;  /* 0x0000001fff037819 */ /* 0x001fc80000011402 */
.L_x_337:
[----:B------:R-:W-:Y:S05]  /*9df0*/  BRX R2 -0x9e00                                                                 (*"BRANCH_TARGETS .L_x_338,.L_x_339,.L_x_117"*) ;  /* 0xffffff6002807949 */ /* 0x000fea000383ffff */
.L_x_339:
[----:B------:R-:W-:-:S13]  /*9e00*/  FSETP.GE.AND P0, PT, |R13|, 1.5, PT ;  /* 0x3fc000000d00780b */ /* 0x000fda0003f06200 */
[----:B------:R-:W-:Y:S05]  /*9e10*/  @!P0 BRA `(.L_x_118) ;  /* 0x0000000400ec8947 */ /* 0x000fea0003800000 */
[C---:B------:R-:W-:Y:S01]  /*9e20*/  FSETP.GT.AND P0, PT, |R13|.reuse, 41.09999847412109375, PT ;  /* 0x422466660d00780b */ /* 0x040fe20003f04200 */
[----:B------:R-:W-:Y:S01]  /*9e30*/  IMAD.MOV.U32 R21, RZ, RZ, 0x3a2c32e4 ;  /* 0x3a2c32e4ff157424 */ /* 0x000fe200078e00ff */
        /* <DEDUP_REMOVED lines=8> */
[----:B------:R-:W-:-:S03]  /*9ec0*/  I2FP.F32.S32 R12, R2 ;  /* 0x00000002000c7245 */ /* 0x000fc60000201400 */
        /* <DEDUP_REMOVED lines=41> */
[----:B------:R-:W-:Y:S02]  /*a160*/  HFMA2 R19, -RZ, RZ, 0.64013671875, -15.109375 ;  /* 0x391fcb8eff137431 */ /* 0x000fe400000001ff */
        /* <DEDUP_REMOVED lines=16> */
[----:B------:R-:W-:-:S03]  /*a270*/  FFMA R16, R5, R16, 0.00099214143119752407074 ;  /* 0x3a820abe05107423 */ /* 0x000fc60000000010 */
[----:B------:R-:W-:Y:S01]  /*a280*/  FFMA R17, R12, R17, 0.24022644758224487305 ;  /* 0x3e75fdec0c117423 */ /* 0x000fe20000000011 */
[----:B------:R-:W-:-:S03]  /*a290*/  FFMA R16, R5, R16, -0.00027855476946569979191 ;  /* 0xb9920afd05107423 */ /* 0x000fc60000000010 */
[C---:B------:R-:W-:Y:S01]  /*a2a0*/  FFMA R17, R12.reuse, R17, 0.69314718246459960938 ;  /* 0x3f3172180c117423 */ /* 0x040fe20000000011 */
[----:B------:R-:W-:Y:S01]  /*a2b0*/  FFMA R18, R5, R16, -0.0026749009266495704651 ;  /* 0xbb2f4d6405127423 */ /* 0x000fe20000000010 */
[----:B------:R-:W-:Y:S02]  /*a2c0*/  IADD3 R16, PT, PT, R3, 0x7f000000, RZ ;  /* 0x7f00000003107810 */ /* 0x000fe40007ffe0ff */
[----:B------:R-:W-:Y:S01]  /*a2d0*/  FFMA R17, R12, R17, 1 ;  /* 0x3f8000000c117423 */ /* 0x000fe20000000011 */
[----:B0-----:R-:W-:Y:S02]  /*a2e0*/  IMAD R3, R2, 0x800000, -R3 ;  /* 0x0080000002037824 */ /* 0x001fe400078e0a03 */
[----:B------:R-:W-:Y:S01]  /*a2f0*/  FFMA R12, R5, R18, 0.0034718033857643604279 ;  /* 0x3b638732050c7423 */ /* 0x000fe20000000012 */
[----:B------:R-:W-:-:S03]  /*a300*/  FMUL R16, R17, R16 ;  /* 0x0000001011107220 */ /* 0x000fc60000400000 */
[----:B------:R-:W-:Y:S01]  /*a310*/  FFMA R12, R5, R12, 0.083333343267440795898 ;  /* 0x3daaaaac050c7423 */ /* 0x000fe2000000000c */
[----:B------:R-:W-:-:S03]  /*a320*/  FMUL R16, R16, R3 ;  /* 0x0000000310107220 */ /* 0x000fc60000400000 */
[----:B------:R-:W-:Y:S01]  /*a330*/  @P1 FMUL R17, R5, R12 ;  /* 0x0000000c05111220 */ /* 0x000fe20000400000 */
[----:B------:R-:W-:-:S04]  /*a340*/  FMUL R16, R16, 2.5066282749176025391 ;  /* 0x40206c9910107820 */ /* 0x000fc80000400000 */
[----:B------:R-:W-:Y:S01]  /*a350*/  @P1 FFMA R17, R16, R17, R16 ;  /* 0x0000001110111223 */ /* 0x000fe20000000010 */
[----:B------:R-:W-:Y:S06]  /*a360*/  @P1 BRA `(.L_x_117) ;  /* 0x0000002800241947 */ /* 0x000fec0003800000 */
[----:B------:R-:W-:Y:S01]  /*a370*/  FADD R3, |R4|, |R4| ;  /* 0x4000000404037221 */ /* 0x000fe20000000200 */
[----:B------:R-:W-:Y:S01]  /*a380*/  MOV R22, 0x3e684e12 ;  /* 0x3e684e1200167802 */ /* 0x000fe20000000f00 */
[----:B------:R-:W-:Y:S01]  /*a390*/  FMUL R5, R5, R12 ;  /* 0x0000000c05057220 */ /* 0x000fe20000400000 */
[----:B------:R-:W-:Y:S01]  /*a3a0*/  MOV R20, 0x3f17acc9 ;  /* 0x3f17acc900147802 */ /* 0x000fe20000000f00 */
        /* <DEDUP_REMOVED lines=34> */
.L_x_118:
[----:B------:R-:W0:Y:S01]  /*a5d0*/  FRND R2, R13 ;  /* 0x0000000d00027307 */ /* 0x000e220000201000 */
[C---:B------:R-:W-:Y:S01]  /*a5e0*/  FSETP.NEU.AND P0, PT, R13.reuse, RZ, PT ;  /* 0x000000ff0d00720b */ /* 0x040fe20003f0d000 */
[----:B------:R-:W-:Y:S01]  /*a5f0*/  IMAD.MOV.U32 R4, RZ, RZ, 0x3a8c9f66 ;  /* 0x3a8c9f66ff047424 */ /* 0x000fe200078e00ff */
        /* <DEDUP_REMOVED lines=25> */
.L_x_119:
        /* <DEDUP_REMOVED lines=12> */
.L_x_338:
        /* <DEDUP_REMOVED lines=10> */
.L_x_121:
[----:B------:R-:W0:Y:S02]  /*a8f0*/  MUFU.RCP R2, R13 ;  /* 0x0000000d00027308 */ /* 0x000e240000001000 */
[----:B0-----:R-:W-:-:S04]  /*a900*/  FFMA R3, R2, R13, -1 ;  /* 0xbf80000002037423 */ /* 0x001fc8000000000d */
[----:B------:R-:W-:-:S04]  /*a910*/  FADD.FTZ R3, -R3, -RZ ;  /* 0x800000ff03037221 */ /* 0x000fc80000010100 */
[----:B------:R-:W-:-:S07]  /*a920*/  FFMA R17, R2, R3, R2 ;  /* 0x0000000302117223 */ /* 0x000fce0000000002 */
.L_x_122:
[----:B------:R-:W-:Y:S05]  /*a930*/  BSYNC.RECONVERGENT B1 ;  /* 0x0000000000017941 */ /* 0x000fea0003800200 */
.L_x_120:
[----:B------:R-:W-:Y:S05]  /*a940*/  BRA `(.L_x_117) ;  /* 0x0000002000ac7947 */ /* 0x000fea0003800000 */
.L_x_115:
[----:B------:R-:W-:-:S13]  /*a950*/  ISETP.GT.AND P0, PT, R3, 0x5, PT ;  /* 0x000000050300780c */ /* 0x000fda0003f04270 */
[----:B------:R-:W-:Y:S05]  /*a960*/  @P0 BRA `(.L_x_123) ;  /* 0x0000000000580947 */ /* 0x000fea0003800000 */
[----:B------:R-:W-:-:S05]  /*a970*/  IMAD.MOV.U32 R2, RZ, RZ, -0x4 ;  /* 0xfffffffcff027424 */ /* 0x000fca00078e00ff */
[----:B------:R-:W-:-:S04]  /*a980*/  VIADDMNMX.U32 R3, R3, R2, 0x2, PT ;  /* 0x0000000203037446 */ /* 0x000fc80003800002 */
[----:B------:R-:W-:-:S04]  /*a990*/  SHF.L.U32 R4, R3, 0x2, RZ ;  /* 0x0000000203047819 */ /* 0x000fc800000006ff */
[----:B------:R-:W0:Y:S02]  /*a9a0*/  LDC R2, c[0x2][R4+0x114] ;  /* 0x0080450004027b82 */ /* 0x000e240000000800 */
[----:B0-----:R-:W-:-:S04]  /*a9b0*/  SHF.R.S32.HI R3, RZ, 0x1f, R2 ;  /* 0x0000001fff037819 */ /* 0x001fc80000011402 */
.L_x_341:
[----:B------:R-:W-:Y:S05]  /*a9c0*/  BRX R2 -0xa9d0                                                                 (*"BRANCH_TARGETS .L_x_342,.L_x_343,.L_x_117"*) ;  /* 0xffffff54028c7949 */ /* 0x000fea000383ffff */
.L_x_343:
[----:B------:R-:W-:Y:S01]  /*a9d0*/  FMUL R17, R13, R13 ;  /* 0x0000000d0d117220 */ /* 0x000fe20000400000 */
[----:B------:R-:W-:Y:S06]  /*a9e0*/  BRA `(.L_x_117) ;  /* 0x0000002000847947 */ /* 0x000fec0003800000 */
.L_x_342:
        /* <DEDUP_REMOVED lines=8> */
.L_x_125:
[C---:B-1----:R-:W-:Y:S01]  /*aa70*/  FMUL.FTZ R2, R4.reuse, R13 ;  /* 0x0000000d04027220 */ /* 0x042fe20000410000 */
[----:B------:R-:W-:-:S03]  /*aa80*/  FMUL.FTZ R17, R4, 0.5 ;  /* 0x3f00000004117820 */ /* 0x000fc60000410000 */
[----:B------:R-:W-:-:S04]  /*aa90*/  FFMA R13, -R2, R2, R13 ;  /* 0x00000002020d7223 */ /* 0x000fc8000000010d */
[----:B------:R-:W-:-:S07]  /*aaa0*/  FFMA R17, R13, R17, R2 ;  /* 0x000000110d117223 */ /* 0x000fce0000000002 */
.L_x_126:
[----:B------:R-:W-:Y:S05]  /*aab0*/  BSYNC.RECONVERGENT B1 ;  /* 0x0000000000017941 */ /* 0x000fea0003800200 */
.L_x_124:
[----:B------:R-:W-:Y:S05]  /*aac0*/  BRA `(.L_x_117) ;  /* 0x00000020004c7947 */ /* 0x000fea0003800000 */
.L_x_123:
[----:B------:R-:W-:-:S04]  /*aad0*/  MOV R2, 0xfffffffa ;  /* 0xfffffffa00027802 */ /* 0x000fc80000000f00 */
[----:B------:R-:W-:-:S05]  /*aae0*/  VIADDMNMX.U32 R3, R3, R2, 0x3, PT ;  /* 0x0000000303037446 */ /* 0x000fca0003800002 */
[----:B------:R-:W-:-:S04]  /*aaf0*/  IMAD.SHL.U32 R4, R3, 0x4, RZ ;  /* 0x0000000403047824 */ /* 0x000fc800078e00ff */
[----:B------:R-:W0:Y:S02]  /*ab00*/  LDC R2, c[0x2][R4+0x120] ;  /* 0x0080480004027b82 */ /* 0x000e240000000800 */
[----:B0-----:R-:W-:-:S04]  /*ab10*/  SHF.R.S32.HI R3, RZ, 0x1f, R2 ;  /* 0x0000001fff037819 */ /* 0x001fc80000011402 */
.L_x_345:
[----:B------:R-:W-:Y:S05]  /*ab20*/  BRX R2 -0xab30                                                                 (*"BRANCH_TARGETS .L_x_346,.L_x_347,.L_x_348,.L_x_117"*) ;  /* 0xffffff5402347949 */ /* 0x000fea000383ffff */
.L_x_348:
        /* <DEDUP_REMOVED lines=12> */
[----:B------:R-:W-:Y:S01]  /*abf0*/  SHF.L.U32 R4, R13, 0x8, RZ ;  /* 0x000000080d047819 */ /* 0x000fe200000006ff */
[----:B------:R-:W-:Y:S01]  /*ac00*/  HFMA2 R12, -RZ, RZ, 0, 0 ;  /* 0x00000000ff0c7431 */ /* 0x000fe200000001ff */
[----:B------:R-:W-:Y:S01]  /*ac10*/  MOV R18, RZ ;  /* 0x000000ff00127202 */ /* 0x000fe20000000f00 */
[----:B------:R-:W-:Y:S01]  /*ac20*/  UMOV UR4, URZ ;  /* 0x000000ff00047c82 */ /* 0x000fe20008000000 */
[----:B------:R-:W-:-:S07]  /*ac30*/  LOP3.LUT R21, R4, 0x80000000, RZ, 0xfc, !PT ;  /* 0x8000000004157812 */ /* 0x000fce00078efcff */
.L_x_130:
[----:B0-----:R-:W-:-:S05]  /*ac40*/  IMAD.WIDE.U32 R16, R18, 0x4, R2 ;  /* 0x0000000412107825 */ /* 0x001fca00078e0002 */
[----:B-1----:R-:W2:Y:S01]  /*ac50*/  LDG.E.CONSTANT R4, desc[UR8][R16.64] ;  /* 0x0000000810047981 */ /* 0x002ea2000c1e9900 */
[C---:B------:R-:W-:Y:S01]  /*ac60*/  IMAD R19, R18.reuse, 0x4, R1 ;  /* 0x0000000412137824 */ /* 0x040fe200078e0201 */
        /* <DEDUP_REMOVED lines=16> */
[----:B-1----:R-:W3:Y:S01]  /*ad70*/  @P0 LDL R4, [R18+0x10] ;  /* 0x0000100012040983 */ /* 0x002ee20000100800 */
        /* <DEDUP_REMOVED lines=14> */
[----:B------:R-:W1:Y:S01]  /*ae60*/  I2F.F64.S64 R16, R16 ;  /* 0x0000001000107312 */ /* 0x000e620000301c00 */
[----:B------:R-:W-:-:S05]  /*ae70*/  LEA.HI R2, R4, R3, RZ, 0x1 ;  /* 0x0000000304027211 */ /* 0x000fca00078f08ff */
[----:B------:R-:W-:-:S05]  /*ae80*/  IMAD.MOV R3, RZ, RZ, -R2 ;  /* 0x000000ffff037224 */ /* 0x000fca00078e0a02 */
[----:B------:R-:W-:Y:S01]  /*ae90*/  @!P0 MOV R2, R3 ;  /* 0x0000000300028202 */ /* 0x000fe20000000f00 */
[----:B-1----:R-:W-:-:S10]  /*aea0*/  DMUL R18, R16, UR6 ;  /* 0x0000000610127c28 */ /* 0x002fd40008000000 */
[----:B------:R-:W1:Y:S02]  /*aeb0*/  F2F.F32.F64 R18, R18 ;  /* 0x0000001200127310 */ /* 0x000e640000301000 */
[----:B-1----:R-:W-:Y:S01]  /*aec0*/  FSEL R3, -R18, R18, !P1 ;  /* 0x0000001212037208 */ /* 0x002fe20004800100 */
[----:B0-----:R-:W-:Y:S06]  /*aed0*/  BRA `(.L_x_128) ;  /* 0x0000000000087947 */ /* 0x001fec0003800000 */
.L_x_129:
[----:B------:R-:W-:Y:S02]  /*aee0*/  HFMA2 R2, -RZ, RZ, 0, 0 ;  /* 0x00000000ff027431 */ /* 0x000fe400000001ff */
[----:B------:R-:W-:-:S07]  /*aef0*/  FMUL R3, RZ, R13 ;  /* 0x0000000dff037220 */ /* 0x000fce0000400000 */
.L_x_128:
[----:B------:R-:W-:Y:S05]  /*af00*/  BSYNC.RECONVERGENT B1 ;  /* 0x0000000000017941 */ /* 0x000fea0003800200 */
.L_x_127:
[----:B------:R-:W-:Y:S01]  /*af10*/  MOV R4, 0x37cbac00 ;  /* 0x37cbac0000047802 */ /* 0x000fe20000000f00 */
[----:B------:R-:W-:Y:S01]  /*af20*/  FMUL R5, R3, R3 ;  /* 0x0000000303057220 */ /* 0x000fe20000400000 */
[C---:B------:R-:W-:Y:S01]  /*af30*/  LOP3.LUT R12, R2.reuse, 0x1, RZ, 0xc0, !PT ;  /* 0x00000001020c7812 */ /* 0x040fe200078ec0ff */
[----:B------:R-:W-:Y:S01]  /*af40*/  HFMA2 R13, -RZ, RZ, 1.541015625, -0.052001953125 ;  /* 0x3e2aaaa8ff0d7431 */ /* 0x000fe200000001ff */
[----:B------:R-:W-:Y:S01]  /*af50*/  IADD3 R2, PT, PT, R2, 0x1, RZ ;  /* 0x0000000102027810 */ /* 0x000fe20007ffe0ff */
[----:B------:R-:W-:Y:S01]  /*af60*/  FFMA R4, R5, R4, -0.0013887860113754868507 ;  /* 0xbab607ed05047423 */ /* 0x000fe20000000004 */
[----:B------:R-:W-:Y:S01]  /*af70*/  ISETP.NE.U32.AND P0, PT, R12, 0x1, PT ;  /* 0x000000010c00780c */ /* 0x000fe20003f05070 */
[----:B------:R-:W-:Y:S01]  /*af80*/  IMAD.MOV.U32 R12, RZ, RZ, 0x3c0885e4 ;  /* 0x3c0885e4ff0c7424 */ /* 0x000fe200078e00ff */
[----:B------:R-:W-:Y:S02]  /*af90*/  LOP3.LUT P1, RZ, R2, 0x2, RZ, 0xc0, !PT ;  /* 0x0000000202ff7812 */ /* 0x000fe4000782c0ff */
[----:B------:R-:W-:-:S02]  /*afa0*/  FSEL R4, R4, -0.00019574658654164522886, P0 ;  /* 0xb94d415304047808 */ /* 0x000fc40000000000 */
        /* <DEDUP_REMOVED lines=9> */
.L_x_347:
[----:B------:R-:W-:Y:S01]  /*b040*/  MOV R2, 0x3f000000 ;  /* 0x3f00000000027802 */ /* 0x000fe20000000f00 */
        /* <DEDUP_REMOVED lines=18> */
[----:B------:R-:W-:-:S03]  /*b170*/  HFMA2 R3, -RZ, RZ, 1.9599609375, 20144 ;  /* 0x3fd774ebff037431 */ /* 0x000fc600000001ff */
[----:B------:R-:W-:-:S04]  /*b180*/  FMUL R2, R4, -2 ;  /* 0xc000000004027820 */ /* 0x000fc80000400000 */
[----:B------:R-:W-:-:S05]  /*b190*/  @P0 FFMA R4, R3, 0.93318945169448852539, R2 ;  /* 0x3f6ee58103040823 */ /* 0x000fca0000000002 */
[C---:B------:R-:W-:Y:S02]  /*b1a0*/  FSETP.NAN.AND P0, PT, R4.reuse, R4, PT ;  /* 0x000000040400720b */ /* 0x040fe40003f08000 */
[----:B------:R-:W-:-:S04]  /*b1b0*/  LOP3.LUT R13, R4, 0x80000000, R13, 0xb8, !PT ;  /* 0x80000000040d7812 */ /* 0x000fc800078eb80d */
[----:B------:R-:W-:Y:S01]  /*b1c0*/  FSEL R17, R13, R4, !P0 ;  /* 0x000000040d117208 */ /* 0x000fe20004000000 */
[----:B------:R-:W-:Y:S06]  /*b1d0*/  BRA `(.L_x_117) ;  /* 0x0000001800887947 */ /* 0x000fec0003800000 */
.L_x_346:
        /* <DEDUP_REMOVED lines=13> */
[----:B------:R-:W-:Y:S01]  /*b2b0*/  IMAD.MOV.U32 R18, RZ, RZ, RZ ;  /* 0x000000ffff127224 */ /* 0x000fe200078e00ff */
[----:B------:R-:W-:Y:S01]  /*b2c0*/  MOV R12, RZ ;  /* 0x000000ff000c7202 */ /* 0x000fe20000000f00 */
[----:B------:R-:W-:Y:S01]  /*b2d0*/  UMOV UR4, URZ ;  /* 0x000000ff00047c82 */ /* 0x000fe20008000000 */
[----:B------:R-:W-:-:S07]  /*b2e0*/  LOP3.LUT R21, R4, 0x80000000, RZ, 0xfc, !PT ;  /* 0x8000000004157812 */ /* 0x000fce00078efcff */
.L_x_134:
[----:B0-----:R-:W-:-:S05]  /*b2f0*/  IMAD.WIDE.U32 R16, R18, 0x4, R2 ;  /* 0x0000000412107825 */ /* 0x001fca00078e0002 */
[----:B-1----:R-:W2:Y:S01]  /*b300*/  LDG.E.CONSTANT R4, desc[UR8][R16.64] ;  /* 0x0000000810047981 */ /* 0x002ea2000c1e9900 */
[C---:B------:R-:W-:Y:S02]  /*b310*/  LEA R19, R18.reuse, R1, 0x2 ;  /* 0x0000000112137211 */ /* 0x040fe400078e10ff */
        /* <DEDUP_REMOVED lines=19> */
[----:B------:R-:W-:Y:S01]  /*b450*/  UMOV UR7, 0x3bf921fb ;  /* 0x3bf921fb00077882 */ /* 0x000fe20000000000 */
[----:B------:R-:W-:-:S02]  /*b460*/  ISETP.GE.AND P1, PT, R13, RZ, PT ;  /* 0x000000ff0d00720c */ /* 0x000fc40003f26270 */
[-C--:B--2---:R-:W-:Y:S02]  /*b470*/  @P0 SHF.L.W.U32.HI R2, R3, R5.reuse, R2 ;  /* 0x0000000503020219 */ /* 0x084fe40000010e02 */
[----:B---3--:R-:W-:-:S04]  /*b480*/  @P0 SHF.L.W.U32.HI R3, R4, R5, R3 ;  /* 0x0000000504030219 */ /* 0x008fc80000010e03 */
[C---:B------:R-:W-:Y:S01]  /*b490*/  SHF.L.W.U32.HI R4, R3.reuse, 0x2, R2 ;  /* 0x0000000203047819 */ /* 0x040fe20000010e02 */
[----:B------:R-:W-:-:S03]  /*b4a0*/  IMAD.SHL.U32 R3, R3, 0x4, RZ ;  /* 0x0000000403037824 */ /* 0x000fc600078e00ff */
[----:B------:R-:W-:Y:S02]  /*b4b0*/  SHF.R.S32.HI R5, RZ, 0x1f, R4 ;  /* 0x0000001fff057819 */ /* 0x000fe40000011404 */
[----:B------:R-:W-:Y:S02]  /*b4c0*/  LOP3.LUT R13, R4, R13, RZ, 0x3c, !PT ;  /* 0x0000000d040d7212 */ /* 0x000fe400078e3cff */
[C---:B------:R-:W-:Y:S02]  /*b4d0*/  LOP3.LUT R16, R5.reuse, R3, RZ, 0x3c, !PT ;  /* 0x0000000305107212 */ /* 0x040fe400078e3cff */
[----:B------:R-:W-:Y:S02]  /*b4e0*/  LOP3.LUT R17, R5, R4, RZ, 0x3c, !PT ;  /* 0x0000000405117212 */ /* 0x000fe400078e3cff */
[----:B------:R-:W-:Y:S02]  /*b4f0*/  SHF.R.U32.HI R3, RZ, 0x1e, R2 ;  /* 0x0000001eff037819 */ /* 0x000fe40000011602 */
[----:B------:R-:W-:-:S02]  /*b500*/  ISETP.GE.AND P0, PT, R13, RZ, PT ;  /* 0x000000ff0d00720c */ /* 0x000fc40003f06270 */
[----:B------:R-:W1:Y:S01]  /*b510*/  I2F.F64.S64 R16, R16 ;  /* 0x0000001000107312 */ /* 0x000e620000301c00 */
[----:B------:R-:W-:-:S04]  /*b520*/  LEA.HI R4, R4, R3, RZ, 0x1 ;  /* 0x0000000304047211 */ /* 0x000fc800078f08ff */
[----:B------:R-:W-:-:S04]  /*b530*/  IADD3 R2, PT, PT, -R4, RZ, RZ ;  /* 0x000000ff04027210 */ /* 0x000fc80007ffe1ff */
[----:B------:R-:W-:Y:S01]  /*b540*/  @!P1 MOV R4, R2 ;  /* 0x0000000200049202 */ /* 0x000fe20000000f00 */
[----:B-1----:R-:W-:-:S10]  /*b550*/  DMUL R18, R16, UR6 ;  /* 0x0000000610127c28 */ /* 0x002fd40008000000 */
[----:B------:R-:W1:Y:S02]  /*b560*/  F2F.F32.F64 R18, R18 ;  /* 0x0000001200127310 */ /* 0x000e640000301000 */
[----:B-1----:R-:W-:Y:S01]  /*b570*/  FSEL R2, -R18, R18, !P0 ;  /* 0x0000001212027208 */ /* 0x002fe20004000100 */
[----:B0-----:R-:W-:Y:S06]  /*b580*/  BRA `(.L_x_132) ;  /* 0x0000000000087947 */ /* 0x001fec0003800000 */
.L_x_133:
[----:B------:R-:W-:Y:S02]  /*b590*/  HFMA2 R4, -RZ, RZ, 0, 0 ;  /* 0x00000000ff047431 */ /* 0x000fe400000001ff */
[----:B------:R-:W-:-:S07]  /*b5a0*/  FMUL R2, RZ, R13 ;  /* 0x0000000dff027220 */ /* 0x000fce0000400000 */
.L_x_132:
[----:B------:R-:W-:Y:S05]  /*b5b0*/  BSYNC.RECONVERGENT B1 ;  /* 0x0000000000017941 */ /* 0x000fea0003800200 */
.L_x_131:
[----:B------:R-:W-:Y:S02]  /*b5c0*/  IMAD.MOV.U32 R12, RZ, RZ, 0x37cbac00 ;  /* 0x37cbac00ff0c7424 */ /* 0x000fe400078e00ff */
[----:B------:R-:W-:Y:S01]  /*b5d0*/  FMUL R3, R2, R2 ;  /* 0x0000000202037220 */ /* 0x000fe20000400000 */
[----:B------:R-:W-:Y:S02]  /*b5e0*/  LOP3.LUT R13, R4, 0x1, RZ, 0xc0, !PT ;  /* 0x00000001040d7812 */ /* 0x000fe400078ec0ff */
[----:B------:R-:W-:Y:S01]  /*b5f0*/  MOV R16, 0x3d2aaabb ;  /* 0x3d2aaabb00107802 */ /* 0x000fe20000000f00 */
[----:B------:R-:W-:Y:S01]  /*b600*/  FFMA R5, R3, R12, -0.0013887860113754868507 ;  /* 0xbab607ed03057423 */ /* 0x000fe2000000000c */
[----:B------:R-:W-:Y:S02]  /*b610*/  ISETP.NE.U32.AND P0, PT, R13, 0x1, PT ;  /* 0x000000010d00780c */ /* 0x000fe40003f05070 */
[----:B------:R-:W-:Y:S02]  /*b620*/  MOV R13, 0x3effffff ;  /* 0x3effffff000d7802 */ /* 0x000fe40000000f00 */
[----:B------:R-:W-:-:S02]  /*b630*/  FSEL R12, R5, -0.00019574658654164522886, !P0 ;  /* 0xb94d4153050c7808 */ /* 0x000fc40004000000 */
[----:B------:R-:W-:Y:S02]  /*b640*/  FSEL R16, R16, 0.0083327032625675201416, !P0 ;  /* 0x3c0885e410107808 */ /* 0x000fe40004000000 */
[----:B------:R-:W-:Y:S02]  /*b650*/  LOP3.LUT P1, RZ, R4, 0x2, RZ, 0xc0, !PT ;  /* 0x0000000204ff7812 */ /* 0x000fe4000782c0ff */
[----:B------:R-:W-:Y:S01]  /*b660*/  FSEL R2, R2, 1, P0 ;  /* 0x3f80000002027808 */ /* 0x000fe20000000000 */
[----:B------:R-:W-:Y:S01]  /*b670*/  FFMA R12, R3, R12, R16 ;  /* 0x0000000c030c7223 */ /* 0x000fe20000000010 */
[----:B------:R-:W-:-:S03]  /*b680*/  FSEL R5, -R13, -0.16666662693023681641, !P0 ;  /* 0xbe2aaaa80d057808 */ /* 0x000fc60004000100 */
[C---:B------:R-:W-:Y:S02]  /*b690*/  FFMA R17, R3.reuse, R2, RZ ;  /* 0x0000000203117223 */ /* 0x040fe400000000ff */
[----:B------:R-:W-:-:S04]  /*b6a0*/  FFMA R5, R3, R12, R5 ;  /* 0x0000000c03057223 */ /* 0x000fc80000000005 */
[----:B------:R-:W-:-:S04]  /*b6b0*/  FFMA R17, R17, R5, R2 ;  /* 0x0000000511117223 */ /* 0x000fc80000000002 */
[----:B------:R-:W-:Y:S01]  /*b6c0*/  @P1 FADD R17, RZ, -R17 ;  /* 0x80000011ff111221 */ /* 0x000fe20000000000 */
[----:B------:R-:W-:Y:S06]  /*b6d0*/  BRA `(.L_x_117) ;  /* 0x0000001400487947 */ /* 0x000fec0003800000 */
.L_x_114:
        /* <DEDUP_REMOVED lines=9> */
.L_x_350:
[----:B------:R-:W-:Y:S05]  /*b770*/  BRX R2 -0xb780                                                                 (*"BRANCH_TARGETS .L_x_351,.L_x_352,.L_x_117"*) ;  /* 0xffffff4802207949 */ /* 0x000fea000383ffff */
.L_x_352:
        /* <DEDUP_REMOVED lines=17> */
.L_x_140:
        /* <DEDUP_REMOVED lines=42> */
.L_x_139:
[----:B------:R-:W-:Y:S02]  /*bb30*/  HFMA2 R4, -RZ, RZ, 0, 0 ;  /* 0x00000000ff047431 */ /* 0x000fe400000001ff */
[----:B------:R-:W-:-:S07]  /*bb40*/  FMUL R2, RZ, R13 ;  /* 0x0000000dff027220 */ /* 0x000fce0000400000 */
.L_x_138:
[----:B------:R-:W-:Y:S05]  /*bb50*/  BSYNC.RECONVERGENT B1 ;  /* 0x0000000000017941 */ /* 0x000fea0003800200 */
.L_x_137:
[----:B------:R-:W-:Y:S01]  /*bb60*/  MOV R12, R2 ;  /* 0x00000002000c7202 */ /* 0x000fe20000000f00 */
[----:B------:R-:W-:Y:S01]  /*bb70*/  IMAD.MOV.U32 R3, RZ, RZ, 0x3c190000 ;  /* 0x3c190000ff037424 */ /* 0x000fe200078e00ff */
        /* <DEDUP_REMOVED lines=14> */
.L_x_351:
[----:B------:R-:W-:Y:S01]  /*bc60*/  HFMA2 R2, -RZ, RZ, 1.75, 0 ;  /* 0x3f000000ff027431 */ /* 0x000fe200000001ff */
[C---:B------:R-:W-:Y:S02]  /*bc70*/  FSETP.NEU.AND P0, PT, |R13|.reuse, 1, PT ;  /* 0x3f8000000d00780b */ /* 0x040fe40003f0d200 */
[C---:B------:R-:W-:Y:S02]  /*bc80*/  FSETP.GT.AND P1, PT, |R13|.reuse, 0.56000000238418579102, PT ;  /* 0x3f0f5c290d00780b */ /* 0x040fe40003f24200 */
[----:B------:R-:W-:-:S04]  /*bc90*/  FFMA R3, |R13|, -R2, 0.5 ;  /* 0x3f0000000d037423 */ /* 0x000fc80000000a02 */
[----:B------:R-:W0:Y:S02]  /*bca0*/  MUFU.RSQ R2, R3 ;  /* 0x0000000300027308 */ /* 0x000e240000001400 */
[----:B0-----:R-:W-:Y:S01]  /*bcb0*/  FMUL R4, R3, R2 ;  /* 0x0000000203047220 */ /* 0x001fe20000400000 */
[----:B------:R-:W-:-:S04]  /*bcc0*/  FMUL R5, R2, -0.5 ;  /* 0xbf00000002057820 */ /* 0x000fc80000400000 */
[----:B------:R-:W-:-:S04]  /*bcd0*/  FFMA R5, R4, R5, 0.5 ;  /* 0x3f00000004057423 */ /* 0x000fc80000000005 */
[----:B------:R-:W-:Y:S01]  /*bce0*/  FFMA R5, R4, R5, R4 ;  /* 0x0000000504057223 */ /* 0x000fe20000000004 */
[----:B------:R-:W-:-:S04]  /*bcf0*/  MOV R4, 0x3d10ecef ;  /* 0x3d10ecef00047802 */ /* 0x000fc80000000f00 */
        /* <DEDUP_REMOVED lines=12> */
[----:B------:R-:W-:-:S04]  /*bdc0*/  IMAD.MOV.U32 R3, RZ, RZ, 0x3fd774eb ;  /* 0x3fd774ebff037424 */ /* 0x000fc800078e00ff */
[----:B------:R-:W-:-:S05]  /*bdd0*/  FSEL R2, R17, -R17, P1 ;  /* 0x8000001111027208 */ /* 0x000fca0000800000 */
[----:B------:R-:W-:-:S04]  /*bde0*/  @!P0 FFMA R17, R3, 0.93318945169448852539, R2 ;  /* 0x3f6ee58103118823 */ /* 0x000fc80000000002 */
[----:B------:R-:W-:Y:S01]  /*bdf0*/  @P1 FADD R17, R17, R17 ;  /* 0x0000001111111221 */ /* 0x000fe20000000000 */
[----:B------:R-:W-:Y:S06]  /*be00*/  BRA `(.L_x_117) ;  /* 0x0000000c007c7947 */ /* 0x000fec0003800000 */
.L_x_136:
[----:B------:R-:W-:-:S04]  /*be10*/  MOV R2, 0xfffffff5 ;  /* 0xfffffff500027802 */ /* 0x000fc80000000f00 */
[----:B------:R-:W-:-:S04]  /*be20*/  VIADDMNMX.U32 R3, R3, R2, 0x2, PT ;  /* 0x0000000203037446 */ /* 0x000fc80003800002 */
[----:B------:R-:W-:-:S04]  /*be30*/  SHF.L.U32 R4, R3, 0x2, RZ ;  /* 0x0000000203047819 */ /* 0x000fc800000006ff */
[----:B------:R-:W0:Y:S02]  /*be40*/  LDC R2, c[0x2][R4+0x13c] ;  /* 0x00804f0004027b82 */ /* 0x000e240000000800 */
[----:B0-----:R-:W-:-:S04]  /*be50*/  SHF.R.S32.HI R3, RZ, 0x1f, R2 ;  /* 0x0000001fff037819 */ /* 0x001fc80000011402 */
.L_x_354:
[----:B------:R-:W-:Y:S05]  /*be60*/  BRX R2 -0xbe70                                                                 (*"BRANCH_TARGETS .L_x_355,.L_x_356,.L_x_117"*) ;  /* 0xffffff4002647949 */ /* 0x000fea000383ffff */
.L_x_356:
        /* <DEDUP_REMOVED lines=14> */
[----:B------:R-:W-:Y:S01]  /*bf50*/  FMUL R3, R3, 1.4426950216293334961 ;  /* 0x3fb8aa3b03037820 */ /* 0x000fe20000400000 */
[----:B------:R-:W-:Y:S02]  /*bf60*/  IMAD.SHL.U32 R4, R4, 0x800000, RZ ;  /* 0x0080000004047824 */ /* 0x000fe400078e00ff */
        /* <DEDUP_REMOVED lines=10> */
.L_x_355:
[----:B------:R-:W0:Y:S01]  /*c010*/  MUFU.RCP R2, |R13| ;  /* 0x4000000d00027308 */ /* 0x000e220000001000 */
[----:B------:R-:W-:Y:S01]  /*c020*/  FSETP.GT.AND P0, PT, |R13|, 1, PT ;  /* 0x3f8000000d00780b */ /* 0x000fe20003f04200 */
[----:B------:R-:W-:Y:S01]  /*c030*/  HFMA2 R4, -RZ, RZ, 0.890625, -0.00056934356689453125 ;  /* 0x3b2090aaff047431 */ /* 0x000fe200000001ff */
        /* <DEDUP_REMOVED lines=17> */
.L_x_135:
[----:B------:R-:W-:-:S13]  /*c150*/  ISETP.GT.AND P0, PT, R3, 0xe, PT ;  /* 0x0000000e0300780c */ /* 0x000fda0003f04270 */
[----:B------:R-:W-:Y:S05]  /*c160*/  @P0 BRA `(.L_x_141) ;  /* 0x0000000400000947 */ /* 0x000fea0003800000 */
[----:B------:R-:W-:-:S05]  /*c170*/  IMAD.MOV.U32 R2, RZ, RZ, -0xd ;  /* 0xfffffff3ff027424 */ /* 0x000fca00078e00ff */
[----:B------:R-:W-:-:S04]  /*c180*/  VIADDMNMX.U32 R3, R3, R2, 0x2, PT ;  /* 0x0000000203037446 */ /* 0x000fc80003800002 */
[----:B------:R-:W-:-:S04]  /*c190*/  SHF.L.U32 R4, R3, 0x2, RZ ;  /* 0x0000000203047819 */ /* 0x000fc800000006ff */
[----:B------:R-:W0:Y:S02]  /*c1a0*/  LDC R2, c[0x2][R4+0x148] ;  /* 0x0080520004027b82 */ /* 0x000e240000000800 */
[----:B0-----:R-:W-:-:S04]  /*c1b0*/  SHF.R.S32.HI R3, RZ, 0x1f, R2 ;  /* 0x0000001fff037819 */ /* 0x001fc80000011402 */
.L_x_358:
[----:B------:R-:W-:Y:S05]  /*c1c0*/  BRX R2 -0xc1d0                                                                 (*"BRANCH_TARGETS .L_x_359,.L_x_360,.L_x_117"*) ;  /* 0xffffff3c028c7949 */ /* 0x000fea000383ffff */
.L_x_360:
[----:B------:R-:W-:Y:S01]  /*c1d0*/  FMUL R2, |R13|, 1.4426950216293334961 ;  /* 0x3fb8aa3b0d027820 */ /* 0x000fe20000400200 */
[----:B------:R-:W-:-:S05]  /*c1e0*/  HFMA2 R3, -RZ, RZ, 3.4921875, 0 ;  /* 0x42fc0000ff037431 */ /* 0x000fca00000001ff */
        /* <DEDUP_REMOVED lines=15> */
.L_x_359:
[C---:B------:R-:W-:Y:S01]  /*c2e0*/  FFMA R3, R13.reuse, R13, 1 ;  /* 0x3f8000000d037423 */ /* 0x040fe2000000000d */
[----:B------:R-:W-:Y:S02]  /*c2f0*/  FSETP.GT.AND P0, PT, |R13|, 8388608, PT ;  /* 0x4b0000000d00780b */ /* 0x000fe40003f04200 */
[----:B------:R-:W-:Y:S01]  /*c300*/  MOV R17, 0x3e800000 ;  /* 0x3e80000000117802 */ /* 0x000fe20000000f00 */
[----:B------:R-:W0:Y:S02]  /*c310*/  MUFU.RSQ R2, R3 ;  /* 0x0000000300027308 */ /* 0x000e240000001400 */
[----:B0-----:R-:W-:-:S06]  /*c320*/  FFMA R4, R3, R2, 1 ;  /* 0x3f80000003047423 */ /* 0x001fcc0000000002 */
[----:B------:R-:W0:Y:S02]  /*c330*/  MUFU.RCP R4, R4 ;  /* 0x0000000400047308 */ /* 0x000e240000001000 */
[----:B0-----:R-:W-:Y:S01]  /*c340*/  FMUL R2, R4, |R13| ;  /* 0x4000000d04027220 */ /* 0x001fe20000400000 */
[----:B------:R-:W-:-:S03]  /*c350*/  HFMA2 R4, -RZ, RZ, 1.3056640625, -1.8671875 ;  /* 0x3d39bf78ff047431 */ /* 0x000fc600000001ff */
[----:B------:R-:W-:-:S05]  /*c360*/  FFMA R2, R2, |R13|, |R13| ;  /* 0x4000000d02027223 */ /* 0x000fca000000040d */
[----:B------:R-:W-:-:S04]  /*c370*/  FSEL R2, |R13|, R2, P0 ;  /* 0x000000020d027208 */ /* 0x000fc80000000200 */
[C---:B------:R-:W-:Y:S01]  /*c380*/  ISETP.GE.U32.AND P1, PT, R2.reuse, 0x7f800000, PT ;  /* 0x7f8000000200780c */ /* 0x040fe20003f26070 */
[----:B------:R-:W-:-:S03]  /*c390*/  FADD.RZ R5, R2, 1 ;  /* 0x3f80000002057421 */ /* 0x000fc6000000c000 */
[----:B------:R-:W-:Y:S01]  /*c3a0*/  ISETP.GT.AND P3, PT, R2, -0x40800000, P1 ;  /* 0xbf8000000200780c */ /* 0x000fe20000f64270 */
[----:B------:R-:W-:-:S05]  /*c3b0*/  VIADD R5, R5, 0xc0c00000 ;  /* 0xc0c0000005057836 */ /* 0x000fca0000000000 */
        /* <DEDUP_REMOVED lines=17> */
[----:B------:R-:W-:-:S03]  /*c4d0*/  @P1 IMAD.MOV.U32 R3, RZ, RZ, 0x7f800000 ;  /* 0x7f800000ff031424 */ /* 0x000fc600078e00ff */
[----:B------:R-:W-:Y:S01]  /*c4e0*/  FFMA R4, R5, 0.69314718246459960938, R4 ;  /* 0x3f31721805047823 */ /* 0x000fe20000000004 */
        /* <DEDUP_REMOVED lines=8> */
.L_x_141:
[----:B------:R-:W-:-:S04]  /*c570*/  MOV R2, 0xfffffff1 ;  /* 0xfffffff100027802 */ /* 0x000fc80000000f00 */
[----:B------:R-:W-:-:S04]  /*c580*/  VIADDMNMX.U32 R2, R3, R2, 0x2, PT ;  /* 0x0000000203027446 */ /* 0x000fc80003800002 */
[----:B------:R-:W-:-:S04]  /*c590*/  SHF.L.U32 R2, R2, 0x2, RZ ;  /* 0x0000000202027819 */ /* 0x000fc800000006ff */
[----:B------:R-:W0:Y:S02]  /*c5a0*/  LDC R4, c[0x2][R2+0x154] ;  /* 0x0080550002047b82 */ /* 0x000e240000000800 */
[----:B0-----:R-:W-:-:S04]  /*c5b0*/  SHF.R.S32.HI R5, RZ, 0x1f, R4 ;  /* 0x0000001fff057819 */ /* 0x001fc80000011404 */
.L_x_362:
[----:B------:R-:W-:Y:S05]  /*c5c0*/  BRX R4 -0xc5d0                                                                 (*"BRANCH_TARGETS .L_x_363,.L_x_364,.L_x_365"*) ;  /* 0xffffff38048c7949 */ /* 0x000fea000383ffff */
.L_x_365:
[----:B------:R-:W-:-:S13]  /*c5d0*/  ISETP.NE.AND P0, PT, R3, 0x11, PT ;  /* 0x000000110300780c */ /* 0x000fda0003f05270 */
[----:B------:R-:W-:Y:S05]  /*c5e0*/  @P0 BRA `(.L_x_117) ;  /* 0x0000000400840947 */ /* 0x000fea0003800000 */
[C---:B------:R-:W-:Y:S01]  /*c5f0*/  FADD R3, -|R13|.reuse, 1 ;  /* 0x3f8000000d037421 */ /* 0x040fe20000000300 */
[----:B------:R-:W-:Y:S01]  /*c600*/  FSETP.GT.AND P0, PT, |R13|, 8.50705917302346158658e+37, PT ;  /* 0x7e8000000d00780b */ /* 0x000fe20003f04200 */
[----:B------:R-:W-:-:S04]  /*c610*/  IMAD.MOV.U32 R17, RZ, RZ, 0x3e800000 ;  /* 0x3e800000ff117424 */ /* 0x000fc800078e00ff */
        /* <DEDUP_REMOVED lines=13> */
[----:B------:R-:W-:-:S03]  /*c6f0*/  HFMA2 R12, -RZ, RZ, 1.3056640625, -1.8671875 ;  /* 0x3d39bf78ff0c7431 */ /* 0x000fc600000001ff */
[----:B------:R-:W-:Y:S01]  /*c700*/  FADD R3, R4, R3 ;  /* 0x0000000304037221 */ /* 0x000fe20000000000 */
[----:B------:R-:W-:-:S03]  /*c710*/  FMUL R5, R5, 1.1920928955078125e-07 ;  /* 0x3400000005057820 */ /* 0x000fc60000400000 */
[----:B------:R-:W-:Y:S01]  /*c720*/  FFMA R4, R3, -R12, 0.10546888411045074463 ;  /* 0x3dd8001203047423 */ /* 0x000fe2000000080c */
[----:B------:R-:W-:-:S03]  /*c730*/  IMAD.MOV.U32 R12, RZ, RZ, 0x3f000000 ;  /* 0x3f000000ff0c7424 */ /* 0x000fc600078e00ff */
[C---:B------:R-:W-:Y:S02]  /*c740*/  FFMA R4, R3.reuse, R4, -0.13229703903198242188 ;  /* 0xbe0778e003047423 */ /* 0x040fe40000000004 */
[----:B------:R-:W-:Y:S02]  /*c750*/  LOP3.LUT R13, R12, 0x80000000, R13, 0xb8, !PT ;  /* 0x800000000c0d7812 */ /* 0x000fe400078eb80d */
        /* <DEDUP_REMOVED lines=15> */
.L_x_364:
[C---:B------:R-:W-:Y:S01]  /*c850*/  FMUL R2, |R13|.reuse, 2.8853900432586669922 ;  /* 0x4038aa3b0d027820 */ /* 0x040fe20000400200 */
[----:B------:R-:W-:Y:S02]  /*c860*/  HFMA2 R5, -RZ, RZ, 1.125, -9232 ;  /* 0x3c80f082ff057431 */ /* 0x000fe400000001ff */
[C---:B------:R-:W-:Y:S01]  /*c870*/  FMUL R12, R13.reuse, R13 ;  /* 0x0000000d0d0c7220 */ /* 0x040fe20000400000 */
[----:B------:R-:W-:Y:S02]  /*c880*/  MOV R4, 0x3f800000 ;  /* 0x3f80000000047802 */ /* 0x000fe40000000f00 */
[C---:B------:R-:W-:Y:S01]  /*c890*/  FSETP.GE.AND P1, PT, |R13|.reuse, 0.60000002384185791016, PT ;  /* 0x3f19999a0d00780b */ /* 0x040fe20003f26200 */
[----:B------:R-:W0:Y:S01]  /*c8a0*/  MUFU.EX2 R2, R2 ;  /* 0x0000000200027308 */ /* 0x000e220000000800 */
[----:B------:R-:W-:Y:S01]  /*c8b0*/  FSETP.GE.AND P0, PT, |R13|, 9.010913848876953125, PT ;  /* 0x41102cb40d00780b */ /* 0x000fe20003f06200 */
[----:B------:R-:W-:-:S04]  /*c8c0*/  FFMA R5, R12, R5, -0.052303962409496307373 ;  /* 0xbd563cae0c057423 */ /* 0x000fc80000000005 */
        /* <DEDUP_REMOVED lines=10> */
.L_x_363:
[----:B------:R-:W-:-:S04]  /*c970*/  FFMA R3, R13, R13, -1 ;  /* 0xbf8000000d037423 */ /* 0x000fc8000000000d */
[----:B------:R-:W0:Y:S01]  /*c980*/  MUFU.RSQ R2, R3 ;  /* 0x0000000300027308 */ /* 0x000e220000001400 */
[C---:B------:R-:W-:Y:S01]  /*c990*/  FSETP.NEU.AND P1, PT, R3.reuse, RZ, PT ;  /* 0x000000ff0300720b */ /* 0x040fe20003f2d000 */
[----:B0-----:R-:W-:Y:S01]  /*c9a0*/  FMUL R4, R3, R2 ;  /* 0x0000000203047220 */ /* 0x001fe20000400000 */
[----:B------:R-:W-:Y:S01]  /*c9b0*/  FMUL R5, R2, 0.5 ;  /* 0x3f00000002057820 */ /* 0x000fe20000400000 */
[----:B------:R-:W-:Y:S01]  /*c9c0*/  FADD R2, R13, -1 ;  /* 0xbf8000000d027421 */ /* 0x000fe20000000000 */
[----:B------:R-:W-:Y:S02]  /*c9d0*/  HFMA2 R13, -RZ, RZ, 1.3056640625, -1.8671875 ;  /* 0x3d39bf78ff0d7431 */ /* 0x000fe400000001ff */
[----:B------:R-:W-:Y:S02]  /*c9e0*/  FFMA R12, -R4, R4, R3 ;  /* 0x00000004040c7223 */ /* 0x000fe40000000103 */
[----:B------:R-:W-:Y:S02]  /*c9f0*/  ISETP.GT.U32.AND P0, PT, R2, 0x4b000000, PT ;  /* 0x4b0000000200780c */ /* 0x000fe40003f04070 */
        /* <DEDUP_REMOVED lines=13> */
[----:B------:R-:W-:-:S04]  /*cad0*/  FFMA R5, R5, 0.25, -R12 ;  /* 0x3e80000005057823 */ /* 0x000fc8000000080c */
        /* <DEDUP_REMOVED lines=18> */
.L_x_117:
[----:B------:R-:W-:Y:S05]  /*cc00*/  BSYNC.RECONVERGENT B0 ;  /* 0x0000000000007941 */ /* 0x000fea0003800200 */
.L_x_113:
[----:B------:R-:W-:-:S05]  /*cc10*/  IMAD R2, R6, 0x4, R9 ;  /* 0x0000000406027824 */ /* 0x000fca00078e0209 */
[----:B------:R1:W-:Y:S01]  /*cc20*/  STL [R2+-0x4], R17 ;  /* 0xfffffc1102007387 */ /* 0x0003e20000100800 */
[----:B------:R-:W-:Y:S05]  /*cc30*/  BRA `(.L_x_142) ;  /* 0x0000000800307947 */ /* 0x000fea0003800000 */
.L_x_112:
[----:B-1----:R-:W-:-:S05]  /*cc40*/  LEA R4, R6, R9, 0x2 ;  /* 0x0000000906047211 */ /* 0x002fca00078e10ff */
[----:B------:R0:W5:Y:S02]  /*cc50*/  LDL R2, [R4+-0x8] ;  /* 0xfffff80004027983 */ /* 0x0001640000100800 */
[----:B-----5:R-:W-:Y:S01]  /*cc60*/  ISETP.GT.AND P0, PT, R3, 0x1, PT ;  /* 0x000000010300780c */ /* 0x020fe20003f04270 */
[----:B------:R-:W-:Y:S01]  /*cc70*/  BSSY.RECONVERGENT B2, `(.L_x_143) ;  /* 0x0000080000027945 */ /* 0x000fe20003800200 */
[----:B--2---:R-:W-:-:S11]  /*cc80*/  MOV R17, 0x7fc00000 ;  /* 0x7fc0000000117802 */ /* 0x004fd60000000f00 */
[----:B0-----:R-:W-:Y:S05]  /*cc90*/  @P0 BRA `(.L_x_144) ;  /* 0x0000000000240947 */ /* 0x001fea0003800000 */
[----:B------:R-:W-:-:S04]  /*cca0*/  VIMNMX.U32 R3, PT, PT, R3, 0x2, PT ;  /* 0x0000000203037848 */ /* 0x000fc80003fe0000 */
[----:B------:R-:W-:-:S04]  /*ccb0*/  SHF.L.U32 R3, R3, 0x2, RZ ;  /* 0x0000000203037819 */ /* 0x000fc800000006ff */
[----:B------:R-:W0:Y:S02]  /*ccc0*/  LDC R18, c[0x2][R3+0x160] ;  /* 0x0080580003127b82 */ /* 0x000e240000000800 */
[----:B0-----:R-:W-:-:S04]  /*ccd0*/  SHF.R.S32.HI R19, RZ, 0x1f, R18 ;  /* 0x0000001fff137819 */ /* 0x001fc80000011412 */
.L_x_366:
[----:B------:R-:W-:Y:S05]  /*cce0*/  BRX R18 -0xccf0                                                                (*"BRANCH_TARGETS .L_x_367,.L_x_368,.L_x_145"*) ;  /* 0xffffff3012c47949 */ /* 0x000fea000383ffff */
.L_x_368:
[----:B------:R-:W-:Y:S01]  /*ccf0*/  FMUL R17, R2, R13 ;  /* 0x0000000d02117220 */ /* 0x000fe20000400000 */
[----:B------:R-:W-:Y:S06]  /*cd00*/  BRA `(.L_x_145) ;  /* 0x0000000400d87947 */ /* 0x000fec0003800000 */
.L_x_367:
[----:B------:R-:W-:Y:S01]  /*cd10*/  FADD R17, R2, R13 ;  /* 0x0000000d02117221 */ /* 0x000fe20000000000 */
[----:B------:R-:W-:Y:S06]  /*cd20*/  BRA `(.L_x_145) ;  /* 0x0000000400d07947 */ /* 0x000fec0003800000 */
.L_x_144:
[----:B------:R-:W-:-:S05]  /*cd30*/  IMAD.MOV.U32 R12, RZ, RZ, -0x2 ;  /* 0xfffffffeff0c7424 */ /* 0x000fca00078e00ff */
[----:B------:R-:W-:-:S04]  /*cd40*/  VIADDMNMX.U32 R12, R3, R12, 0x2, PT ;  /* 0x00000002030c7446 */ /* 0x000fc8000380000c */
[----:B------:R-:W-:-:S04]  /*cd50*/  SHF.L.U32 R12, R12, 0x2, RZ ;  /* 0x000000020c0c7819 */ /* 0x000fc800000006ff */
[----:B------:R-:W0:Y:S02]  /*cd60*/  LDC R18, c[0x2][R12+0x16c] ;  /* 0x00805b000c127b82 */ /* 0x000e240000000800 */
[----:B0-----:R-:W-:-:S04]  /*cd70*/  SHF.R.S32.HI R19, RZ, 0x1f, R18 ;  /* 0x0000001fff137819 */ /* 0x001fc80000011412 */
.L_x_370:
[----:B------:R-:W-:Y:S05]  /*cd80*/  BRX R18 -0xcd90                                                                (*"BRANCH_TARGETS .L_x_371,.L_x_372,.L_x_373"*) ;  /* 0xffffff30129c7949 */ /* 0x000fea000383ffff */
.L_x_373:
        /* <DEDUP_REMOVED lines=40> */
[----:B------:R-:W-:Y:S01]  /*d010*/  HFMA2 R5, -RZ, RZ, 0.64013671875, -15.109375 ;  /* 0x391fcb8eff057431 */ /* 0x000fe200000001ff */
        /* <DEDUP_REMOVED lines=19> */
[----:B------:R-:W-:Y:S01]  /*d150*/  IADD3 R12, PT, PT, R17, 0x7f000000, RZ ;  /* 0x7f000000110c7810 */ /* 0x000fe20007ffe0ff */
[----:B------:R-:W-:-:S04]  /*d160*/  IMAD.MOV.U32 R17, RZ, RZ, 0x3f800000 ;  /* 0x3f800000ff117424 */ /* 0x000fc800078e00ff */
        /* <DEDUP_REMOVED lines=12> */
[----:B------:R-:W-:Y:S02]  /*d230*/  FSETP.NEU.AND P0, PT, |R13|, +INF , PT ;  /* 0x7f8000000d00780b */ /* 0x000fe40003f0d200 */
[----:B------:R-:W-:Y:S02]  /*d240*/  FSETP.EQ.AND P1, PT, R2, -1, PT ;  /* 0xbf8000000200780b */ /* 0x000fe40003f22000 */
[----:B------:R-:W-:-:S11]  /*d250*/  MOV R17, 0x3f800000 ;  /* 0x3f80000000117802 */ /* 0x000fd60000000f00 */
        /* <DEDUP_REMOVED lines=10> */
.L_x_147:
[----:B------:R-:W-:Y:S01]  /*d300*/  FSETP.GEU.AND P1, PT, R13, RZ, PT ;  /* 0x000000ff0d00720b */ /* 0x000fe20003f2e000 */
[----:B------:R-:W-:Y:S01]  /*d310*/  FADD R17, R2, R2 ;  /* 0x0000000202117221 */ /* 0x000fe20000000000 */
[----:B------:R-:W-:-:S11]  /*d320*/  FSETP.NEU.AND P0, PT, |R12|, 1, PT ;  /* 0x3f8000000c00780b */ /* 0x000fd60003f0d200 */
[----:B------:R-:W-:-:S04]  /*d330*/  @!P1 LOP3.LUT R17, R17, 0x7f800000, RZ, 0x3c, !PT ;  /* 0x7f80000011119812 */ /* 0x000fc800078e3cff */
[----:B------:R-:W-:Y:S01]  /*d340*/  @P0 LOP3.LUT R17, R17, 0x7fffffff, RZ, 0xc0, !PT ;  /* 0x7fffffff11110812 */ /* 0x000fe200078ec0ff */
[----:B------:R-:W-:Y:S06]  /*d350*/  BRA `(.L_x_145) ;  /* 0x0000000000447947 */ /* 0x000fec0003800000 */
.L_x_146:
[----:B------:R-:W-:Y:S01]  /*d360*/  FADD R17, R2, R13 ;  /* 0x0000000d02117221 */ /* 0x000fe20000000000 */
[----:B------:R-:W-:Y:S06]  /*d370*/  BRA `(.L_x_145) ;  /* 0x00000000003c7947 */ /* 0x000fec0003800000 */
.L_x_372:
        /* <DEDUP_REMOVED lines=9> */
[----:B------:R-:W-:Y:S02]  /*d410*/  MOV R17, R13 ;  /* 0x0000000d00117202 */ /* 0x000fe40000000f00 */
[----:B------:R-:W-:-:S07]  /*d420*/  MOV R12, 0xd440 ;  /* 0x0000d440000c7802 */ /* 0x000fce0000000f00 */
[----:B------:R-:W-:Y:S05]  /*d430*/  CALL.REL.NOINC `($__internal_4_$__cuda_sm3x_div_rn_noftz_f32_slowpath) ;  /* 0x0000008400f87944 */ /* 0x000fea0003c00000 */
.L_x_149:
[----:B------:R-:W-:Y:S05]  /*d440*/  BSYNC.RECONVERGENT B3 ;  /* 0x0000000000037941 */ /* 0x000fea0003800200 */
.L_x_148:
[----:B------:R-:W-:Y:S05]  /*d450*/  BRA `(.L_x_145) ;  /* 0x0000000000047947 */ /* 0x000fea0003800000 */
.L_x_371:
[----:B------:R-:W-:-:S07]  /*d460*/  FADD R17, R2, -R13 ;  /* 0x8000000d02117221 */ /* 0x000fce0000000000 */
.L_x_145:
[----:B------:R-:W-:Y:S05]  /*d470*/  BSYNC.RECONVERGENT B2 ;  /* 0x0000000000027941 */ /* 0x000fea0003800200 */
.L_x_143:
[----:B------:R0:W-:Y:S01]  /*d480*/  STL [R4+-0x8], R17 ;  /* 0xfffff81104007387 */ /* 0x0001e20000100800 */
[----:B------:R-:W-:Y:S01]  /*d490*/  VIADD R6, R6, 0xffffffff ;  /* 0xffffffff06067836 */ /* 0x000fe20000000000 */
[----:B------:R-:W-:Y:S06]  /*d4a0*/  BRA `(.L_x_142) ;  /* 0x0000000000147947 */ /* 0x000fec0003800000 */
.L_x_111:
[----:B-----5:R-:W-:Y:S02]  /*d4b0*/  SHF.L.U32 R3, R3, 0x2, RZ ;  /* 0x0000000203037819 */ /* 0x020fe400000006ff */
[C---:B------:R-:W-:Y:S02]  /*d4c0*/  LEA R2, R6.reuse, R9, 0x2 ;  /* 0x0000000906027211 */ /* 0x040fe400078e10ff */
[----:B-12---:R-:W0:Y:S01]  /*d4d0*/  LDC R17, c[0x3][R3] ;  /* 0x00c0000003117b82 */ /* 0x006e220000000800 */
[----:B------:R-:W-:Y:S02]  /*d4e0*/  IADD3 R6, PT, PT, R6, 0x1, RZ ;  /* 0x0000000106067810 */ /* 0x000fe40007ffe0ff */
[----:B0-----:R2:W-:Y:S05]  /*d4f0*/  STL [R2], R17 ;  /* 0x0000001102007387 */ /* 0x0015ea0000100800 */
.L_x_142:
[----:B------:R-:W5:Y:S04]  /*d500*/  LDL R10, [R10+0xc] ;  /* 0x00000c000a0a7983 */ /* 0x000f680000100800 */
[----:B------:R-:W3:Y:S02]  /*d510*/  LDS.U8 R11, [R11+0x3] ;  /* 0x000003000b0b7984 */ /* 0x000ee40000000000 */
[----:B---3--:R-:W-:-:S13]  /*d520*/  ISETP.NE.AND P0, PT, R11, 0x30, PT ;  /* 0x000000300b00780c */ /* 0x008fda0003f05270 */
[----:B------:R-:W-:Y:S05]  /*d530*/  @!P0 BRA `(.L_x_150) ;  /* 0x0000003800948947 */ /* 0x000fea0003800000 */
[----:B------:R-:W-:-:S13]  /*d540*/  ISETP.NE.AND P0, PT, R11, 0x31, PT ;  /* 0x000000310b00780c */ /* 0x000fda0003f05270 */
[----:B------:R-:W-:Y:S05]  /*d550*/  @P0 BRA `(.L_x_151) ;  /* 0x0000003000700947 */ /* 0x000fea0003800000 */
[----:B-----5:R-:W-:Y:S01]  /*d560*/  ISETP.GT.AND P0, PT, R10, 0x8, PT ;  /* 0x000000080a00780c */ /* 0x020fe20003f04270 */
[----:B------:R-:W-:Y:S01]  /*d570*/  BSSY.RECONVERGENT B0, `(.L_x_152) ;  /* 0x0000317000007945 */ /* 0x000fe20003800200 */
[----:B------:R-:W-:-:S11]  /*d580*/  IMAD.MOV.U32 R3, RZ, RZ, 0x7fc00000 ;  /* 0x7fc00000ff037424 */ /* 0x000fd600078e00ff */
[----:B------:R-:W-:Y:S05]  /*d590*/  @P0 BRA `(.L_x_153) ;  /* 0x0000001c000c0947 */ /* 0x000fea0003800000 */
[----:B------:R-:W-:-:S13]  /*d5a0*/  ISETP.GT.AND P0, PT, R10, 0x3, PT ;  /* 0x000000030a00780c */ /* 0x000fda0003f04270 */
[----:B------:R-:W-:Y:S05]  /*d5b0*/  @P0 BRA `(.L_x_154) ;  /* 0x0000000c00a00947 */ /* 0x000fea0003800000 */
[----:B------:R-:W-:-:S13]  /*d5c0*/  ISETP.GT.AND P0, PT, R10, 0x1, PT ;  /* 0x000000010a00780c */ /* 0x000fda0003f04270 */
[----:B------:R-:W-:Y:S05]  /*d5d0*/  @P0 BRA `(.L_x_155) ;  /* 0x0000000000b00947 */ /* 0x000fea0003800000 */
[----:B------:R-:W-:-:S04]  /*d5e0*/  VIMNMX.U32 R10, PT, PT, R10, 0x2, PT ;  /* 0x000000020a0a7848 */ /* 0x000fc80003fe0000 */
[----:B------:R-:W-:-:S04]  /*d5f0*/  SHF.L.U32 R10, R10, 0x2, RZ ;  /* 0x000000020a0a7819 */ /* 0x000fc800000006ff */
[----:B0-----:R-:W0:Y:S02]  /*d600*/  LDC R4, c[0x2][R10+0x178] ;  /* 0x00805e000a047b82 */ /* 0x001e240000000800 */
[----:B0-----:R-:W-:-:S04]  /*d610*/  SHF.R.S32.HI R5, RZ, 0x1f, R4 ;  /* 0x0000001fff057819 */ /* 0x001fc80000011404 */
.L_x_374:
[----:B------:R-:W-:Y:S05]  /*d620*/  BRX R4 -0xd630                                                                 (*"BRANCH_TARGETS .L_x_375,.L_x_376,.L_x_156"*) ;  /* 0xffffff2804747949 */ /* 0x000fea000383ffff */
.L_x_376:
[----:B-12---:R-:W-:Y:S01]  /*d630*/  HFMA2 R2, -RZ, RZ, 0.96630859375, -0.0022525787353515625 ;  /* 0x3bbb989dff027431 */ /* 0x006fe200000001ff */
        /* <DEDUP_REMOVED lines=10> */
.L_x_375:
[C---:B-12---:R-:W-:Y:S01]  /*d6e0*/  FMUL R2, R17.reuse, 8388608 ;  /* 0x4b00000011027820 */ /* 0x046fe20000400000 */
[----:B------:R-:W-:Y:S01]  /*d6f0*/  FSETP.GEU.AND P0, PT, R17, 1.175494350822287508e-38, PT ;  /* 0x008000001100780b */ /* 0x000fe20003f0e000 */
[----:B------:R-:W-:-:S03]  /*d700*/  HFMA2 R11, -RZ, RZ, 1.5048828125, 33.21875 ;  /* 0x3e055027ff0b7431 */ /* 0x000fc600000001ff */
[----:B------:R-:W-:-:S04]  /*d710*/  FSEL R2, R2, R17, !P0 ;  /* 0x0000001102027208 */ /* 0x000fc80004000000 */
[C---:B------:R-:W-:Y:S02]  /*d720*/  IADD3 R3, PT, PT, R2.reuse, -0x3f2aaaab, RZ ;  /* 0xc0d5555502037810 */ /* 0x040fe40007ffe0ff */
[----:B------:R-:W-:Y:S02]  /*d730*/  FSETP.NEU.AND P1, PT, R2, RZ, PT ;  /* 0x000000ff0200720b */ /* 0x000fe40003f2d000 */
[----:B------:R-:W-:-:S04]  /*d740*/  LOP3.LUT R5, R3, 0xff800000, RZ, 0xc0, !PT ;  /* 0xff80000003057812 */ /* 0x000fc800078ec0ff */
[-C--:B------:R-:W-:Y:S02]  /*d750*/  IADD3 R3, PT, PT, R2, -R5.reuse, RZ ;  /* 0x8000000502037210 */ /* 0x080fe40007ffe0ff */
[----:B------:R-:W-:Y:S01]  /*d760*/  I2FP.F32.S32 R4, R5 ;  /* 0x0000000500047245 */ /* 0x000fe20000201400 */
[----:B------:R-:W-:Y:S02]  /*d770*/  IMAD.MOV.U32 R5, RZ, RZ, 0x7f800000 ;  /* 0x7f800000ff057424 */ /* 0x000fe400078e00ff */
        /* <DEDUP_REMOVED lines=18> */
.L_x_155:
[----:B------:R-:W-:-:S04]  /*d8a0*/  MOV R5, 0xfffffffe ;  /* 0xfffffffe00057802 */ /* 0x000fc80000000f00 */
[----:B------:R-:W-:-:S04]  /*d8b0*/  VIADDMNMX.U32 R10, R10, R5, 0x2, PT ;  /* 0x000000020a0a7446 */ /* 0x000fc80003800005 */
[----:B------:R-:W-:-:S04]  /*d8c0*/  SHF.L.U32 R10, R10, 0x2, RZ ;  /* 0x000000020a0a7819 */ /* 0x000fc800000006ff */
[----:B0-----:R-:W0:Y:S02]  /*d8d0*/  LDC R4, c[0x2][R10+0x184] ;  /* 0x008061000a047b82 */ /* 0x001e240000000800 */
[----:B0-----:R-:W-:-:S04]  /*d8e0*/  SHF.R.S32.HI R5, RZ, 0x1f, R4 ;  /* 0x0000001fff057819 */ /* 0x001fc80000011404 */
.L_x_378:
[----:B------:R-:W-:Y:S05]  /*d8f0*/  BRX R4 -0xd900                                                                 (*"BRANCH_TARGETS .L_x_379,.L_x_380,.L_x_156"*) ;  /* 0xffffff2404c07949 */ /* 0x000fea000383ffff */
.L_x_380:
        /* <DEDUP_REMOVED lines=8> */
[----:B-12---:R-:W-:-:S04]  /*d980*/  IADD3 R2, PT, PT, R3, -0x3f3504f3, RZ ;  /* 0xc0cafb0d03027810 */ /* 0x006fc80007ffe0ff */
[----:B------:R-:W-:Y:S02]  /*d990*/  LOP3.LUT R10, R2, 0xff800000, RZ, 0xc0, !PT ;  /* 0xff800000020a7812 */ /* 0x000fe400078ec0ff */
[----:B------:R-:W-:Y:S02]  /*d9a0*/  FSEL R2, RZ, -24, P0 ;  /* 0xc1c00000ff027808 */ /* 0x000fe40000000000 */
[----:B------:R-:W-:Y:S01]  /*d9b0*/  I2FP.F32.S32 R5, R10 ;  /* 0x0000000a00057245 */ /* 0x000fe20000201400 */
[----:B------:R-:W-:Y:S01]  /*d9c0*/  IMAD.IADD R3, R3, 0x1, -R10 ;  /* 0x0000000103037824 */ /* 0x000fe200078e0a0a */
[----:B------:R-:W-:-:S03]  /*d9d0*/  @!P1 FSETP.GT.AND P0, PT, |R4|, 33, PT ;  /* 0x420400000400980b */ /* 0x000fc60003f04200 */
        /* <DEDUP_REMOVED lines=16> */
[----:B------:R-:W-:Y:S01]  /*dae0*/  FMUL R12, R11, R12 ;  /* 0x0000000c0b0c7220 */ /* 0x000fe20000400000 */
[----:B------:R-:W-:-:S02]  /*daf0*/  FADD R10, |R4|, -0.5 ;  /* 0xbf000000040a7421 */ /* 0x000fc40000000200 */
[C---:B------:R-:W-:Y:S01]  /*db00*/  FFMA R16, R5.reuse, R16, 0.12022458761930465698 ;  /* 0x3df6384f05107423 */ /* 0x040fe20000000010 */
[----:B------:R-:W-:Y:S01]  /*db10*/  FFMA R12, R12, 1.4426950216293334961, R13 ;  /* 0x3fb8aa3b0c0c7823 */ /* 0x000fe2000000000d */
[----:B------:R-:W-:Y:S02]  /*db20*/  FMUL R13, |R4|, 1.4426950216293334961 ;  /* 0x3fb8aa3b040d7820 */ /* 0x000fe40000400200 */
[----:B------:R-:W-:Y:S01]  /*db30*/  FMUL R16, R5, R16 ;  /* 0x0000001005107220 */ /* 0x000fe20000400000 */
[----:B------:R-:W-:-:S04]  /*db40*/  FFMA R5, R3, 1.9251366722983220825e-08, R12 ;  /* 0x32a55e3403057823 */ /* 0x000fc8000000000c */
[----:B------:R-:W-:-:S04]  /*db50*/  FFMA R5, R3, R16, R5 ;  /* 0x0000001003057223 */ /* 0x000fc80000000005 */
        /* <DEDUP_REMOVED lines=14> */
[----:B------:R-:W-:Y:S01]  /*dc40*/  FFMA R10, |R4|, 1.925963033500011079e-08, R11 ;  /* 0x32a57060040a7823 */ /* 0x000fe2000000020b */
[----:B------:R-:W-:-:S03]  /*dc50*/  FADD R13, -R13, -R20 ;  /* 0x800000140d0d7221 */ /* 0x000fc60000000100 */
[----:B------:R-:W-:Y:S01]  /*dc60*/  FADD R11, R5, -R10 ;  /* 0x8000000a050b7221 */ /* 0x000fe20000000000 */
[----:B------:R-:W-:Y:S01]  /*dc70*/  FADD R12, R12, R13 ;  /* 0x0000000d0c0c7221 */ /* 0x000fe20000000000 */
[----:B------:R-:W1:Y:S01]  /*dc80*/  MUFU.RCP R5, |R4| ;  /* 0x4000000400057308 */ /* 0x000e620000001000 */
[----:B------:R-:W-:Y:S02]  /*dc90*/  MOV R13, 0x391fcb8e ;  /* 0x391fcb8e000d7802 */ /* 0x000fe40000000f00 */
[----:B------:R-:W-:Y:S01]  /*dca0*/  FADD R11, R12, R11 ;  /* 0x0000000b0c0b7221 */ /* 0x000fe20000000000 */
[----:B------:R-:W-:Y:S02]  /*dcb0*/  HFMA2 R12, -RZ, RZ, 0.56982421875, 44576 ;  /* 0x388f7971ff0c7431 */ /* 0x000fe400000001ff */
[C---:B0-----:R-:W-:Y:S01]  /*dcc0*/  FADD R10, -R2.reuse, R3 ;  /* 0x00000003020a7221 */ /* 0x041fe20000000100 */
[----:B------:R-:W-:Y:S01]  /*dcd0*/  @!P1 FADD R11, -R11, -RZ ;  /* 0x800000ff0b0b9221 */ /* 0x000fe20000000100 */
[----:B------:R-:W0:Y:S01]  /*dce0*/  F2I.NTZ R3, R3 ;  /* 0x0000000300037305 */ /* 0x000e220000203100 */
[----:B------:R-:W-:-:S02]  /*dcf0*/  FSETP.GT.AND P0, PT, R2, RZ, PT ;  /* 0x000000ff0200720b */ /* 0x000fc40003f04000 */
[----:B------:R-:W-:Y:S02]  /*dd00*/  FADD R10, R10, R11 ;  /* 0x0000000b0a0a7221 */ /* 0x000fe40000000000 */
[----:B------:R-:W-:Y:S02]  /*dd10*/  SEL R2, RZ, 0x83000000, P0 ;  /* 0x83000000ff027807 */ /* 0x000fe40000000000 */
        /* <DEDUP_REMOVED lines=8> */
[----:B------:R-:W-:Y:S01]  /*dda0*/  FFMA R11, R10, R11, 0.69314718246459960938 ;  /* 0x3f3172180a0b7423 */ /* 0x000fe2000000000b */
[----:B------:R-:W-:Y:S01]  /*ddb0*/  FFMA R16, R5, R12, -0.0026749009266495704651 ;  /* 0xbb2f4d6405107423 */ /* 0x000fe2000000000c */
[----:B------:R-:W-:Y:S01]  /*ddc0*/  VIADD R12, R2, 0x7f000000 ;  /* 0x7f000000020c7836 */ /* 0x000fe20000000000 */
[----:B0-----:R-:W-:Y:S01]  /*ddd0*/  LEA R2, R3, -R2, 0x17 ;  /* 0x8000000203027211 */ /* 0x001fe200078eb8ff */
[----:B------:R-:W-:Y:S01]  /*dde0*/  FFMA R11, R10, R11, 1 ;  /* 0x3f8000000a0b7423 */ /* 0x000fe2000000000b */
[----:B------:R-:W-:-:S03]  /*ddf0*/  FFMA R10, R5, R16, 0.0034718033857643604279 ;  /* 0x3b638732050a7423 */ /* 0x000fc60000000010 */
[----:B------:R-:W-:Y:S01]  /*de00*/  FMUL R11, R11, R12 ;  /* 0x0000000c0b0b7220 */ /* 0x000fe20000400000 */
[----:B------:R-:W-:-:S03]  /*de10*/  FFMA R10, R5, R10, 0.083333343267440795898 ;  /* 0x3daaaaac050a7423 */ /* 0x000fc6000000000a */
[----:B------:R-:W-:Y:S01]  /*de20*/  FMUL R11, R11, R2 ;  /* 0x000000020b0b7220 */ /* 0x000fe20000400000 */
[----:B------:R-:W-:-:S03]  /*de30*/  @P1 FMUL R2, R5, R10 ;  /* 0x0000000a05021220 */ /* 0x000fc60000400000 */
        /* <DEDUP_REMOVED lines=8> */
[----:B------:R-:W-:-:S07]  /*dec0*/  IMAD.MOV.U32 R10, RZ, RZ, 0x4b800000 ;  /* 0x4b800000ff0a7424 */ /* 0x000fce00078e00ff */
        /* <DEDUP_REMOVED lines=32> */
.L_x_157:
[----:B-12---:R-:W0:Y:S01]  /*e0d0*/  FRND R2, R17 ;  /* 0x0000001100027307 */ /* 0x006e220000201000 */
[C---:B------:R-:W-:Y:S02]  /*e0e0*/  FSETP.NEU.AND P0, PT, R17.reuse, RZ, PT ;  /* 0x000000ff1100720b */ /* 0x040fe40003f0d000 */
[----:B------:R-:W-:Y:S02]  /*e0f0*/  MOV R4, 0x3a8c9f66 ;  /* 0x3a8c9f6600047802 */ /* 0x000fe40000000f00 */
        /* <DEDUP_REMOVED lines=25> */
.L_x_158:
[----:B------:R-:W0:Y:S01]  /*e290*/  FRND.TRUNC R4, R17 ;  /* 0x0000001100047307 */ /* 0x000e22000020d000 */
[----:B------:R-:W-:Y:S01]  /*e2a0*/  IMAD.MOV.U32 R3, RZ, RZ, 0x7fffffff ;  /* 0x7fffffffff037424 */ /* 0x000fe200078e00ff */
[----:B0-----:R-:W-:-:S13]  /*e2b0*/  FSETP.NEU.AND P0, PT, R17, R4, PT ;  /* 0x000000041100720b */ /* 0x001fda0003f0d000 */
[----:B------:R-:W-:Y:S05]  /*e2c0*/  @!P0 BRA `(.L_x_156) ;  /* 0x0000002400048947 */ /* 0x000fea0003800000 */
[----:B------:R-:W-:Y:S02]  /*e2d0*/  FSETP.GEU.AND P0, PT, R17, -41.09999847412109375, PT ;  /* 0xc22466661100780b */ /* 0x000fe40003f0e000 */
[----:B------:R-:W-:-:S11]  /*e2e0*/  MOV R3, R2 ;  /* 0x0000000200037202 */ /* 0x000fd60000000f00 */
[----:B------:R-:W-:Y:S05]  /*e2f0*/  @P0 BRA `(.L_x_156) ;  /* 0x0000002000f80947 */ /* 0x000fea0003800000 */
[----:B------:R-:W0:Y:S02]  /*e300*/  F2I.TRUNC.NTZ R17, R17 ;  /* 0x0000001100117305 */ /* 0x000e24000020f100 */
[----:B0-----:R-:W-:-:S04]  /*e310*/  LOP3.LUT R3, R17, 0x1, RZ, 0xc0, !PT ;  /* 0x0000000111037812 */ /* 0x001fc800078ec0ff */
[----:B------:R-:W-:-:S04]  /*e320*/  ISETP.NE.U32.AND P0, PT, R3, 0x1, PT ;  /* 0x000000010300780c */ /* 0x000fc80003f05070 */
[----:B------:R-:W-:Y:S01]  /*e330*/  FSEL R3, R2, RZ, P0 ;  /* 0x000000ff02037208 */ /* 0x000fe20000000000 */
[----:B------:R-:W-:Y:S08]  /*e340*/  BRA `(.L_x_156) ;  /* 0x0000002000e47947 */ /* 0x000ff00003800000 */
.L_x_379:
[----:B-12---:R-:W-:Y:S01]  /*e350*/  IADD3 R2, PT, PT, R17, 0x1800000, RZ ;  /* 0x0180000011027810 */ /* 0x006fe20007ffe0ff */
[----:B------:R-:W-:Y:S03]  /*e360*/  BSSY.RECONVERGENT B1, `(.L_x_159) ;  /* 0x000000c000017945 */ /* 0x000fe60003800200 */
[----:B------:R-:W-:-:S04]  /*e370*/  LOP3.LUT R2, R2, 0x7f800000, RZ, 0xc0, !PT ;  /* 0x7f80000002027812 */ /* 0x000fc800078ec0ff */
[----:B------:R-:W-:-:S13]  /*e380*/  ISETP.GT.U32.AND P0, PT, R2, 0x1ffffff, PT ;  /* 0x01ffffff0200780c */ /* 0x000fda0003f04070 */
[----:B------:R-:W-:Y:S05]  /*e390*/  @P0 BRA `(.L_x_160) ;  /* 0x0000000000100947 */ /* 0x000fea0003800000 */
[----:B------:R-:W-:Y:S02]  /*e3a0*/  MOV R2, R17 ;  /* 0x0000001100027202 */ /* 0x000fe40000000f00 */
[----:B------:R-:W-:-:S07]  /*e3b0*/  MOV R4, 0xe3d0 ;  /* 0x0000e3d000047802 */ /* 0x000fce0000000f00 */
[----:B------:R-:W-:Y:S05]  /*e3c0*/  CALL.REL.NOINC `($__internal_1_$__cuda_sm20_rcp_rn_f32_slowpath) ;  /* 0x0000006c00f47944 */ /* 0x000fea0003c00000 */
[----:B------:R-:W-:Y:S05]  /*e3d0*/  BRA `(.L_x_161) ;  /* 0x0000000000107947 */ /* 0x000fea0003800000 */
.L_x_160:
[----:B------:R-:W0:Y:S02]  /*e3e0*/  MUFU.RCP R2, R17 ;  /* 0x0000001100027308 */ /* 0x000e240000001000 */
[----:B0-----:R-:W-:-:S04]  /*e3f0*/  FFMA R3, R2, R17, -1 ;  /* 0xbf80000002037423 */ /* 0x001fc80000000011 */
[----:B------:R-:W-:-:S04]  /*e400*/  FADD.FTZ R3, -R3, -RZ ;  /* 0x800000ff03037221 */ /* 0x000fc80000010100 */
[----:B------:R-:W-:-:S07]  /*e410*/  FFMA R3, R2, R3, R2 ;  /* 0x0000000302037223 */ /* 0x000fce0000000002 */
.L_x_161:
[----:B------:R-:W-:Y:S05]  /*e420*/  BSYNC.RECONVERGENT B1 ;  /* 0x0000000000017941 */ /* 0x000fea0003800200 */
.L_x_159:
[----:B------:R-:W-:Y:S05]  /*e430*/  BRA `(.L_x_156) ;  /* 0x0000002000a87947 */ /* 0x000fea0003800000 */
.L_x_154:
[----:B------:R-:W-:-:S13]  /*e440*/  ISETP.GT.AND P0, PT, R10, 0x5, PT ;  /* 0x000000050a00780c */ /* 0x000fda0003f04270 */
[----:B------:R-:W-:Y:S05]  /*e450*/  @P0 BRA `(.L_x_162) ;  /* 0x0000000000600947 */ /* 0x000fea0003800000 */
[----:B------:R-:W-:-:S05]  /*e460*/  IMAD.MOV.U32 R5, RZ, RZ, -0x4 ;  /* 0xfffffffcff057424 */ /* 0x000fca00078e00ff */
[----:B------:R-:W-:-:S04]  /*e470*/  VIADDMNMX.U32 R10, R10, R5, 0x2, PT ;  /* 0x000000020a0a7446 */ /* 0x000fc80003800005 */
[----:B------:R-:W-:-:S04]  /*e480*/  SHF.L.U32 R10, R10, 0x2, RZ ;  /* 0x000000020a0a7819 */ /* 0x000fc800000006ff */
[----:B0-----:R-:W0:Y:S02]  /*e490*/  LDC R4, c[0x2][R10+0x190] ;  /* 0x008064000a047b82 */ /* 0x001e240000000800 */
[----:B0-----:R-:W-:-:S04]  /*e4a0*/  SHF.R.S32.HI R5, RZ, 0x1f, R4 ;  /* 0x0000001fff057819 */ /* 0x001fc80000011404 */
.L_x_382:
[----:B------:R-:W-:Y:S05]  /*e4b0*/  BRX R4 -0xe4c0                                                                 (*"BRANCH_TARGETS .L_x_383,.L_x_384,.L_x_156"*) ;  /* 0xffffff1804d07949 */ /* 0x000fea000383ffff */
.L_x_384:
[----:B------:R-:W-:Y:S01]  /*e4c0*/  FMUL R3, R17, R17 ;  /* 0x0000001111037220 */ /* 0x000fe20000400000 */
[----:B------:R-:W-:Y:S06]  /*e4d0*/  BRA `(.L_x_156) ;  /* 0x0000002000807947 */ /* 0x000fec0003800000 */
.L_x_383:
[----:B-12---:R-:W-:Y:S01]  /*e4e0*/  IADD3 R2, PT, PT, R17, -0xd000000, RZ ;  /* 0xf300000011027810 */ /* 0x006fe20007ffe0ff */
[----:B------:R0:W1:Y:S01]  /*e4f0*/  MUFU.RSQ R4, R17 ;  /* 0x0000001100047308 */ /* 0x0000620000001400 */
[----:B------:R-:W-:Y:S02]  /*e500*/  BSSY.RECONVERGENT B1, `(.L_x_163) ;  /* 0x000000c000017945 */ /* 0x000fe40003800200 */
[----:B------:R-:W-:-:S13]  /*e510*/  ISETP.GT.U32.AND P0, PT, R2, 0x727fffff, PT ;  /* 0x727fffff0200780c */ /* 0x000fda0003f04070 */
[----:B0-----:R-:W-:Y:S05]  /*e520*/  @!P0 BRA `(.L_x_164) ;  /* 0x0000000000148947 */ /* 0x001fea0003800000 */
[----:B------:R-:W-:Y:S02]  /*e530*/  MOV R13, R17 ;  /* 0x00000011000d7202 */ /* 0x000fe40000000f00 */
[----:B------:R-:W-:-:S07]  /*e540*/  MOV R18, 0xe560 ;  /* 0x0000e56000127802 */ /* 0x000fce0000000f00 */
[----:B-1----:R-:W-:Y:S05]  /*e550*/  CALL.REL.NOINC `($__internal_3_$__cuda_sm20_sqrt_rn_f32_slowpath) ;  /* 0x0000007400547944 */ /* 0x002fea0003c00000 */
[----:B------:R-:W-:Y:S01]  /*e560*/  IMAD.MOV.U32 R3, RZ, RZ, R17 ;  /* 0x000000ffff037224 */ /* 0x000fe200078e0011 */
[----:B------:R-:W-:Y:S06]  /*e570*/  BRA `(.L_x_165) ;  /* 0x0000000000107947 */ /* 0x000fec0003800000 */
.L_x_164:
[C---:B-1----:R-:W-:Y:S01]  /*e580*/  FMUL.FTZ R2, R4.reuse, R17 ;  /* 0x0000001104027220 */ /* 0x042fe20000410000 */
[----:B------:R-:W-:-:S03]  /*e590*/  FMUL.FTZ R4, R4, 0.5 ;  /* 0x3f00000004047820 */ /* 0x000fc60000410000 */
[----:B------:R-:W-:-:S04]  /*e5a0*/  FFMA R3, -R2, R2, R17 ;  /* 0x0000000202037223 */ /* 0x000fc80000000111 */
[----:B------:R-:W-:-:S07]  /*e5b0*/  FFMA R3, R3, R4, R2 ;  /* 0x0000000403037223 */ /* 0x000fce0000000002 */
.L_x_165:
[----:B------:R-:W-:Y:S05]  /*e5c0*/  BSYNC.RECONVERGENT B1 ;  /* 0x0000000000017941 */ /* 0x000fea0003800200 */
.L_x_163:
[----:B------:R-:W-:Y:S05]  /*e5d0*/  BRA `(.L_x_156) ;  /* 0x0000002000407947 */ /* 0x000fea0003800000 */
.L_x_162:
[----:B------:R-:W-:-:S04]  /*e5e0*/  MOV R5, 0xfffffffa ;  /* 0xfffffffa00057802 */ /* 0x000fc80000000f00 */
[----:B------:R-:W-:-:S04]  /*e5f0*/  VIADDMNMX.U32 R10, R10, R5, 0x3, PT ;  /* 0x000000030a0a7446 */ /* 0x000fc80003800005 */
[----:B------:R-:W-:-:S04]  /*e600*/  SHF.L.U32 R10, R10, 0x2, RZ ;  /* 0x000000020a0a7819 */ /* 0x000fc800000006ff */
[----:B0-----:R-:W0:Y:S02]  /*e610*/  LDC R4, c[0x2][R10+0x19c] ;  /* 0x008067000a047b82 */ /* 0x001e240000000800 */
[----:B0-----:R-:W-:-:S04]  /*e620*/  SHF.R.S32.HI R5, RZ, 0x1f, R4 ;  /* 0x0000001fff057819 */ /* 0x001fc80000011404 */
.L_x_386:
[----:B------:R-:W-:Y:S05]  /*e630*/  BRX R4 -0xe640                                                                 (*"BRANCH_TARGETS .L_x_387,.L_x_388,.L_x_389,.L_x_156"*) ;  /* 0xffffff1804707949 */ /* 0x000fea000383ffff */
.L_x_389:
[C---:B-12---:R-:W-:Y:S01]  /*e640*/  FMUL R2, R17.reuse, 0.63661974668502807617 ;  /* 0x3f22f98311027820 */ /* 0x046fe20000400000 */
        /* <DEDUP_REMOVED lines=12> */
[----:B------:R-:W-:Y:S01]  /*e710*/  CS2R R10, SRZ ;  /* 0x00000000000a7805 */ /* 0x000fe2000001ff00 */
[----:B------:R-:W-:Y:S01]  /*e720*/  UMOV UR4, URZ ;  /* 0x000000ff00047c82 */ /* 0x000fe20008000000 */
[----:B------:R-:W-:-:S07]  /*e730*/  LOP3.LUT R21, R4, 0x80000000, RZ, 0xfc, !PT ;  /* 0x8000000004157812 */ /* 0x000fce00078efcff */
.L_x_169:
[----:B0-----:R-:W-:-:S05]  /*e740*/  IMAD.WIDE.U32 R12, R11, 0x4, R2 ;  /* 0x000000040b0c7825 */ /* 0x001fca00078e0002 */
[----:B------:R-:W2:Y:S01]  /*e750*/  LDG.E.CONSTANT R4, desc[UR8][R12.64] ;  /* 0x000000080c047981 */ /* 0x000ea2000c1e9900 */
[C---:B-1----:R-:W-:Y:S01]  /*e760*/  IMAD R16, R11.reuse, 0x4, R1 ;  /* 0x000000040b107824 */ /* 0x042fe200078e0201 */
        /* <DEDUP_REMOVED lines=32> */
[----:B------:R-:W-:-:S05]  /*e970*/  LEA.HI R2, R4, R3, RZ, 0x1 ;  /* 0x0000000304027211 */ /* 0x000fca00078f08ff */
[----:B------:R-:W-:-:S05]  /*e980*/  IMAD.MOV R3, RZ, RZ, -R2 ;  /* 0x000000ffff037224 */ /* 0x000fca00078e0a02 */
[----:B------:R-:W-:Y:S01]  /*e990*/  @!P0 MOV R2, R3 ;  /* 0x0000000300028202 */ /* 0x000fe20000000f00 */
[----:B0-----:R-:W-:-:S10]  /*e9a0*/  DMUL R10, R12, UR6 ;  /* 0x000000060c0a7c28 */ /* 0x001fd40008000000 */
[----:B------:R-:W0:Y:S02]  /*e9b0*/  F2F.F32.F64 R10, R10 ;  /* 0x0000000a000a7310 */ /* 0x000e240000301000 */
[----:B0-----:R-:W-:Y:S01]  /*e9c0*/  FSEL R3, -R10, R10, !P1 ;  /* 0x0000000a0a037208 */ /* 0x001fe20004800100 */
[----:B------:R-:W-:Y:S06]  /*e9d0*/  BRA `(.L_x_167) ;  /* 0x0000000000087947 */ /* 0x000fec0003800000 */
.L_x_168:
[----:B------:R-:W-:Y:S02]  /*e9e0*/  HFMA2 R2, -RZ, RZ, 0, 0 ;  /* 0x00000000ff027431 */ /* 0x000fe400000001ff */
[----:B------:R-:W-:-:S07]  /*e9f0*/  FMUL R3, RZ, R17 ;  /* 0x00000011ff037220 */ /* 0x000fce0000400000 */
.L_x_167:
[----:B------:R-:W-:Y:S05]  /*ea00*/  BSYNC.RECONVERGENT B1 ;  /* 0x0000000000017941 */ /* 0x000fea0003800200 */
.L_x_166:
        /* <DEDUP_REMOVED lines=19> */
.L_x_388:
[----:B-12---:R-:W-:Y:S01]  /*eb40*/  MOV R2, 0x3f000000 ;  /* 0x3f00000000027802 */ /* 0x006fe20000000f00 */
        /* <DEDUP_REMOVED lines=25> */
.L_x_387:
[C---:B------:R-:W-:Y:S01]  /*ece0*/  FMUL R4, R17.reuse, 0.63661974668502807617 ;  /* 0x3f22f98311047820 */ /* 0x040fe20000400000 */
[----:B------:R-:W-:Y:S01]  /*ecf0*/  FSETP.GE.AND P0, PT, |R17|, 105615, PT ;  /* 0x47ce47801100780b */ /* 0x000fe20003f06200 */
[----:B------:R-:W-:Y:S04]  /*ed00*/  BSSY.RECONVERGENT B1, `(.L_x_170) ;  /* 0x000003a000017945 */ /* 0x000fe80003800200 */
[----:B------:R-:W1:Y:S02]  /*ed10*/  F2I.NTZ R4, R4 ;  /* 0x0000000400047305 */ /* 0x000e640000203100 */
[----:B-12---:R-:W-:-:S05]  /*ed20*/  I2FP.F32.S32 R2, R4 ;  /* 0x0000000400027245 */ /* 0x006fca0000201400 */
        /* <DEDUP_REMOVED lines=11> */
.L_x_173:
        /* <DEDUP_REMOVED lines=42> */
.L_x_172:
[----:B------:R-:W-:Y:S01]  /*f080*/  FMUL R2, RZ, R17 ;  /* 0x00000011ff027220 */ /* 0x000fe20000400000 */
[----:B------:R-:W-:-:S07]  /*f090*/  MOV R4, RZ ;  /* 0x000000ff00047202 */ /* 0x000fce0000000f00 */
.L_x_171:
[----:B------:R-:W-:Y:S05]  /*f0a0*/  BSYNC.RECONVERGENT B1 ;  /* 0x0000000000017941 */ /* 0x000fea0003800200 */
.L_x_170:
[----:B------:R-:W-:Y:S02]  /*f0b0*/  HFMA2 R10, -RZ, RZ, 0.487060546875, -0.0625 ;  /* 0x37cbac00ff0a7431 */ /* 0x000fe400000001ff */
[----:B------:R-:W-:Y:S01]  /*f0c0*/  FMUL R3, R2, R2 ;  /* 0x0000000202037220 */ /* 0x000fe20000400000 */
[C---:B------:R-:W-:Y:S02]  /*f0d0*/  LOP3.LUT R11, R4.reuse, 0x1, RZ, 0xc0, !PT ;  /* 0x00000001040b7812 */ /* 0x040fe400078ec0ff */
[----:B------:R-:W-:Y:S02]  /*f0e0*/  MOV R12, 0x3d2aaabb ;  /* 0x3d2aaabb000c7802 */ /* 0x000fe40000000f00 */
[----:B------:R-:W-:Y:S01]  /*f0f0*/  ISETP.NE.U32.AND P0, PT, R11, 0x1, PT ;  /* 0x000000010b00780c */ /* 0x000fe20003f05070 */
[----:B------:R-:W-:Y:S01]  /*f100*/  IMAD.MOV.U32 R11, RZ, RZ, 0x3effffff ;  /* 0x3effffffff0b7424 */ /* 0x000fe200078e00ff */
[----:B------:R-:W-:Y:S01]  /*f110*/  LOP3.LUT P1, RZ, R4, 0x2, RZ, 0xc0, !PT ;  /* 0x0000000204ff7812 */ /* 0x000fe2000782c0ff */
[----:B------:R-:W-:Y:S01]  /*f120*/  FFMA R5, R3, R10, -0.0013887860113754868507 ;  /* 0xbab607ed03057423 */ /* 0x000fe2000000000a */
[----:B------:R-:W-:-:S02]  /*f130*/  FSEL R12, R12, 0.0083327032625675201416, !P0 ;  /* 0x3c0885e40c0c7808 */ /* 0x000fc40004000000 */
[----:B------:R-:W-:Y:S02]  /*f140*/  FSEL R2, R2, 1, P0 ;  /* 0x3f80000002027808 */ /* 0x000fe40000000000 */
[----:B------:R-:W-:Y:S02]  /*f150*/  FSEL R10, R5, -0.00019574658654164522886, !P0 ;  /* 0xb94d4153050a7808 */ /* 0x000fe40004000000 */
[----:B------:R-:W-:Y:S01]  /*f160*/  FSEL R11, -R11, -0.16666662693023681641, !P0 ;  /* 0xbe2aaaa80b0b7808 */ /* 0x000fe20004000100 */
[C---:B------:R-:W-:Y:S02]  /*f170*/  FFMA R5, R3.reuse, R2, RZ ;  /* 0x0000000203057223 */ /* 0x040fe400000000ff */
[----:B------:R-:W-:-:S04]  /*f180*/  FFMA R10, R3, R10, R12 ;  /* 0x0000000a030a7223 */ /* 0x000fc8000000000c */
[----:B------:R-:W-:-:S04]  /*f190*/  FFMA R3, R3, R10, R11 ;  /* 0x0000000a03037223 */ /* 0x000fc8000000000b */
[----:B------:R-:W-:-:S04]  /*f1a0*/  FFMA R3, R5, R3, R2 ;  /* 0x0000000305037223 */ /* 0x000fc80000000002 */
[----:B------:R-:W-:Y:S01]  /*f1b0*/  @P1 FADD R3, RZ, -R3 ;  /* 0x80000003ff031221 */ /* 0x000fe20000000000 */
[----:B------:R-:W-:Y:S06]  /*f1c0*/  BRA `(.L_x_156) ;  /* 0x0000001400447947 */ /* 0x000fec0003800000 */
.L_x_153:
[----:B------:R-:W-:-:S13]  /*f1d0*/  ISETP.GT.AND P0, PT, R10, 0xc, PT ;  /* 0x0000000c0a00780c */ /* 0x000fda0003f04270 */
[----:B------:R-:W-:Y:S05]  /*f1e0*/  @P0 BRA `(.L_x_174) ;  /* 0x0000000800900947 */ /* 0x000fea0003800000 */
[----:B------:R-:W-:-:S13]  /*f1f0*/  ISETP.GT.AND P0, PT, R10, 0xa, PT ;  /* 0x0000000a0a00780c */ /* 0x000fda0003f04270 */
[----:B------:R-:W-:Y:S05]  /*f200*/  @P0 BRA `(.L_x_175) ;  /* 0x0000000400b80947 */ /* 0x000fea0003800000 */
[----:B------:R-:W-:-:S04]  /*f210*/  MOV R5, 0xfffffff7 ;  /* 0xfffffff700057802 */ /* 0x000fc80000000f00 */
[----:B------:R-:W-:-:S04]  /*f220*/  VIADDMNMX.U32 R10, R10, R5, 0x2, PT ;  /* 0x000000020a0a7446 */ /* 0x000fc80003800005 */
[----:B------:R-:W-:-:S04]  /*f230*/  SHF.L.U32 R10, R10, 0x2, RZ ;  /* 0x000000020a0a7819 */ /* 0x000fc800000006ff */
[----:B0-----:R-:W0:Y:S02]  /*f240*/  LDC R4, c[0x2][R10+0x1ac] ;  /* 0x00806b000a047b82 */ /* 0x001e240000000800 */
[----:B0-----:R-:W-:-:S04]  /*f250*/  SHF.R.S32.HI R5, RZ, 0x1f, R4 ;  /* 0x0000001fff057819 */ /* 0x001fc80000011404 */
.L_x_391:
[----:B------:R-:W-:Y:S05]  /*f260*/  BRX R4 -0xf270                                                                 (*"BRANCH_TARGETS .L_x_392,.L_x_393,.L_x_156"*) ;  /* 0xffffff0c04647949 */ /* 0x000fea000383ffff */
.L_x_393:
        /* <DEDUP_REMOVED lines=16> */
.L_x_179:
        /* <DEDUP_REMOVED lines=42> */
.L_x_178:
[----:B------:R-:W-:Y:S02]  /*f610*/  HFMA2 R4, -RZ, RZ, 0, 0 ;  /* 0x00000000ff047431 */ /* 0x000fe400000001ff */
[----:B------:R-:W-:-:S07]  /*f620*/  FMUL R2, RZ, R17 ;  /* 0x00000011ff027220 */ /* 0x000fce0000400000 */
.L_x_177:
[----:B------:R-:W-:Y:S05]  /*f630*/  BSYNC.RECONVERGENT B1 ;  /* 0x0000000000017941 */ /* 0x000fea0003800200 */
.L_x_176:
        /* <DEDUP_REMOVED lines=16> */
.L_x_392:
[----:B-12---:R-:W-:Y:S01]  /*f740*/  HFMA2 R2, -RZ, RZ, 1.75, 0 ;  /* 0x3f000000ff027431 */ /* 0x006fe200000001ff */
        /* <DEDUP_REMOVED lines=9> */
[----:B------:R-:W-:Y:S01]  /*f7e0*/  FSEL R2, R5, RZ, P0 ;  /* 0x000000ff05027208 */ /* 0x000fe20000000000 */
[----:B------:R-:W-:Y:S01]  /*f7f0*/  IMAD.MOV.U32 R5, RZ, RZ, 0x3fd774eb ;  /* 0x3fd774ebff057424 */ /* 0x000fe200078e00ff */
        /* <DEDUP_REMOVED lines=10> */
[----:B------:R-:W-:-:S05]  /*f8a0*/  FFMA R3, R2, R3, R2 ;  /* 0x0000000302037223 */ /* 0x000fca0000000002 */
[----:B------:R-:W-:-:S05]  /*f8b0*/  FSEL R2, R3, -R3, P1 ;  /* 0x8000000303027208 */ /* 0x000fca0000800000 */
[----:B------:R-:W-:-:S04]  /*f8c0*/  @!P0 FFMA R3, R5, 0.93318945169448852539, R2 ;  /* 0x3f6ee58105038823 */ /* 0x000fc80000000002 */
[----:B------:R-:W-:Y:S01]  /*f8d0*/  @P1 FADD R3, R3, R3 ;  /* 0x0000000303031221 */ /* 0x000fe20000000000 */
[----:B------:R-:W-:Y:S06]  /*f8e0*/  BRA `(.L_x_156) ;  /* 0x0000000c007c7947 */ /* 0x000fec0003800000 */
.L_x_175:
[----:B------:R-:W-:-:S04]  /*f8f0*/  MOV R5, 0xfffffff5 ;  /* 0xfffffff500057802 */ /* 0x000fc80000000f00 */
[----:B------:R-:W-:-:S04]  /*f900*/  VIADDMNMX.U32 R10, R10, R5, 0x2, PT ;  /* 0x000000020a0a7446 */ /* 0x000fc80003800005 */
[----:B------:R-:W-:-:S04]  /*f910*/  SHF.L.U32 R10, R10, 0x2, RZ ;  /* 0x000000020a0a7819 */ /* 0x000fc800000006ff */
[----:B0-----:R-:W0:Y:S02]  /*f920*/  LDC R4, c[0x2][R10+0x1b8] ;  /* 0x00806e000a047b82 */ /* 0x001e240000000800 */
[----:B0-----:R-:W-:-:S04]  /*f930*/  SHF.R.S32.HI R5, RZ, 0x1f, R4 ;  /* 0x0000001fff057819 */ /* 0x001fc80000011404 */
.L_x_395:
[----:B------:R-:W-:Y:S05]  /*f940*/  BRX R4 -0xf950                                                                 (*"BRANCH_TARGETS .L_x_396,.L_x_397,.L_x_156"*) ;  /* 0xffffff0404ac7949 */ /* 0x000fea000383ffff */
.L_x_397:
[C---:B-12---:R-:W-:Y:S01]  /*f950*/  FMUL R2, |R17|.reuse, 1.4426950216293334961 ;  /* 0x3fb8aa3b11027820 */ /* 0x046fe20000400200 */
        /* <DEDUP_REMOVED lines=25> */
.L_x_396:
[----:B-12---:R-:W0:Y:S01]  /*faf0*/  MUFU.RCP R2, |R17| ;  /* 0x4000001100027308 */ /* 0x006e220000001000 */
        /* <DEDUP_REMOVED lines=19> */
.L_x_174:
[----:B------:R-:W-:-:S13]  /*fc30*/  ISETP.GT.AND P0, PT, R10, 0xe, PT ;  /* 0x0000000e0a00780c */ /* 0x000fda0003f04270 */
[----:B------:R-:W-:Y:S05]  /*fc40*/  @P0 BRA `(.L_x_180) ;  /* 0x0000000400000947 */ /* 0x000fea0003800000 */
[----:B------:R-:W-:-:S05]  /*fc50*/  IMAD.MOV.U32 R5, RZ, RZ, -0xd ;  /* 0xfffffff3ff057424 */ /* 0x000fca00078e00ff */
[----:B------:R-:W-:-:S04]  /*fc60*/  VIADDMNMX.U32 R10, R10, R5, 0x2, PT ;  /* 0x000000020a0a7446 */ /* 0x000fc80003800005 */
[----:B------:R-:W-:-:S04]  /*fc70*/  SHF.L.U32 R10, R10, 0x2, RZ ;  /* 0x000000020a0a7819 */ /* 0x000fc800000006ff */
[----:B0-----:R-:W0:Y:S02]  /*fc80*/  LDC R4, c[0x2][R10+0x1c4] ;  /* 0x008071000a047b82 */ /* 0x001e240000000800 */
[----:B0-----:R-:W-:-:S04]  /*fc90*/  SHF.R.S32.HI R5, RZ, 0x1f, R4 ;  /* 0x0000001fff057819 */ /* 0x001fc80000011404 */
.L_x_399:
[----:B------:R-:W-:Y:S05]  /*fca0*/  BRX R4 -0xfcb0                                                                 (*"BRANCH_TARGETS .L_x_400,.L_x_401,.L_x_156"*) ;  /* 0xffffff0004d47949 */ /* 0x000fea000383ffff */
.L_x_401:
[----:B-12---:R-:W-:Y:S01]  /*fcb0*/  FMUL R2, |R17|, 1.4426950216293334961 ;  /* 0x3fb8aa3b11027820 */ /* 0x006fe20000400200 */
        /* <DEDUP_REMOVED lines=16> */
.L_x_400:
[C---:B------:R-:W-:Y:S01]  /*fdc0*/  FFMA R3, R17.reuse, R17, 1 ;  /* 0x3f80000011037423 */ /* 0x040fe20000000011 */
[----:B------:R-:W-:Y:S02]  /*fdd0*/  FSETP.GT.AND P0, PT, |R17|, 8388608, PT ;  /* 0x4b0000001100780b */ /* 0x000fe40003f04200 */
[----:B------:R-:W-:Y:S01]  /*fde0*/  MOV R11, 0x3e800000 ;  /* 0x3e800000000b7802 */ /* 0x000fe20000000f00 */
[----:B-12---:R-:W0:Y:S02]  /*fdf0*/  MUFU.RSQ R2, R3 ;  /* 0x0000000300027308 */ /* 0x006e240000001400 */
        /* <DEDUP_REMOVED lines=37> */
.L_x_180:
[----:B------:R-:W-:-:S04]  /*10050*/  MOV R5, 0xfffffff1 ;  /* 0xfffffff100057802 */ /* 0x000fc80000000f00 */
[----:B-12---:R-:W-:-:S04]  /*10060*/  VIADDMNMX.U32 R2, R10, R5, 0x2, PT ;  /* 0x000000020a027446 */ /* 0x006fc80003800005 */
[----:B------:R-:W-:-:S04]  /*10070*/  SHF.L.U32 R2, R2, 0x2, RZ ;  /* 0x0000000202027819 */ /* 0x000fc800000006ff */
[----:B0-----:R-:W0:Y:S02]  /*10080*/  LDC R4, c[0x2][R2+0x1d0] ;  /* 0x0080740002047b82 */ /* 0x001e240000000800 */
[----:B0-----:R-:W-:-:S04]  /*10090*/  SHF.R.S32.HI R5, RZ, 0x1f, R4 ;  /* 0x0000001fff057819 */ /* 0x001fc80000011404 */
.L_x_403:
[----:B------:R-:W-:Y:S05]  /*100a0*/  BRX R4 -0x100b0                                                               (*"BRANCH_TARGETS .L_x_404,.L_x_405,.L_x_406"*) ;  /* 0xfffffefc04d47949 */ /* 0x000fea000383ffff */
.L_x_406:
        /* <DEDUP_REMOVED lines=18> */
[----:B------:R-:W-:Y:S01]  /*101d0*/  HFMA2 R10, -RZ, RZ, 1.3056640625, -1.8671875 ;  /* 0x3d39bf78ff0a7431 */ /* 0x000fe200000001ff */
[----:B------:R-:W-:Y:S02]  /*101e0*/  @P0 MOV R11, 0x7f800000 ;  /* 0x7f800000000b0802 */ /* 0x000fe40000000f00 */
        /* <DEDUP_REMOVED lines=11> */
[----:B------:R-:W-:-:S04]  /*102a0*/  FFMA R4, R3, R4, R3 ;  /* 0x0000000403047223 */ /* 0x000fc80000000003 */
[----:B------:R-:W-:Y:S01]  /*102b0*/  FFMA R3, R5, 0.69314718246459960938, R4 ;  /* 0x3f31721805037823 */ /* 0x000fe20000000004 */
[----:B------:R-:W-:Y:S02]  /*102c0*/  IMAD.MOV.U32 R4, RZ, RZ, 0x3f000000 ;  /* 0x3f000000ff047424 */ /* 0x000fe400078e00ff */
[C---:B------:R-:W-:Y:S01]  /*102d0*/  @P1 FFMA R3, R2.reuse, R11, +INF ;  /* 0x7f80000002031423 */ /* 0x040fe2000000000b */
[----:B------:R-:W-:Y:S02]  /*102e0*/  @P0 FSETP.NEU.AND P1, PT, R2, RZ, PT ;  /* 0x000000ff0200020b */ /* 0x000fe40003f2d000 */
[----:B------:R-:W-:Y:S02]  /*102f0*/  LOP3.LUT R2, R4, 0x80000000, R17, 0xb8, !PT ;  /* 0x8000000004027812 */ /* 0x000fe400078eb811 */
[----:B------:R-:W-:-:S05]  /*10300*/  @P0 FSEL R3, R3, -RZ, P1 ;  /* 0x800000ff03030208 */ /* 0x000fca0000800000 */
[----:B------:R-:W-:Y:S01]  /*10310*/  FMUL R3, R2, R3 ;  /* 0x0000000302037220 */ /* 0x000fe20000400000 */
[----:B------:R-:W-:Y:S06]  /*10320*/  BRA `(.L_x_156) ;  /* 0x0000000000ec7947 */ /* 0x000fec0003800000 */
.L_x_405:
        /* <DEDUP_REMOVED lines=18> */
.L_x_404:
[C---:B------:R-:W-:Y:S01]  /*10450*/  FFMA R3, R17.reuse, R17, -1 ;  /* 0xbf80000011037423 */ /* 0x040fe20000000011 */
[----:B------:R-:W-:Y:S01]  /*10460*/  FADD R17, R17, -1 ;  /* 0xbf80000011117421 */ /* 0x000fe20000000000 */
[----:B------:R-:W-:Y:S02]  /*10470*/  IMAD.MOV.U32 R10, RZ, RZ, 0x3f800000 ;  /* 0x3f800000ff0a7424 */ /* 0x000fe400078e00ff */
[----:B------:R-:W-:Y:S01]  /*10480*/  HFMA2 R11, -RZ, RZ, 1.3056640625, -1.8671875 ;  /* 0x3d39bf78ff0b7431 */ /* 0x000fe200000001ff */
[----:B------:R-:W0:Y:S01]  /*10490*/  MUFU.RSQ R2, R3 ;  /* 0x0000000300027308 */ /* 0x000e220000001400 */
[----:B------:R-:W-:Y:S02]  /*104a0*/  FSETP.NEU.AND P1, PT, R3, RZ, PT ;  /* 0x000000ff0300720b */ /* 0x000fe40003f2d000 */
[----:B------:R-:W-:Y:S01]  /*104b0*/  ISETP.GT.U32.AND P0, PT, R17, 0x4b000000, PT ;  /* 0x4b0000001100780c */ /* 0x000fe20003f04070 */
[----:B0-----:R-:W-:Y:S01]  /*104c0*/  FMUL R4, R3, R2 ;  /* 0x0000000203047220 */ /* 0x001fe20000400000 */
[----:B------:R-:W-:-:S03]  /*104d0*/  FMUL R5, R2, 0.5 ;  /* 0x3f00000002057820 */ /* 0x000fc60000400000 */
[----:B------:R-:W-:-:S04]  /*104e0*/  FFMA R2, -R4, R4, R3 ;  /* 0x0000000404027223 */ /* 0x000fc80000000103 */
[----:B------:R-:W-:-:S05]  /*104f0*/  FFMA R2, R5, R2, R4 ;  /* 0x0000000205027223 */ /* 0x000fca0000000004 */
        /* <DEDUP_REMOVED lines=30> */
.L_x_156:
[----:B------:R-:W-:Y:S05]  /*106e0*/  BSYNC.RECONVERGENT B0 ;  /* 0x0000000000007941 */ /* 0x000fea0003800200 */
.L_x_152:
[----:B-12---:R-:W-:-:S05]  /*106f0*/  IMAD R2, R6, 0x4, R9 ;  /* 0x0000000406027824 */ /* 0x006fca00078e0209 */
[----:B------:R0:W-:Y:S01]  /*10700*/  STL [R2+-0x4], R3 ;  /* 0xfffffc0302007387 */ /* 0x0001e20000100800 */
[----:B------:R-:W-:Y:S05]  /*10710*/  BRA `(.L_x_181) ;  /* 0x0000000800307947 */ /* 0x000fea0003800000 */
.L_x_151:
[----:B------:R-:W-:-:S05]  /*10720*/  LEA R3, R6, R9, 0x2 ;  /* 0x0000000906037211 */ /* 0x000fca00078e10ff */
[----:B-12---:R1:W5:Y:S02]  /*10730*/  LDL R2, [R3+-0x8] ;  /* 0xfffff80003027983 */ /* 0x0063640000100800 */
[----:B-----5:R-:W-:Y:S01]  /*10740*/  ISETP.GT.AND P0, PT, R10, 0x1, PT ;  /* 0x000000010a00780c */ /* 0x020fe20003f04270 */
[----:B------:R-:W-:Y:S01]  /*10750*/  BSSY.RECONVERGENT B2, `(.L_x_182) ;  /* 0x0000080000027945 */ /* 0x000fe20003800200 */
[----:B------:R-:W-:-:S11]  /*10760*/  MOV R12, 0x7fc00000 ;  /* 0x7fc00000000c7802 */ /* 0x000fd60000000f00 */
[----:B-1----:R-:W-:Y:S05]  /*10770*/  @P0 BRA `(.L_x_183) ;  /* 0x0000000000240947 */ /* 0x002fea0003800000 */
[----:B------:R-:W-:-:S04]  /*10780*/  VIMNMX.U32 R10, PT, PT, R10, 0x2, PT ;  /* 0x000000020a0a7848 */ /* 0x000fc80003fe0000 */
[----:B------:R-:W-:-:S04]  /*10790*/  SHF.L.U32 R10, R10, 0x2, RZ ;  /* 0x000000020a0a7819 */ /* 0x000fc800000006ff */
[----:B0-----:R-:W0:Y:S02]  /*107a0*/  LDC R4, c[0x2][R10+0x1dc] ;  /* 0x008077000a047b82 */ /* 0x001e240000000800 */
[----:B0-----:R-:W-:-:S04]  /*107b0*/  SHF.R.S32.HI R5, RZ, 0x1f, R4 ;  /* 0x0000001fff057819 */ /* 0x001fc80000011404 */
.L_x_407:
[----:B------:R-:W-:Y:S05]  /*107c0*/  BRX R4 -0x107d0                                                               (*"BRANCH_TARGETS .L_x_408,.L_x_409,.L_x_184"*) ;  /* 0xfffffef8040c7949 */ /* 0x000fea000383ffff */
.L_x_409:
[----:B------:R-:W-:Y:S01]  /*107d0*/  FMUL R12, R2, R17 ;  /* 0x00000011020c7220 */ /* 0x000fe20000400000 */
[----:B------:R-:W-:Y:S06]  /*107e0*/  BRA `(.L_x_184) ;  /* 0x0000000400d87947 */ /* 0x000fec0003800000 */
.L_x_408:
[----:B------:R-:W-:Y:S01]  /*107f0*/  FADD R12, R2, R17 ;  /* 0x00000011020c7221 */ /* 0x000fe20000000000 */
[----:B------:R-:W-:Y:S06]  /*10800*/  BRA `(.L_x_184) ;  /* 0x0000000400d07947 */ /* 0x000fec0003800000 */
.L_x_183:
[----:B------:R-:W-:-:S05]  /*10810*/  IMAD.MOV.U32 R5, RZ, RZ, -0x2 ;  /* 0xfffffffeff057424 */ /* 0x000fca00078e00ff */
[----:B------:R-:W-:-:S04]  /*10820*/  VIADDMNMX.U32 R5, R10, R5, 0x2, PT ;  /* 0x000000020a057446 */ /* 0x000fc80003800005 */
[----:B------:R-:W-:-:S04]  /*10830*/  SHF.L.U32 R11, R5, 0x2, RZ ;  /* 0x00000002050b7819 */ /* 0x000fc800000006ff */
[----:B0-----:R-:W0:Y:S02]  /*10840*/  LDC R4, c[0x2][R11+0x1e8] ;  /* 0x00807a000b047b82 */ /* 0x001e240000000800 */
[----:B0-----:R-:W-:-:S04]  /*10850*/  SHF.R.S32.HI R5, RZ, 0x1f, R4 ;  /* 0x0000001fff057819 */ /* 0x001fc80000011404 */
.L_x_411:
[----:B------:R-:W-:Y:S05]  /*10860*/  BRX R4 -0x10870                                                               (*"BRANCH_TARGETS .L_x_412,.L_x_413,.L_x_414"*) ;  /* 0xfffffef404e47949 */ /* 0x000fea000383ffff */
.L_x_414:
[----:B------:R-:W-:-:S13]  /*10870*/  ISETP.NE.AND P0, PT, R10, 0x4, PT ;  /* 0x000000040a00780c */ /* 0x000fda0003f05270 */
[----:B------:R-:W-:Y:S05]  /*10880*/  @P0 BRA `(.L_x_184) ;  /* 0x0000000400b00947 */ /* 0x000fea0003800000 */
[C---:B------:R-:W-:Y:S01]  /*10890*/  FMUL R5, |R2|.reuse, 16777216 ;  /* 0x4b80000002057820 */ /* 0x040fe20000400200 */
[----:B------:R-:W-:Y:S01]  /*108a0*/  FSETP.GEU.AND P0, PT, |R2|, 1.175494350822287508e-38, PT ;  /* 0x008000000200780b */ /* 0x000fe20003f0e200 */
[----:B------:R-:W-:-:S03]  /*108b0*/  IMAD.MOV.U32 R19, RZ, RZ, 0x3a2c32e4 ;  /* 0x3a2c32e4ff137424 */ /* 0x000fc600078e00ff */
[----:B------:R-:W-:-:S04]  /*108c0*/  FSEL R5, R5, |R2|, !P0 ;  /* 0x4000000205057208 */ /* 0x000fc80004000000 */
[----:B------:R-:W-:-:S04]  /*108d0*/  IADD3 R4, PT, PT, R5, -0x3f3504f3, RZ ;  /* 0xc0cafb0d05047810 */ /* 0x000fc80007ffe0ff */
[----:B------:R-:W-:-:S04]  /*108e0*/  LOP3.LUT R4, R4, 0xff800000, RZ, 0xc0, !PT ;  /* 0xff80000004047812 */ /* 0x000fc800078ec0ff */
[-C--:B------:R-:W-:Y:S02]  /*108f0*/  IADD3 R5, PT, PT, R5, -R4.reuse, RZ ;  /* 0x8000000405057210 */ /* 0x080fe40007ffe0ff */
[----:B------:R-:W-:-:S03]  /*10900*/  I2FP.F32.S32 R10, R4 ;  /* 0x00000004000a7245 */ /* 0x000fc60000201400 */
[C---:B------:R-:W-:Y:S01]  /*10910*/  FADD R12, R5.reuse, 1 ;  /* 0x3f800000050c7421 */ /* 0x040fe20000000000 */
[----:B------:R-:W-:Y:S01]  /*10920*/  FADD R13, R5, -1 ;  /* 0xbf800000050d7421 */ /* 0x000fe20000000000 */
[----:B------:R-:W-:-:S03]  /*10930*/  FSEL R5, RZ, -24, P0 ;  /* 0xc1c00000ff057808 */ /* 0x000fc60000000000 */
[----:B------:R-:W-:Y:S01]  /*10940*/  FADD R11, R13, R13 ;  /* 0x0000000d0d0b7221 */ /* 0x000fe20000000000 */
[----:B------:R-:W0:Y:S03]  /*10950*/  MUFU.RCP R12, R12 ;  /* 0x0000000c000c7308 */ /* 0x000e260000001000 */
[----:B0-----:R-:W-:Y:S01]  /*10960*/  FMUL R4, R12, R11 ;  /* 0x0000000b0c047220 */ /* 0x001fe20000400000 */
[----:B------:R-:W-:-:S03]  /*10970*/  FFMA R11, R10, 1.1920928955078125e-07, R5 ;  /* 0x340000000a0b7823 */ /* 0x000fc60000000005 */
        /* <DEDUP_REMOVED lines=23> */
[C---:B------:R-:W-:Y:S02]  /*10af0*/  FSETP.GT.AND P1, PT, |R4|.reuse, 152, PT ;  /* 0x431800000400780b */ /* 0x040fe40003f24200 */
[----:B------:R-:W-:Y:S01]  /*10b00*/  FSETP.GEU.AND P3, PT, R4, RZ, PT ;  /* 0x000000ff0400720b */ /* 0x000fe20003f6e000 */
[----:B------:R-:W-:Y:S01]  /*10b10*/  FFMA R10, R10, R17, R11 ;  /* 0x000000110a0a7223 */ /* 0x000fe2000000000b */
[----:B------:R-:W-:Y:S01]  /*10b20*/  HFMA2 R11, -RZ, RZ, 0.64013671875, -15.109375 ;  /* 0x391fcb8eff0b7431 */ /* 0x000fe200000001ff */
[----:B------:R-:W1:Y:S01]  /*10b30*/  F2I.NTZ R12, R4 ;  /* 0x00000004000c7305 */ /* 0x000e620000203100 */
[----:B0-----:R-:W-:Y:S01]  /*10b40*/  FADD R5, R4, -R13 ;  /* 0x8000000d04057221 */ /* 0x001fe20000000000 */
[----:B------:R-:W-:-:S03]  /*10b50*/  FSETP.GT.AND P0, PT, R13, RZ, PT ;  /* 0x000000ff0d00720b */ /* 0x000fc60003f04000 */
[----:B------:R-:W-:Y:S01]  /*10b60*/  FADD R10, R10, R5 ;  /* 0x000000050a0a7221 */ /* 0x000fe20000000000 */
[----:B------:R-:W-:Y:S02]  /*10b70*/  SEL R13, RZ, 0x83000000, P0 ;  /* 0x83000000ff0d7807 */ /* 0x000fe40000000000 */
[----:B------:R-:W-:Y:S01]  /*10b80*/  FSETP.NEU.AND P0, PT, R17, RZ, PT ;  /* 0x000000ff1100720b */ /* 0x000fe20003f0d000 */
[----:B------:R-:W-:-:S03]  /*10b90*/  FFMA R5, R10, R11, 0.0013391353422775864601 ;  /* 0x3aaf85ed0a057423 */ /* 0x000fc6000000000b */
        /* <DEDUP_REMOVED lines=9> */
[----:B-1----:R-:W-:Y:S01]  /*10c30*/  LEA R13, R12, -R13, 0x17 ;  /* 0x8000000d0c0d7211 */ /* 0x002fe200078eb8ff */
[----:B------:R-:W-:Y:S02]  /*10c40*/  IMAD.MOV.U32 R12, RZ, RZ, 0x3f800000 ;  /* 0x3f800000ff0c7424 */ /* 0x000fe400078e00ff */
        /* <DEDUP_REMOVED lines=25> */
.L_x_186:
[----:B------:R-:W-:Y:S01]  /*10de0*/  FSETP.GEU.AND P1, PT, R17, RZ, PT ;  /* 0x000000ff1100720b */ /* 0x000fe20003f2e000 */
[----:B------:R-:W-:Y:S01]  /*10df0*/  FADD R12, R2, R2 ;  /* 0x00000002020c7221 */ /* 0x000fe20000000000 */
[----:B------:R-:W-:-:S11]  /*10e00*/  FSETP.NEU.AND P0, PT, |R4|, 1, PT ;  /* 0x3f8000000400780b */ /* 0x000fd60003f0d200 */
[----:B------:R-:W-:-:S04]  /*10e10*/  @!P1 LOP3.LUT R12, R12, 0x7f800000, RZ, 0x3c, !PT ;  /* 0x7f8000000c0c9812 */ /* 0x000fc800078e3cff */
[----:B------:R-:W-:Y:S01]  /*10e20*/  @P0 LOP3.LUT R12, R12, 0x7fffffff, RZ, 0xc0, !PT ;  /* 0x7fffffff0c0c0812 */ /* 0x000fe200078ec0ff */
[----:B------:R-:W-:Y:S06]  /*10e30*/  BRA `(.L_x_184) ;  /* 0x0000000000447947 */ /* 0x000fec0003800000 */
.L_x_185:
[----:B------:R-:W-:Y:S01]  /*10e40*/  FADD R12, R2, R17 ;  /* 0x00000011020c7221 */ /* 0x000fe20000000000 */
[----:B------:R-:W-:Y:S06]  /*10e50*/  BRA `(.L_x_184) ;  /* 0x00000000003c7947 */ /* 0x000fec0003800000 */
.L_x_413:
        /* <DEDUP_REMOVED lines=12> */
.L_x_188:
[----:B------:R-:W-:Y:S05]  /*10f20*/  BSYNC.RECONVERGENT B3 ;  /* 0x0000000000037941 */ /* 0x000fea0003800200 */
.L_x_187:
[----:B------:R-:W-:Y:S05]  /*10f30*/  BRA `(.L_x_184) ;  /* 0x0000000000047947 */ /* 0x000fea0003800000 */
.L_x_412:
[----:B------:R-:W-:-:S07]  /*10f40*/  FADD R12, R2, -R17 ;  /* 0x80000011020c7221 */ /* 0x000fce0000000000 */
.L_x_184:
[----:B------:R-:W-:Y:S05]  /*10f50*/  BSYNC.RECONVERGENT B2 ;  /* 0x0000000000027941 */ /* 0x000fea0003800200 */
.L_x_182:
[----:B------:R1:W-:Y:S01]  /*10f60*/  STL [R3+-0x8], R12 ;  /* 0xfffff80c03007387 */ /* 0x0003e20000100800 */
[----:B------:R-:W-:Y:S01]  /*10f70*/  VIADD R6, R6, 0xffffffff ;  /* 0xffffffff06067836 */ /* 0x000fe20000000000 */
[----:B------:R-:W-:Y:S06]  /*10f80*/  BRA `(.L_x_181) ;  /* 0x0000000000147947 */ /* 0x000fec0003800000 */
.L_x_150:
[----:B-----5:R-:W-:Y:S02]  /*10f90*/  SHF.L.U32 R10, R10, 0x2, RZ ;  /* 0x000000020a0a7819 */ /* 0x020fe400000006ff */
[C---:B------:R-:W-:Y:S02]  /*10fa0*/  LEA R3, R6.reuse, R9, 0x2 ;  /* 0x0000000906037211 */ /* 0x040fe400078e10ff */
[----:B------:R-:W-:Y:S02]  /*10fb0*/  IADD3 R6, PT, PT, R6, 0x1, RZ ;  /* 0x0000000106067810 */ /* 0x000fe40007ffe0ff */
[----:B------:R-:W3:Y:S02]  /*10fc0*/  LDC R10, c[0x3][R10] ;  /* 0x00c000000a0a7b82 */ /* 0x000ee40000000800 */
[----:B---3--:R3:W-:Y:S03]  /*10fd0*/  STL [R3], R10 ;  /* 0x0000000a03007387 */ /* 0x0087e60000100800 */
.L_x_181:
[----:B------:R-:W-:Y:S05]  /*10fe0*/  @P2 BRA `(.L_x_189) ;  /* 0xffffff1400142947 */ /* 0x000fea000383ffff */
.L_x_38:
[----:B------:R-:W-:-:S09]  /*10ff0*/  UISETP.NE.AND UP0, UPT, UR10, URZ, UPT ;  /* 0x000000ff0a00728c */ /* 0x000fd2000bf05270 */
[----:B------:R-:W-:Y:S05]  /*11000*/  BRA.U !UP0, `(.L_x_37) ;  /* 0x0000003d08047547 */ /* 0x000fea000b800000 */
[----:B------:R-:W4:Y:S01]  /*11010*/  S2UR UR5, SR_CgaCtaId ;  /* 0x00000000000579c3 */ /* 0x000f220000008800 */
[----:B------:R-:W-:Y:S02]  /*11020*/  UMOV UR4, 0x400 ;  /* 0x0000040000047882 */ /* 0x000fe40000000000 */
[----:B------:R-:W-:-:S04]  /*11030*/  UIADD3 UR4, UPT, UPT, UR4, 0x30, URZ ;  /* 0x0000003004047890 */ /* 0x000fc8000fffe0ff */
[----:B----4-:R-:W-:-:S03]  /*11040*/  ULEA UR7, UR5, UR4, 0x18 ;  /* 0x0000000405077291 */ /* 0x010fc6000f8ec0ff */
[----:B------:R-:W-:-:S09]  /*11050*/  UMOV UR4, URZ ;  /* 0x000000ff00047c82 */ /* 0x000fd20008000000 */
.L_x_229:
[----:B0-2---:R-:W-:Y:S01]  /*11060*/  IMAD R4, R7, 0x4, R0 ;  /* 0x0000000407047824 */ /* 0x005fe200078e0200 */
[----:B-12---:R-:W0:Y:S05]  /*11070*/  LDS.U8 R2, [R7+UR7] ;  /* 0x0000000707027984 */ /* 0x006e2a0008000000 */
[----:B------:R-:W5:Y:S01]  /*11080*/  LDL R4, [R4] ;  /* 0x0000000004047983 */ /* 0x000f620000100800 */
[----:B------:R-:W-:-:S04]  /*11090*/  UIADD3 UR4, UPT, UPT, UR4, 0x1, URZ ;  /* 0x0000000104047890 */ /* 0x000fc8000fffe0ff */
[----:B------:R-:W-:Y:S01]  /*110a0*/  UISETP.NE.AND UP0, UPT, UR4, UR10, UPT ;  /* 0x0000000a0400728c */ /* 0x000fe2000bf05270 */
[----:B0-----:R-:W-:-:S13]  /*110b0*/  ISETP.NE.AND P0, PT, R2, 0x30, PT ;  /* 0x000000300200780c */ /* 0x001fda0003f05270 */
[----:B------:R-:W-:Y:S05]  /*110c0*/  @!P0 BRA `(.L_x_190) ;  /* 0x0000003800b88947 */ /* 0x000fea0003800000 */
[----:B------:R-:W-:-:S13]  /*110d0*/  ISETP.NE.AND P0, PT, R2, 0x31, PT ;  /* 0x000000310200780c */ /* 0x000fda0003f05270 */
[----:B------:R-:W-:Y:S05]  /*110e0*/  @P0 BRA `(.L_x_191) ;  /* 0x0000003000900947 */ /* 0x000fea0003800000 */
[----:B------:R-:W-:-:S05]  /*110f0*/  LEA R8, R6, R9, 0x2 ;  /* 0x0000000906087211 */ /* 0x000fca00078e10ff */
[----:B------:R0:W5:Y:S02]  /*11100*/  LDL R11, [R8+-0x4] ;  /* 0xfffffc00080b7983 */ /* 0x0001640000100800 */
[----:B-----5:R-:W-:Y:S01]  /*11110*/  ISETP.GT.AND P0, PT, R4, 0x8, PT ;  /* 0x000000080400780c */ /* 0x020fe20003f04270 */
[----:B------:R-:W-:Y:S01]  /*11120*/  BSSY.RECONVERGENT B0, `(.L_x_192) ;  /* 0x000031e000007945 */ /* 0x000fe20003800200 */
[----:B---3--:R-:W-:-:S11]  /*11130*/  MOV R3, 0x7fc00000 ;  /* 0x7fc0000000037802 */ /* 0x008fd60000000f00 */
[----:B0-----:R-:W-:Y:S05]  /*11140*/  @P0 BRA `(.L_x_193) ;  /* 0x0000001c00140947 */ /* 0x001fea0003800000 */
[----:B------:R-:W-:-:S13]  /*11150*/  ISETP.GT.AND P0, PT, R4, 0x3, PT ;  /* 0x000000030400780c */ /* 0x000fda0003f04270 */
[----:B------:R-:W-:Y:S05]  /*11160*/  @P0 BRA `(.L_x_194) ;  /* 0x0000000c00a00947 */ /* 0x000fea0003800000 */
[----:B------:R-:W-:-:S13]  /*11170*/  ISETP.GT.AND P0, PT, R4, 0x1, PT ;  /* 0x000000010400780c */ /* 0x000fda0003f04270 */
[----:B------:R-:W-:Y:S05]  /*11180*/  @P0 BRA `(.L_x_195) ;  /* 0x0000000000b00947 */ /* 0x000fea0003800000 */
[----:B------:R-:W-:-:S04]  /*11190*/  VIMNMX.U32 R4, PT, PT, R4, 0x2, PT ;  /* 0x0000000204047848 */ /* 0x000fc80003fe0000 */
[----:B------:R-:W-:-:S04]  /*111a0*/  SHF.L.U32 R2, R4, 0x2, RZ ;  /* 0x0000000204027819 */ /* 0x000fc800000006ff */
[----:B------:R-:W0:Y:S02]  /*111b0*/  LDC R4, c[0x2][R2+0x1f4] ;  /* 0x00807d0002047b82 */ /* 0x000e240000000800 */
[----:B0-----:R-:W-:-:S04]  /*111c0*/  SHF.R.S32.HI R5, RZ, 0x1f, R4 ;  /* 0x0000001fff057819 */ /* 0x001fc80000011404 */
.L_x_415:
[----:B------:R-:W-:Y:S05]  /*111d0*/  BRX R4 -0x111e0                                                               (*"BRANCH_TARGETS .L_x_416,.L_x_417,.L_x_196"*) ;  /* 0xfffffeec04887949 */ /* 0x000fea000383ffff */
.L_x_417:
        /* <DEDUP_REMOVED lines=11> */
.L_x_416:
[C---:B------:R-:W-:Y:S01]  /*11290*/  FMUL R2, R11.reuse, 8388608 ;  /* 0x4b0000000b027820 */ /* 0x040fe20000400000 */
[----:B------:R-:W-:-:S04]  /*112a0*/  FSETP.GEU.AND P0, PT, R11, 1.175494350822287508e-38, PT ;  /* 0x008000000b00780b */ /* 0x000fc80003f0e000 */
[----:B------:R-:W-:Y:S02]  /*112b0*/  FSEL R2, R2, R11, !P0 ;  /* 0x0000000b02027208 */ /* 0x000fe40004000000 */
[----:B------:R-:W-:Y:S02]  /*112c0*/  MOV R11, 0x3e055027 ;  /* 0x3e055027000b7802 */ /* 0x000fe40000000f00 */
        /* <DEDUP_REMOVED lines=24> */
.L_x_195:
[----:B------:R-:W-:-:S04]  /*11450*/  MOV R5, 0xfffffffe ;  /* 0xfffffffe00057802 */ /* 0x000fc80000000f00 */
[----:B------:R-:W-:-:S05]  /*11460*/  VIADDMNMX.U32 R4, R4, R5, 0x2, PT ;  /* 0x0000000204047446 */ /* 0x000fca0003800005 */
[----:B------:R-:W-:-:S04]  /*11470*/  IMAD.SHL.U32 R2, R4, 0x4, RZ ;  /* 0x0000000404027824 */ /* 0x000fc800078e00ff */
[----:B------:R-:W0:Y:S02]  /*11480*/  LDC R4, c[0x2][R2+0x200] ;  /* 0x0080800002047b82 */ /* 0x000e240000000800 */
[----:B0-----:R-:W-:-:S04]  /*11490*/  SHF.R.S32.HI R5, RZ, 0x1f, R4 ;  /* 0x0000001fff057819 */ /* 0x001fc80000011404 */
.L_x_419:
[----:B------:R-:W-:Y:S05]  /*114a0*/  BRX R4 -0x114b0                                                               (*"BRANCH_TARGETS .L_x_420,.L_x_421,.L_x_196"*) ;  /* 0xfffffee804d47949 */ /* 0x000fea000383ffff */
.L_x_421:
        /* <DEDUP_REMOVED lines=34> */
[----:B------:R-:W-:Y:S01]  /*116d0*/  FMUL R16, R5, R16 ;  /* 0x0000001005107220 */ /* 0x000fe20000400000 */
[----:B------:R-:W-:Y:S02]  /*116e0*/  FMUL R17, |R4|, 1.4426950216293334961 ;  /* 0x3fb8aa3b04117820 */ /* 0x000fe40000400200 */
        /* <DEDUP_REMOVED lines=21> */
[----:B------:R-:W-:Y:S02]  /*11840*/  IMAD.MOV.U32 R10, RZ, RZ, 0x391fcb8e ;  /* 0x391fcb8eff0a7424 */ /* 0x000fe400078e00ff */
[----:B------:R-:W-:Y:S01]  /*11850*/  FADD R12, R12, R13 ;  /* 0x0000000d0c0c7221 */ /* 0x000fe20000000000 */
[----:B0-----:R-:W-:-:S03]  /*11860*/  FADD R13, -R2, R3 ;  /* 0x00000003020d7221 */ /* 0x001fc60000000100 */
[----:B------:R-:W-:Y:S01]  /*11870*/  @!P1 FADD R12, -R12, -RZ ;  /* 0x800000ff0c0c9221 */ /* 0x000fe20000000100 */
[----:B------:R-:W0:Y:S01]  /*11880*/  F2I.NTZ R3, R3 ;  /* 0x0000000300037305 */ /* 0x000e220000203100 */
[----:B------:R-:W-:Y:S02]  /*11890*/  FSETP.GT.AND P0, PT, R2, RZ, PT ;  /* 0x000000ff0200720b */ /* 0x000fe40003f04000 */
[----:B------:R-:W-:Y:S01]  /*118a0*/  FADD R13, R13, R12 ;  /* 0x0000000c0d0d7221 */ /* 0x000fe20000000000 */
[----:B------:R-:W-:Y:S02]  /*118b0*/  MOV R12, 0x388f7971 ;  /* 0x388f7971000c7802 */ /* 0x000fe40000000f00 */
[----:B------:R-:W-:Y:S01]  /*118c0*/  SEL R2, RZ, 0x83000000, P0 ;  /* 0x83000000ff027807 */ /* 0x000fe20000000000 */
[----:B------:R-:W-:Y:S02]  /*118d0*/  FFMA R10, R13, R10, 0.0013391353422775864601 ;  /* 0x3aaf85ed0d0a7423 */ /* 0x000fe4000000000a */
[----:B-1----:R-:W-:Y:S01]  /*118e0*/  FFMA R12, R5, R12, -5.0603266572579741478e-05 ;  /* 0xb8543ed8050c7423 */ /* 0x002fe2000000000c */
[----:B------:R-:W-:Y:S01]  /*118f0*/  IADD3 R17, PT, PT, R2, 0x7f000000, RZ ;  /* 0x7f00000002117810 */ /* 0x000fe20007ffe0ff */
[----:B------:R-:W-:-:S02]  /*11900*/  FFMA R10, R13, R10, 0.0096188392490148544312 ;  /* 0x3c1d98560d0a7423 */ /* 0x000fc4000000000a */
[----:B------:R-:W-:Y:S02]  /*11910*/  FFMA R12, R5, R12, -0.00042276637395843863487 ;  /* 0xb9dda6be050c7423 */ /* 0x000fe4000000000c */
[----:B------:R-:W-:Y:S01]  /*11920*/  FFMA R10, R13, R10, 0.055503588169813156128 ;  /* 0x3d6357bb0d0a7423 */ /* 0x000fe2000000000a */
[----:B0-----:R-:W-:Y:S01]  /*11930*/  LEA R2, R3, -R2, 0x17 ;  /* 0x8000000203027211 */ /* 0x001fe200078eb8ff */
[----:B------:R-:W-:Y:S02]  /*11940*/  FFMA R12, R5, R12, 0.00099214143119752407074 ;  /* 0x3a820abe050c7423 */ /* 0x000fe4000000000c */
[----:B------:R-:W-:Y:S02]  /*11950*/  FFMA R10, R13, R10, 0.24022644758224487305 ;  /* 0x3e75fdec0d0a7423 */ /* 0x000fe4000000000a */
[----:B------:R-:W-:Y:S02]  /*11960*/  FFMA R12, R5, R12, -0.00027855476946569979191 ;  /* 0xb9920afd050c7423 */ /* 0x000fe4000000000c */
[----:B------:R-:W-:-:S02]  /*11970*/  FFMA R10, R13, R10, 0.69314718246459960938 ;  /* 0x3f3172180d0a7423 */ /* 0x000fc4000000000a */
[----:B------:R-:W-:Y:S02]  /*11980*/  FFMA R12, R5, R12, -0.0026749009266495704651 ;  /* 0xbb2f4d64050c7423 */ /* 0x000fe4000000000c */
[----:B------:R-:W-:Y:S02]  /*11990*/  FFMA R10, R13, R10, 1 ;  /* 0x3f8000000d0a7423 */ /* 0x000fe4000000000a */
[C---:B------:R-:W-:Y:S02]  /*119a0*/  FFMA R12, R5.reuse, R12, 0.0034718033857643604279 ;  /* 0x3b638732050c7423 */ /* 0x040fe4000000000c */
[----:B------:R-:W-:Y:S02]  /*119b0*/  FMUL R17, R10, R17 ;  /* 0x000000110a117220 */ /* 0x000fe40000400000 */
[----:B------:R-:W-:Y:S02]  /*119c0*/  FFMA R10, R5, R12, 0.083333343267440795898 ;  /* 0x3daaaaac050a7423 */ /* 0x000fe4000000000c */
[----:B------:R-:W-:-:S02]  /*119d0*/  FMUL R2, R17, R2 ;  /* 0x0000000211027220 */ /* 0x000fc40000400000 */
        /* <DEDUP_REMOVED lines=42> */
.L_x_197:
[----:B------:R-:W0:Y:S01]  /*11c80*/  FRND R2, R11 ;  /* 0x0000000b00027307 */ /* 0x000e220000201000 */
[----:B------:R-:W-:Y:S01]  /*11c90*/  HFMA2 R4, -RZ, RZ, 0.818359375, -0.00722503662109375 ;  /* 0x3a8c9f66ff047431 */ /* 0x000fe200000001ff */
[C---:B------:R-:W-:Y:S02]  /*11ca0*/  FSETP.NEU.AND P0, PT, R11.reuse, RZ, PT ;  /* 0x000000ff0b00720b */ /* 0x040fe40003f0d000 */
        /* <DEDUP_REMOVED lines=25> */
.L_x_198:
[----:B------:R-:W0:Y:S01]  /*11e40*/  FRND.TRUNC R2, R11 ;  /* 0x0000000b00027307 */ /* 0x000e22000020d000 */
[----:B------:R-:W-:Y:S02]  /*11e50*/  MOV R3, 0x7fffffff ;  /* 0x7fffffff00037802 */ /* 0x000fe40000000f00 */
        /* <DEDUP_REMOVED lines=10> */
.L_x_420:
[----:B------:R-:W-:Y:S01]  /*11f00*/  VIADD R2, R11, 0x1800000 ;  /* 0x018000000b027836 */ /* 0x000fe20000000000 */
[----:B------:R-:W-:Y:S04]  /*11f10*/  BSSY.RECONVERGENT B1, `(.L_x_199) ;  /* 0x000000c000017945 */ /* 0x000fe80003800200 */
[----:B------:R-:W-:-:S04]  /*11f20*/  LOP3.LUT R2, R2, 0x7f800000, RZ, 0xc0, !PT ;  /* 0x7f80000002027812 */ /* 0x000fc800078ec0ff */
[----:B------:R-:W-:-:S13]  /*11f30*/  ISETP.GT.U32.AND P0, PT, R2, 0x1ffffff, PT ;  /* 0x01ffffff0200780c */ /* 0x000fda0003f04070 */
[----:B------:R-:W-:Y:S05]  /*11f40*/  @P0 BRA `(.L_x_200) ;  /* 0x0000000000100947 */ /* 0x000fea0003800000 */
[----:B------:R-:W-:Y:S02]  /*11f50*/  MOV R2, R11 ;  /* 0x0000000b00027202 */ /* 0x000fe40000000f00 */
[----:B------:R-:W-:-:S07]  /*11f60*/  MOV R4, 0x11f80 ;  /* 0x00011f8000047802 */ /* 0x000fce0000000f00 */
[----:B------:R-:W-:Y:S05]  /*11f70*/  CALL.REL.NOINC `($__internal_1_$__cuda_sm20_rcp_rn_f32_slowpath) ;  /* 0x0000003400087944 */ /* 0x000fea0003c00000 */
[----:B------:R-:W-:Y:S05]  /*11f80*/  BRA `(.L_x_201) ;  /* 0x0000000000107947 */ /* 0x000fea0003800000 */
.L_x_200:
[----:B------:R-:W0:Y:S02]  /*11f90*/  MUFU.RCP R2, R11 ;  /* 0x0000000b00027308 */ /* 0x000e240000001000 */
[----:B0-----:R-:W-:-:S04]  /*11fa0*/  FFMA R3, R11, R2, -1 ;  /* 0xbf8000000b037423 */ /* 0x001fc80000000002 */
[----:B------:R-:W-:-:S04]  /*11fb0*/  FADD.FTZ R3, -R3, -RZ ;  /* 0x800000ff03037221 */ /* 0x000fc80000010100 */
[----:B------:R-:W-:-:S07]  /*11fc0*/  FFMA R3, R2, R3, R2 ;  /* 0x0000000302037223 */ /* 0x000fce0000000002 */
.L_x_201:
[----:B------:R-:W-:Y:S05]  /*11fd0*/  BSYNC.RECONVERGENT B1 ;  /* 0x0000000000017941 */ /* 0x000fea0003800200 */
.L_x_199:
[----:B------:R-:W-:Y:S05]  /*11fe0*/  BRA `(.L_x_196) ;  /* 0x0000002000c47947 */ /* 0x000fea0003800000 */
.L_x_194:
[----:B------:R-:W-:-:S13]  /*11ff0*/  ISETP.GT.AND P0, PT, R4, 0x5, PT ;  /* 0x000000050400780c */ /* 0x000fda0003f04270 */
[----:B------:R-:W-:Y:S05]  /*12000*/  @P0 BRA `(.L_x_202) ;  /* 0x0000000000600947 */ /* 0x000fea0003800000 */
[----:B------:R-:W-:-:S04]  /*12010*/  MOV R5, 0xfffffffc ;  /* 0xfffffffc00057802 */ /* 0x000fc80000000f00 */
[----:B------:R-:W-:-:S04]  /*12020*/  VIADDMNMX.U32 R4, R4, R5, 0x2, PT ;  /* 0x0000000204047446 */ /* 0x000fc80003800005 */
[----:B------:R-:W-:-:S04]  /*12030*/  SHF.L.U32 R2, R4, 0x2, RZ ;  /* 0x0000000204027819 */ /* 0x000fc800000006ff */
[----:B------:R-:W0:Y:S02]  /*12040*/  LDC R4, c[0x2][R2+0x20c] ;  /* 0x0080830002047b82 */ /* 0x000e240000000800 */
[----:B0-----:R-:W-:-:S04]  /*12050*/  SHF.R.S32.HI R5, RZ, 0x1f, R4 ;  /* 0x0000001fff057819 */ /* 0x001fc80000011404 */
.L_x_423:
[----:B------:R-:W-:Y:S05]  /*12060*/  BRX R4 -0x12070                                                               (*"BRANCH_TARGETS .L_x_424,.L_x_425,.L_x_196"*) ;  /* 0xfffffedc04e47949 */ /* 0x000fea000383ffff */
.L_x_425:
[----:B------:R-:W-:Y:S01]  /*12070*/  FMUL R3, R11, R11 ;  /* 0x0000000b0b037220 */ /* 0x000fe20000400000 */
[----:B------:R-:W-:Y:S06]  /*12080*/  BRA `(.L_x_196) ;  /* 0x00000020009c7947 */ /* 0x000fec0003800000 */
.L_x_424:
[----:B------:R-:W-:Y:S01]  /*12090*/  VIADD R2, R11, 0xf3000000 ;  /* 0xf30000000b027836 */ /* 0x000fe20000000000 */
[----:B------:R0:W1:Y:S01]  /*120a0*/  MUFU.RSQ R4, R11 ;  /* 0x0000000b00047308 */ /* 0x0000620000001400 */
[----:B------:R-:W-:Y:S03]  /*120b0*/  BSSY.RECONVERGENT B1, `(.L_x_203) ;  /* 0x000000c000017945 */ /* 0x000fe60003800200 */
[----:B------:R-:W-:-:S13]  /*120c0*/  ISETP.GT.U32.AND P0, PT, R2, 0x727fffff, PT ;  /* 0x727fffff0200780c */ /* 0x000fda0003f04070 */
[----:B01----:R-:W-:Y:S05]  /*120d0*/  @!P0 BRA `(.L_x_204) ;  /* 0x0000000000148947 */ /* 0x003fea0003800000 */
[----:B------:R-:W-:Y:S02]  /*120e0*/  MOV R13, R11 ;  /* 0x0000000b000d7202 */ /* 0x000fe40000000f00 */
[----:B------:R-:W-:-:S07]  /*120f0*/  MOV R18, 0x12110 ;  /* 0x0001211000127802 */ /* 0x000fce0000000f00 */
[----:B------:R-:W-:Y:S05]  /*12100*/  CALL.REL.NOINC `($__internal_3_$__cuda_sm20_sqrt_rn_f32_slowpath) ;  /* 0x0000003800687944 */ /* 0x000fea0003c00000 */
[----:B------:R-:W-:Y:S01]  /*12110*/  MOV R3, R17 ;  /* 0x0000001100037202 */ /* 0x000fe20000000f00 */
[----:B------:R-:W-:Y:S06]  /*12120*/  BRA `(.L_x_205) ;  /* 0x0000000000107947 */ /* 0x000fec0003800000 */
.L_x_204:
[----:B------:R-:W-:Y:S01]  /*12130*/  FMUL.FTZ R2, R11, R4 ;  /* 0x000000040b027220 */ /* 0x000fe20000410000 */
[----:B------:R-:W-:-:S03]  /*12140*/  FMUL.FTZ R4, R4, 0.5 ;  /* 0x3f00000004047820 */ /* 0x000fc60000410000 */
[----:B------:R-:W-:-:S04]  /*12150*/  FFMA R3, -R2, R2, R11 ;  /* 0x0000000202037223 */ /* 0x000fc8000000010b */
[----:B------:R-:W-:-:S07]  /*12160*/  FFMA R3, R3, R4, R2 ;  /* 0x0000000403037223 */ /* 0x000fce0000000002 */
.L_x_205:
[----:B------:R-:W-:Y:S05]  /*12170*/  BSYNC.RECONVERGENT B1 ;  /* 0x0000000000017941 */ /* 0x000fea0003800200 */
.L_x_203:
[----:B------:R-:W-:Y:S05]  /*12180*/  BRA `(.L_x_196) ;  /* 0x00000020005c7947 */ /* 0x000fea0003800000 */
.L_x_202:
[----:B------:R-:W-:-:S04]  /*12190*/  MOV R5, 0xfffffffa ;  /* 0xfffffffa00057802 */ /* 0x000fc80000000f00 */
[----:B------:R-:W-:-:S05]  /*121a0*/  VIADDMNMX.U32 R4, R4, R5, 0x3, PT ;  /* 0x0000000304047446 */ /* 0x000fca0003800005 */
[----:B------:R-:W-:-:S04]  /*121b0*/  IMAD.SHL.U32 R2, R4, 0x4, RZ ;  /* 0x0000000404027824 */ /* 0x000fc800078e00ff */
[----:B------:R-:W0:Y:S02]  /*121c0*/  LDC R4, c[0x2][R2+0x218] ;  /* 0x0080860002047b82 */ /* 0x000e240000000800 */
[----:B0-----:R-:W-:-:S04]  /*121d0*/  SHF.R.S32.HI R5, RZ, 0x1f, R4 ;  /* 0x0000001fff057819 */ /* 0x001fc80000011404 */
.L_x_427:
[----:B------:R-:W-:Y:S05]  /*121e0*/  BRX R4 -0x121f0                                                               (*"BRANCH_TARGETS .L_x_428,.L_x_429,.L_x_430,.L_x_196"*) ;  /* 0xfffffedc04847949 */ /* 0x000fea000383ffff */
.L_x_430:
        /* <DEDUP_REMOVED lines=17> */
.L_x_209:
        /* <DEDUP_REMOVED lines=42> */
.L_x_208:
[----:B------:R-:W-:Y:S02]  /*125a0*/  HFMA2 R2, -RZ, RZ, 0, 0 ;  /* 0x00000000ff027431 */ /* 0x000fe400000001ff */
[----:B------:R-:W-:-:S07]  /*125b0*/  FMUL R3, RZ, R11 ;  /* 0x0000000bff037220 */ /* 0x000fce0000400000 */
.L_x_207:
[----:B------:R-:W-:Y:S05]  /*125c0*/  BSYNC.RECONVERGENT B1 ;  /* 0x0000000000017941 */ /* 0x000fea0003800200 */
.L_x_206:
        /* <DEDUP_REMOVED lines=19> */
.L_x_429:
        /* <DEDUP_REMOVED lines=26> */
.L_x_428:
        /* <DEDUP_REMOVED lines=17> */
.L_x_213:
        /* <DEDUP_REMOVED lines=42> */
.L_x_212:
[----:B------:R-:W-:Y:S02]  /*12c50*/  HFMA2 R4, -RZ, RZ, 0, 0 ;  /* 0x00000000ff047431 */ /* 0x000fe400000001ff */
[----:B------:R-:W-:-:S07]  /*12c60*/  FMUL R2, RZ, R11 ;  /* 0x0000000bff027220 */ /* 0x000fce0000400000 */
.L_x_211:
[----:B------:R-:W-:Y:S05]  /*12c70*/  BSYNC.RECONVERGENT B1 ;  /* 0x0000000000017941 */ /* 0x000fea0003800200 */
.L_x_210:
        /* <DEDUP_REMOVED lines=9> */
[----:B------:R-:W-:Y:S02]  /*12d10*/  FSEL R2, R2, 1, P0 ;  /* 0x3f80000002027808 */ /* 0x000fe40000000000 */
[----:B------:R-:W-:Y:S01]  /*12d20*/  LOP3.LUT P1, RZ, R4, 0x2, RZ, 0xc0, !PT ;  /* 0x0000000204ff7812 */ /* 0x000fe2000782c0ff */
[----:B------:R-:W-:Y:S01]  /*12d30*/  FFMA R10, R3, R10, R12 ;  /* 0x0000000a030a7223 */ /* 0x000fe2000000000c */
[----:B------:R-:W-:Y:S01]  /*12d40*/  FSEL R11, -R11, -0.16666662693023681641, !P0 ;  /* 0xbe2aaaa80b0b7808 */ /* 0x000fe20004000100 */
[----:B------:R-:W-:-:S04]  /*12d50*/  FFMA R5, R3, R2, RZ ;  /* 0x0000000203057223 */ /* 0x000fc800000000ff */
[----:B------:R-:W-:-:S04]  /*12d60*/  FFMA R3, R3, R10, R11 ;  /* 0x0000000a03037223 */ /* 0x000fc8000000000b */
[----:B------:R-:W-:-:S04]  /*12d70*/  FFMA R3, R5, R3, R2 ;  /* 0x0000000305037223 */ /* 0x000fc80000000002 */
[----:B------:R-:W-:Y:S01]  /*12d80*/  @P1 FADD R3, RZ, -R3 ;  /* 0x80000003ff031221 */ /* 0x000fe20000000000 */
[----:B------:R-:W-:Y:S06]  /*12d90*/  BRA `(.L_x_196) ;  /* 0x0000001400587947 */ /* 0x000fec0003800000 */
.L_x_193:
        /* <DEDUP_REMOVED lines=9> */
.L_x_432:
[----:B------:R-:W-:Y:S05]  /*12e30*/  BRX R4 -0x12e40                                                               (*"BRANCH_TARGETS .L_x_433,.L_x_434,.L_x_196"*) ;  /* 0xfffffed004707949 */ /* 0x000fea000383ffff */
.L_x_434:
        /* <DEDUP_REMOVED lines=11> */
[----:B------:R-:W-:Y:S01]  /*12ef0*/  SHF.L.U32 R3, R11, 0x8, RZ ;  /* 0x000000080b037819 */ /* 0x000fe200000006ff */
[----:B------:R-:W-:Y:S01]  /*12f00*/  HFMA2 R10, -RZ, RZ, 0, 0 ;  /* 0x00000000ff0a7431 */ /* 0x000fe200000001ff */
[----:B------:R-:W-:Y:S01]  /*12f10*/  MOV R2, R1 ;  /* 0x0000000100027202 */ /* 0x000fe20000000f00 */
[----:B------:R-:W0:Y:S01]  /*12f20*/  LDCU.64 UR12, c[0x4][URZ] ;  /* 0x01000000ff0c77ac */ /* 0x000e220008000a00 */
[----:B------:R-:W-:Y:S01]  /*12f30*/  LOP3.LUT R17, R3, 0x80000000, RZ, 0xfc, !PT ;  /* 0x8000000003117812 */ /* 0x000fe200078efcff */
[----:B------:R-:W-:Y:S01]  /*12f40*/  UMOV UR6, URZ ;  /* 0x000000ff00067c82 */ /* 0x000fe20008000000 */
[----:B------:R-:W-:-:S05]  /*12f50*/  UMOV UR5, URZ ;  /* 0x000000ff00057c82 */ /* 0x000fca0008000000 */
.L_x_219:
[----:B0-----:R-:W-:Y:S01]  /*12f60*/  IMAD.U32 R12, RZ, RZ, UR12 ;  /* 0x0000000cff0c7e24 */ /* 0x001fe2000f8e00ff */
[----:B------:R-:W-:-:S05]  /*12f70*/  MOV R13, UR13 ;  /* 0x0000000d000d7c02 */ /* 0x000fca0008000f00 */
[----:B------:R-:W2:Y:S01]  /*12f80*/  LDG.E.CONSTANT R4, desc[UR8][R12.64] ;  /* 0x000000080c047981 */ /* 0x000ea2000c1e9900 */
[----:B------:R-:W-:Y:S02]  /*12f90*/  UIADD3 UR12, UP1, UPT, UR12, 0x4, URZ ;  /* 0x000000040c0c7890 */ /* 0x000fe4000ff3e0ff */
[----:B------:R-:W-:Y:S02]  /*12fa0*/  UIADD3 UR5, UPT, UPT, UR5, 0x1, URZ ;  /* 0x0000000105057890 */ /* 0x000fe4000fffe0ff */
[----:B------:R-:W-:Y:S02]  /*12fb0*/  UIADD3.X UR13, UPT, UPT, URZ, UR13, URZ, UP1, !UPT ;  /* 0x0000000dff0d7290 */ /* 0x000fe40008ffe4ff */
[----:B------:R-:W-:Y:S01]  /*12fc0*/  UISETP.NE.AND UP1, UPT, UR5, 0x6, UPT ;  /* 0x000000060500788c */ /* 0x000fe2000bf25270 */
[----:B--2---:R-:W-:-:S03]  /*12fd0*/  IMAD.WIDE.U32 R4, R4, R17, RZ ;  /* 0x0000001104047225 */ /* 0x004fc600078e00ff */
[----:B------:R-:W-:-:S04]  /*12fe0*/  IADD3 R3, P0, PT, R4, R10, RZ ;  /* 0x0000000a04037210 */ /* 0x000fc80007f1e0ff */
[----:B------:R-:W-:Y:S01]  /*12ff0*/  IADD3.X R10, PT, PT, R5, UR6, RZ, P0, !PT ;  /* 0x00000006050a7c10 */ /* 0x000fe200087fe4ff */
[----:B------:R0:W-:Y:S02]  /*13000*/  STL [R2], R3 ;  /* 0x0000000302007387 */ /* 0x0001e40000100800 */
[----:B0-----:R-:W-:Y:S01]  /*13010*/  IADD3 R2, PT, PT, R2, 0x4, RZ ;  /* 0x0000000402027810 */ /* 0x001fe20007ffe0ff */
[----:B------:R-:W-:Y:S06]  /*13020*/  BRA.U UP1, `(.L_x_219) ;  /* 0xfffffffd01cc7547 */ /* 0x000fec000b83ffff */
        /* <DEDUP_REMOVED lines=32> */
.L_x_218:
[----:B------:R-:W-:Y:S02]  /*13230*/  HFMA2 R4, -RZ, RZ, 0, 0 ;  /* 0x00000000ff047431 */ /* 0x000fe400000001ff */
[----:B------:R-:W-:-:S07]  /*13240*/  FMUL R2, RZ, R11 ;  /* 0x0000000bff027220 */ /* 0x000fce0000400000 */
.L_x_217:
[----:B------:R-:W-:Y:S05]  /*13250*/  BSYNC.RECONVERGENT B1 ;  /* 0x0000000000017941 */ /* 0x000fea0003800200 */
.L_x_216:
[----:B------:R-:W-:Y:S01]  /*13260*/  IMAD.MOV.U32 R10, RZ, RZ, R2 ;  /* 0x000000ffff0a7224 */ /* 0x000fe200078e0002 */
[----:B------:R-:W-:Y:S02]  /*13270*/  MOV R3, 0x3c190000 ;  /* 0x3c19000000037802 */ /* 0x000fe40000000f00 */
[----:B------:R-:W-:Y:S01]  /*13280*/  LOP3.LUT R4, R4, 0x1, RZ, 0xc0, !PT ;  /* 0x0000000104047812 */ /* 0x000fe200078ec0ff */
[C---:B------:R-:W-:Y:S01]  /*13290*/  FMUL R2, R10.reuse, R10 ;  /* 0x0000000a0a027220 */ /* 0x040fe20000400000 */
[----:B------:R-:W-:Y:S02]  /*132a0*/  FSETP.NEU.AND P0, PT, |R10|, 0.00049096695147454738617, PT ;  /* 0x3a00b43c0a00780b */ /* 0x000fe40003f0d200 */
[----:B------:R-:W-:Y:S01]  /*132b0*/  ISETP.NE.U32.AND P1, PT, R4, 0x1, PT ;  /* 0x000000010400780c */ /* 0x000fe20003f25070 */
        /* <DEDUP_REMOVED lines=10> */
.L_x_433:
        /* <DEDUP_REMOVED lines=9> */
[----:B------:R-:W-:-:S04]  /*133f0*/  IMAD.MOV.U32 R4, RZ, RZ, 0x3d10ecef ;  /* 0x3d10ecefff047424 */ /* 0x000fc800078e00ff */
[----:B------:R-:W-:Y:S02]  /*13400*/  FSEL R2, R5, RZ, P0 ;  /* 0x000000ff05027208 */ /* 0x000fe40000000000 */
[----:B------:R-:W-:Y:S02]  /*13410*/  FSETP.GT.AND P0, PT, R11, 0.56000000238418579102, PT ;  /* 0x3f0f5c290b00780b */ /* 0x000fe40003f04000 */
[----:B------:R-:W-:Y:S02]  /*13420*/  FSEL R2, R2, |R11|, P1 ;  /* 0x4000000b02027208 */ /* 0x000fe40000800000 */
[----:B------:R-:W-:Y:S02]  /*13430*/  MOV R5, 0x3fd774eb ;  /* 0x3fd774eb00057802 */ /* 0x000fe40000000f00 */
        /* <DEDUP_REMOVED lines=13> */
.L_x_215:
[----:B------:R-:W-:-:S04]  /*13510*/  MOV R5, 0xfffffff5 ;  /* 0xfffffff500057802 */ /* 0x000fc80000000f00 */
[----:B------:R-:W-:-:S04]  /*13520*/  VIADDMNMX.U32 R4, R4, R5, 0x2, PT ;  /* 0x0000000204047446 */ /* 0x000fc80003800005 */
[----:B------:R-:W-:-:S04]  /*13530*/  SHF.L.U32 R2, R4, 0x2, RZ ;  /* 0x0000000204027819 */ /* 0x000fc800000006ff */
[----:B------:R-:W0:Y:S02]  /*13540*/  LDC R4, c[0x2][R2+0x234] ;  /* 0x00808d0002047b82 */ /* 0x000e240000000800 */
[----:B0-----:R-:W-:-:S04]  /*13550*/  SHF.R.S32.HI R5, RZ, 0x1f, R4 ;  /* 0x0000001fff057819 */ /* 0x001fc80000011404 */
.L_x_436:
[----:B------:R-:W-:Y:S05]  /*13560*/  BRX R4 -0x13570                                                               (*"BRANCH_TARGETS .L_x_437,.L_x_438,.L_x_196"*) ;  /* 0xfffffec804a47949 */ /* 0x000fea000383ffff */
.L_x_438:
[C---:B------:R-:W-:Y:S01]  /*13570*/  FMUL R2, |R11|.reuse, 1.4426950216293334961 ;  /* 0x3fb8aa3b0b027820 */ /* 0x040fe20000400200 */
[----:B------:R-:W-:Y:S02]  /*13580*/  IMAD.MOV.U32 R3, RZ, RZ, 0x42fc0000 ;  /* 0x42fc0000ff037424 */ /* 0x000fe400078e00ff */
[----:B------:R-:W-:-:S03]  /*13590*/  FMUL R13, R11, R11 ;  /* 0x0000000b0b0d7220 */ /* 0x000fc60000400000 */
[----:B------:R-:W0:Y:S02]  /*135a0*/  FRND.TRUNC R2, R2 ;  /* 0x0000000200027307 */ /* 0x000e24000020d000 */
[----:B0-----:R-:W-:Y:S02]  /*135b0*/  FSETP.GT.AND P0, PT, |R2|, 126, PT ;  /* 0x42fc00000200780b */ /* 0x001fe40003f04200 */
[----:B------:R-:W-:-:S04]  /*135c0*/  LOP3.LUT R3, R3, 0x80000000, R2, 0xb8, !PT ;  /* 0x8000000003037812 */ /* 0x000fc800078eb802 */
[----:B------:R-:W-:Y:S01]  /*135d0*/  FSEL R4, R3, R2, P0 ;  /* 0x0000000203047208 */ /* 0x000fe20000000000 */
[----:B------:R-:W-:Y:S01]  /*135e0*/  HFMA2 R2, -RZ, RZ, 0.389892578125, 0.0002090930938720703125 ;  /* 0x363d0adaff027431 */ /* 0x000fe200000001ff */
[----:B------:R-:W-:-:S03]  /*135f0*/  FSETP.GE.AND P0, PT, |R11|, 1, PT ;  /* 0x3f8000000b00780b */ /* 0x000fc60003f06200 */
[----:B------:R-:W-:-:S04]  /*13600*/  FFMA R3, R4, -0.69314718246459960938, |R11| ;  /* 0xbf31721804037823 */ /* 0x000fc8000000040b */
[C---:B------:R-:W-:Y:S01]  /*13610*/  FFMA R3, R4.reuse, 1.9046542121259335545e-09, R3 ;  /* 0x3102e30804037823 */ /* 0x040fe20000000003 */
[----:B------:R-:W-:Y:S01]  /*13620*/  FADD R4, R4, 12583037 ;  /* 0x4b40007d04047421 */ /* 0x000fe20000000000 */
[----:B------:R-:W-:Y:S02]  /*13630*/  FFMA R2, R13, R2, 0.00019836159481201320887 ;  /* 0x394fff490d027423 */ /* 0x000fe40000000002 */
[----:B------:R-:W-:Y:S02]  /*13640*/  FMUL R3, R3, 1.4426950216293334961 ;  /* 0x3fb8aa3b03037820 */ /* 0x000fe40000400000 */
[----:B------:R-:W-:Y:S01]  /*13650*/  SHF.L.U32 R4, R4, 0x17, RZ ;  /* 0x0000001704047819 */ /* 0x000fe200000006ff */
[----:B------:R-:W-:-:S03]  /*13660*/  FFMA R10, R13, R2, 0.0083333496004343032837 ;  /* 0x3c08889a0d0a7423 */ /* 0x000fc60000000002 */
[----:B------:R-:W0:Y:S01]  /*13670*/  MUFU.EX2 R3, R3 ;  /* 0x0000000300037308 */ /* 0x000e220000000800 */
[----:B------:R-:W-:-:S04]  /*13680*/  FFMA R10, R13, R10, 0.16666667163372039795 ;  /* 0x3e2aaaab0d0a7423 */ /* 0x000fc8000000000a */
[----:B------:R-:W-:Y:S01]  /*13690*/  FMUL R10, R13, R10 ;  /* 0x0000000a0d0a7220 */ /* 0x000fe20000400000 */
[----:B0-----:R-:W-:-:S04]  /*136a0*/  FMUL R4, R4, R3 ;  /* 0x0000000304047220 */ /* 0x001fc80000400000 */
[----:B------:R-:W0:Y:S02]  /*136b0*/  MUFU.RCP R5, R4 ;  /* 0x0000000400057308 */ /* 0x000e240000001000 */
[----:B0-----:R-:W-:-:S04]  /*136c0*/  FMUL.FTZ R5, R5, -0.125 ;  /* 0xbe00000005057820 */ /* 0x001fc80000410000 */
[----:B------:R-:W-:-:S05]  /*136d0*/  FFMA R2, R4, 2, R5 ;  /* 0x4000000004027823 */ /* 0x000fca0000000005 */
[--C-:B------:R-:W-:Y:S01]  /*136e0*/  LOP3.LUT R3, R2, 0x80000000, R11.reuse, 0xb8, !PT ;  /* 0x8000000002037812 */ /* 0x100fe200078eb80b */
[----:B------:R-:W-:Y:S01]  /*136f0*/  @!P0 FFMA R3, R11, R10, R11 ;  /* 0x0000000a0b038223 */ /* 0x000fe2000000000b */
[----:B------:R-:W-:Y:S06]  /*13700*/  BRA `(.L_x_196) ;  /* 0x0000000800fc7947 */ /* 0x000fec0003800000 */
.L_x_437:
[----:B------:R-:W0:Y:S01]  /*13710*/  MUFU.RCP R2, |R11| ;  /* 0x4000000b00027308 */ /* 0x000e220000001000 */
[----:B------:R-:W-:Y:S01]  /*13720*/  FSETP.GT.AND P0, PT, |R11|, 1, PT ;  /* 0x3f8000000b00780b */ /* 0x000fe20003f04200 */
[----:B------:R-:W-:Y:S01]  /*13730*/  IMAD.MOV.U32 R5, RZ, RZ, 0x3f6ee581 ;  /* 0x3f6ee581ff057424 */ /* 0x000fe200078e00ff */
        /* <DEDUP_REMOVED lines=17> */
.L_x_214:
[----:B------:R-:W-:-:S13]  /*13850*/  ISETP.GT.AND P0, PT, R4, 0xe, PT ;  /* 0x0000000e0400780c */ /* 0x000fda0003f04270 */
[----:B------:R-:W-:Y:S05]  /*13860*/  @P0 BRA `(.L_x_220) ;  /* 0x0000000400000947 */ /* 0x000fea0003800000 */
[----:B------:R-:W-:-:S04]  /*13870*/  MOV R5, 0xfffffff3 ;  /* 0xfffffff300057802 */ /* 0x000fc80000000f00 */
[----:B------:R-:W-:-:S04]  /*13880*/  VIADDMNMX.U32 R4, R4, R5, 0x2, PT ;  /* 0x0000000204047446 */ /* 0x000fc80003800005 */
[----:B------:R-:W-:-:S04]  /*13890*/  SHF.L.U32 R2, R4, 0x2, RZ ;  /* 0x0000000204027819 */ /* 0x000fc800000006ff */
[----:B------:R-:W0:Y:S02]  /*138a0*/  LDC R4, c[0x2][R2+0x240] ;  /* 0x0080900002047b82 */ /* 0x000e240000000800 */
[----:B0-----:R-:W-:-:S04]  /*138b0*/  SHF.R.S32.HI R5, RZ, 0x1f, R4 ;  /* 0x0000001fff057819 */ /* 0x001fc80000011404 */
.L_x_440:
[----:B------:R-:W-:Y:S05]  /*138c0*/  BRX R4 -0x138d0                                                               (*"BRANCH_TARGETS .L_x_441,.L_x_442,.L_x_196"*) ;  /* 0xfffffec404cc7949 */ /* 0x000fea000383ffff */
.L_x_442:
        /* <DEDUP_REMOVED lines=9> */
[----:B------:R-:W-:Y:S01]  /*13960*/  FMUL R11, R11, 1.4426950216293334961 ;  /* 0x3fb8aa3b0b0b7820 */ /* 0x000fe20000400000 */
[----:B------:R-:W-:-:S05]  /*13970*/  IMAD.SHL.U32 R4, R4, 0x800000, RZ ;  /* 0x0080000004047824 */ /* 0x000fca00078e00ff */
[----:B------:R-:W0:Y:S02]  /*13980*/  MUFU.EX2 R11, R11 ;  /* 0x0000000b000b7308 */ /* 0x000e240000000800 */
[----:B0-----:R-:W-:-:S06]  /*13990*/  FMUL R4, R4, R11 ;  /* 0x0000000b04047220 */ /* 0x001fcc0000400000 */
[----:B------:R-:W0:Y:S02]  /*139a0*/  MUFU.RCP R3, R4 ;  /* 0x0000000400037308 */ /* 0x000e240000001000 */
[----:B0-----:R-:W-:-:S04]  /*139b0*/  FMUL.FTZ R3, R3, 0.125 ;  /* 0x3e00000003037820 */ /* 0x001fc80000410000 */
[----:B------:R-:W-:Y:S01]  /*139c0*/  FFMA R3, R4, 2, R3 ;  /* 0x4000000004037823 */ /* 0x000fe20000000003 */
[----:B------:R-:W-:Y:S06]  /*139d0*/  BRA `(.L_x_196) ;  /* 0x0000000800487947 */ /* 0x000fec0003800000 */
.L_x_441:
[C---:B------:R-:W-:Y:S01]  /*139e0*/  FFMA R3, R11.reuse, R11, 1 ;  /* 0x3f8000000b037423 */ /* 0x040fe2000000000b */
[----:B------:R-:W-:Y:S02]  /*139f0*/  FSETP.GT.AND P2, PT, |R11|, 8388608, PT ;  /* 0x4b0000000b00780b */ /* 0x000fe40003f44200 */
[----:B------:R-:W-:Y:S01]  /*13a00*/  MOV R13, 0x3e800000 ;  /* 0x3e800000000d7802 */ /* 0x000fe20000000f00 */
[----:B------:R-:W0:Y:S02]  /*13a10*/  MUFU.RSQ R2, R3 ;  /* 0x0000000300027308 */ /* 0x000e240000001400 */
[----:B0-----:R-:W-:-:S06]  /*13a20*/  FFMA R4, R3, R2, 1 ;  /* 0x3f80000003047423 */ /* 0x001fcc0000000002 */
[----:B------:R-:W0:Y:S02]  /*13a30*/  MUFU.RCP R4, R4 ;  /* 0x0000000400047308 */ /* 0x000e240000001000 */
[----:B0-----:R-:W-:Y:S01]  /*13a40*/  FMUL R2, |R11|, R4 ;  /* 0x000000040b027220 */ /* 0x001fe20000400200 */
[----:B------:R-:W-:-:S03]  /*13a50*/  IMAD.MOV.U32 R4, RZ, RZ, 0x3d39bf78 ;  /* 0x3d39bf78ff047424 */ /* 0x000fc600078e00ff */
[----:B------:R-:W-:-:S05]  /*13a60*/  FFMA R2, |R11|, R2, |R11| ;  /* 0x000000020b027223 */ /* 0x000fca000000060b */
[----:B------:R-:W-:-:S04]  /*13a70*/  FSEL R2, |R11|, R2, P2 ;  /* 0x000000020b027208 */ /* 0x000fc80001000200 */
        /* <DEDUP_REMOVED lines=25> */
[----:B------:R-:W-:Y:S02]  /*13c10*/  @P0 FSEL R4, R4, -RZ, P1 ;  /* 0x800000ff04040208 */ /* 0x000fe40000800000 */
[----:B------:R-:W-:-:S03]  /*13c20*/  FSETP.NAN.AND P0, PT, |R11|, |R11|, PT ;  /* 0x4000000b0b00720b */ /* 0x000fc60003f08200 */
[----:B------:R-:W-:-:S05]  /*13c30*/  @P2 FADD R4, R4, 0.69314718246459960938 ;  /* 0x3f31721804042421 */ /* 0x000fca0000000000 */
[----:B------:R-:W-:-:S04]  /*13c40*/  LOP3.LUT R3, R4, 0x80000000, R11, 0xb8, !PT ;  /* 0x8000000004037812 */ /* 0x000fc800078eb80b */
[----:B------:R-:W-:Y:S01]  /*13c50*/  FSEL R3, R3, R4, !P0 ;  /* 0x0000000403037208 */ /* 0x000fe20004000000 */
[----:B------:R-:W-:Y:S06]  /*13c60*/  BRA `(.L_x_196) ;  /* 0x0000000400a47947 */ /* 0x000fec0003800000 */
.L_x_220:
[----:B------:R-:W-:-:S04]  /*13c70*/  MOV R5, 0xfffffff1 ;  /* 0xfffffff100057802 */ /* 0x000fc80000000f00 */
[----:B------:R-:W-:-:S04]  /*13c80*/  VIADDMNMX.U32 R2, R4, R5, 0x2, PT ;  /* 0x0000000204027446 */ /* 0x000fc80003800005 */
[----:B------:R-:W-:-:S04]  /*13c90*/  SHF.L.U32 R2, R2, 0x2, RZ ;  /* 0x0000000202027819 */ /* 0x000fc800000006ff */
[----:B------:R-:W0:Y:S02]  /*13ca0*/  LDC R12, c[0x2][R2+0x24c] ;  /* 0x00809300020c7b82 */ /* 0x000e240000000800 */
[----:B0-----:R-:W-:-:S04]  /*13cb0*/  SHF.R.S32.HI R13, RZ, 0x1f, R12 ;  /* 0x0000001fff0d7819 */ /* 0x001fc8000001140c */
.L_x_444:
[----:B------:R-:W-:Y:S05]  /*13cc0*/  BRX R12 -0x13cd0                                                              (*"BRANCH_TARGETS .L_x_445,.L_x_446,.L_x_447"*) ;  /* 0xfffffec00ccc7949 */ /* 0x000fea000383ffff */
.L_x_447:
[----:B------:R-:W-:-:S13]  /*13cd0*/  ISETP.NE.AND P0, PT, R4, 0x11, PT ;  /* 0x000000110400780c */ /* 0x000fda0003f05270 */
[----:B------:R-:W-:Y:S05]  /*13ce0*/  @P0 BRA `(.L_x_196) ;  /* 0x0000000400840947 */ /* 0x000fea0003800000 */
        /* <DEDUP_REMOVED lines=15> */
[----:B------:R-:W-:Y:S01]  /*13de0*/  FFMA R3, R10, R13, -1 ;  /* 0xbf8000000a037423 */ /* 0x000fe2000000000d */
[----:B------:R-:W-:Y:S01]  /*13df0*/  MOV R10, 0x3d39bf78 ;  /* 0x3d39bf78000a7802 */ /* 0x000fe20000000f00 */
[----:B------:R-:W-:Y:S02]  /*13e00*/  @P0 IMAD.MOV.U32 R13, RZ, RZ, 0x7f800000 ;  /* 0x7f800000ff0d0424 */ /* 0x000fe400078e00ff */
        /* <DEDUP_REMOVED lines=13> */
[----:B------:R-:W-:Y:S02]  /*13ee0*/  HFMA2 R4, -RZ, RZ, 1.75, 0 ;  /* 0x3f000000ff047431 */ /* 0x000fe400000001ff */
[C---:B------:R-:W-:Y:S01]  /*13ef0*/  @P1 FFMA R3, R2.reuse, R13, +INF ;  /* 0x7f80000002031423 */ /* 0x040fe2000000000d */
[----:B------:R-:W-:-:S04]  /*13f00*/  @P0 FSETP.NEU.AND P1, PT, R2, RZ, PT ;  /* 0x000000ff0200020b */ /* 0x000fc80003f2d000 */
[----:B------:R-:W-:Y:S02]  /*13f10*/  @P0 FSEL R3, R3, -RZ, P1 ;  /* 0x800000ff03030208 */ /* 0x000fe40000800000 */
[----:B------:R-:W-:-:S05]  /*13f20*/  LOP3.LUT R2, R4, 0x80000000, R11, 0xb8, !PT ;  /* 0x8000000004027812 */ /* 0x000fca00078eb80b */
[----:B------:R-:W-:Y:S01]  /*13f30*/  FMUL R3, R2, R3 ;  /* 0x0000000302037220 */ /* 0x000fe20000400000 */
[----:B------:R-:W-:Y:S06]  /*13f40*/  BRA `(.L_x_196) ;  /* 0x0000000000ec7947 */ /* 0x000fec0003800000 */
.L_x_446:
[C---:B------:R-:W-:Y:S01]  /*13f50*/  FMUL R2, |R11|.reuse, 2.8853900432586669922 ;  /* 0x4038aa3b0b027820 */ /* 0x040fe20000400200 */
[----:B------:R-:W-:Y:S01]  /*13f60*/  MOV R5, 0x3c80f082 ;  /* 0x3c80f08200057802 */ /* 0x000fe20000000f00 */
[C---:B------:R-:W-:Y:S01]  /*13f70*/  FMUL R10, R11.reuse, R11 ;  /* 0x0000000b0b0a7220 */ /* 0x040fe20000400000 */
[----:B------:R-:W-:Y:S01]  /*13f80*/  HFMA2 R4, -RZ, RZ, 1.875, 0 ;  /* 0x3f800000ff047431 */ /* 0x000fe200000001ff */
[C---:B------:R-:W-:Y:S02]  /*13f90*/  FSETP.GE.AND P1, PT, |R11|.reuse, 0.60000002384185791016, PT ;  /* 0x3f19999a0b00780b */ /* 0x040fe40003f26200 */
        /* <DEDUP_REMOVED lines=13> */
.L_x_445:
        /* <DEDUP_REMOVED lines=10> */
[----:B------:R-:W-:-:S04]  /*14110*/  MOV R10, 0x3f800000 ;  /* 0x3f800000000a7802 */ /* 0x000fc80000000f00 */
[----:B------:R-:W-:-:S04]  /*14120*/  FSEL R5, R5, RZ, P1 ;  /* 0x000000ff05057208 */ /* 0x000fc80000800000 */
[----:B------:R-:W-:-:S05]  /*14130*/  FSEL R5, R5, -1.0000001192092895508, !P0 ;  /* 0xbf80000105057808 */ /* 0x000fca0004000000 */
[----:B------:R-:W-:-:S04]  /*14140*/  FADD R2, R2, R5 ;  /* 0x0000000502027221 */ /* 0x000fc80000000000 */
[C---:B------:R-:W-:Y:S01]  /*14150*/  FADD.RZ R3, R2.reuse, 1 ;  /* 0x3f80000002037421 */ /* 0x040fe2000000c000 */
[----:B------:R-:W-:-:S03]  /*14160*/  ISETP.GE.U32.AND P1, PT, R2, 0x7f800000, PT ;  /* 0x7f8000000200780c */ /* 0x000fc60003f26070 */
[----:B------:R-:W-:Y:S01]  /*14170*/  VIADD R3, R3, 0xc0c00000 ;  /* 0xc0c0000003037836 */ /* 0x000fe20000000000 */
[----:B------:R-:W-:-:S04]  /*14180*/  ISETP.GT.AND P2, PT, R2, -0x40800000, P1 ;  /* 0xbf8000000200780c */ /* 0x000fc80000f44270 */
        /* <DEDUP_REMOVED lines=22> */
[----:B------:R-:W-:-:S07]  /*142f0*/  @P0 FADD R3, R3, 0.69314718246459960938 ;  /* 0x3f31721803030421 */ /* 0x000fce0000000000 */
.L_x_196:
[----:B------:R-:W-:Y:S05]  /*14300*/  BSYNC.RECONVERGENT B0 ;  /* 0x0000000000007941 */ /* 0x000fea0003800200 */
.L_x_192:
[----:B------:R1:W-:Y:S01]  /*14310*/  STL [R8+-0x4], R3 ;  /* 0xfffffc0308007387 */ /* 0x0003e20000100800 */
[----:B------:R-:W-:Y:S05]  /*14320*/  BRA `(.L_x_221) ;  /* 0x0000000800347947 */ /* 0x000fea0003800000 */
.L_x_191:
[----:B---3--:R-:W-:-:S05]  /*14330*/  LEA R3, R6, R9, 0x2 ;  /* 0x0000000906037211 */ /* 0x008fca00078e10ff */
[----:B------:R0:W5:Y:S04]  /*14340*/  LDL R2, [R3+-0x8] ;  /* 0xfffff80003027983 */ /* 0x0001680000100800 */
        /* <DEDUP_REMOVED lines=9> */
.L_x_448:
[----:B------:R-:W-:Y:S05]  /*143e0*/  BRX R4 -0x143f0                                                               (*"BRANCH_TARGETS .L_x_449,.L_x_450,.L_x_224"*) ;  /* 0xfffffebc04047949 */ /* 0x000fea000383ffff */
.L_x_450:
[----:B------:R-:W-:Y:S01]  /*143f0*/  FMUL R8, R2, R17 ;  /* 0x0000001102087220 */ /* 0x000fe20000400000 */
[----:B------:R-:W-:Y:S06]  /*14400*/  BRA `(.L_x_224) ;  /* 0x0000000400d87947 */ /* 0x000fec0003800000 */
.L_x_449:
[----:B------:R-:W-:Y:S01]  /*14410*/  FADD R8, R2, R17 ;  /* 0x0000001102087221 */ /* 0x000fe20000000000 */
[----:B------:R-:W-:Y:S06]  /*14420*/  BRA `(.L_x_224) ;  /* 0x0000000400d07947 */ /* 0x000fec0003800000 */
.L_x_223:
[----:B------:R-:W-:-:S05]  /*14430*/  IMAD.MOV.U32 R5, RZ, RZ, -0x2 ;  /* 0xfffffffeff057424 */ /* 0x000fca00078e00ff */
[----:B------:R-:W-:-:S04]  /*14440*/  VIADDMNMX.U32 R5, R4, R5, 0x2, PT ;  /* 0x0000000204057446 */ /* 0x000fc80003800005 */
[----:B------:R-:W-:-:S04]  /*14450*/  SHF.L.U32 R5, R5, 0x2, RZ ;  /* 0x0000000205057819 */ /* 0x000fc800000006ff */
[----:B------:R-:W0:Y:S02]  /*14460*/  LDC R10, c[0x2][R5+0x264] ;  /* 0x00809900050a7b82 */ /* 0x000e240000000800 */
[----:B0-----:R-:W-:-:S04]  /*14470*/  SHF.R.S32.HI R11, RZ, 0x1f, R10 ;  /* 0x0000001fff0b7819 */ /* 0x001fc8000001140a */
.L_x_452:
[----:B------:R-:W-:Y:S05]  /*14480*/  BRX R10 -0x14490                                                              (*"BRANCH_TARGETS .L_x_453,.L_x_454,.L_x_455"*) ;  /* 0xfffffeb80adc7949 */ /* 0x000fea000383ffff */
.L_x_455:
        /* <DEDUP_REMOVED lines=32> */
[----:B------:R-:W-:Y:S01]  /*14690*/  FFMA R8, R13, R10, R8 ;  /* 0x0000000a0d087223 */ /* 0x000fe20000000008 */
[----:B------:R-:W-:-:S03]  /*146a0*/  HFMA2 R13, -RZ, RZ, 0.64013671875, -15.109375 ;  /* 0x391fcb8eff0d7431 */ /* 0x000fc600000001ff */
[----:B------:R-:W-:-:S04]  /*146b0*/  FFMA R8, R4, R19, R8 ;  /* 0x0000001304087223 */ /* 0x000fc80000000008 */
[----:B------:R-:W-:-:S04]  /*146c0*/  FADD R10, R5, R8 ;  /* 0x00000008050a7221 */ /* 0x000fc80000000000 */
[----:B------:R-:W-:Y:S01]  /*146d0*/  FMUL R4, R17, R10 ;  /* 0x0000000a11047220 */ /* 0x000fe20000400000 */
[----:B------:R-:W-:-:S03]  /*146e0*/  FADD R5, -R5, R10 ;  /* 0x0000000a05057221 */ /* 0x000fc60000000100 */
[----:B------:R-:W0:Y:S01]  /*146f0*/  FRND R11, R4 ;  /* 0x00000004000b7307 */ /* 0x000e220000201000 */
[----:B------:R-:W-:Y:S01]  /*14700*/  FADD R8, R8, -R5 ;  /* 0x8000000508087221 */ /* 0x000fe20000000000 */
[C---:B------:R-:W-:Y:S01]  /*14710*/  FFMA R5, R17.reuse, R10, -R4 ;  /* 0x0000000a11057223 */ /* 0x040fe20000000804 */
[C---:B------:R-:W-:Y:S02]  /*14720*/  FSETP.GT.AND P1, PT, |R4|.reuse, 152, PT ;  /* 0x431800000400780b */ /* 0x040fe40003f24200 */
[C---:B------:R-:W-:Y:S01]  /*14730*/  FSETP.GEU.AND P2, PT, R4.reuse, RZ, PT ;  /* 0x000000ff0400720b */ /* 0x040fe20003f4e000 */
[----:B------:R-:W-:Y:S02]  /*14740*/  FFMA R5, R17, R8, R5 ;  /* 0x0000000811057223 */ /* 0x000fe40000000005 */
        /* <DEDUP_REMOVED lines=16> */
[----:B-1----:R-:W-:-:S03]  /*14850*/  LEA R11, R10, -R11, 0x17 ;  /* 0x8000000b0a0b7211 */ /* 0x002fc600078eb8ff */
[----:B------:R-:W-:-:S04]  /*14860*/  FMUL R8, R13, R8 ;  /* 0x000000080d087220 */ /* 0x000fc80000400000 */
[----:B------:R-:W-:Y:S01]  /*14870*/  FMUL R11, R8, R11 ;  /* 0x0000000b080b7220 */ /* 0x000fe20000400000 */
[----:B------:R-:W-:Y:S01]  /*14880*/  IMAD.MOV.U32 R8, RZ, RZ, 0x3f800000 ;  /* 0x3f800000ff087424 */ /* 0x000fe200078e00ff */
[----:B------:R-:W-:Y:S01]  /*14890*/  @P1 FSEL R11, RZ, +INF , !P2 ;  /* 0x7f800000ff0b1808 */ /* 0x000fe20005000000 */
[----:B0-----:R-:W-:Y:S01]  /*148a0*/  FADD R4, R5, R5 ;  /* 0x0000000505047221 */ /* 0x001fe20000000000 */
[----:B------:R-:W-:Y:S06]  /*148b0*/  @P0 BRA `(.L_x_224) ;  /* 0x0000000000ac0947 */ /* 0x000fec0003800000 */
[----:B------:R-:W-:-:S04]  /*148c0*/  FSETP.NAN.AND P0, PT, |R17|, |R17|, PT ;  /* 0x400000111100720b */ /* 0x000fc80003f08200 */
[----:B------:R-:W-:-:S13]  /*148d0*/  FSETP.NAN.OR P0, PT, |R2|, |R2|, P0 ;  /* 0x400000020200720b */ /* 0x000fda0000708600 */
[----:B------:R-:W-:Y:S05]  /*148e0*/  @P0 BRA `(.L_x_225) ;  /* 0x00000000005c0947 */ /* 0x000fea0003800000 */
[----:B------:R-:W-:Y:S01]  /*148f0*/  FSETP.NEU.AND P0, PT, |R2|, +INF , PT ;  /* 0x7f8000000200780b */ /* 0x000fe20003f0d200 */
[----:B------:R-:W-:-:S03]  /*14900*/  FADD R4, R17, -R4 ;  /* 0x8000000411047221 */ /* 0x000fc60000000000 */
        /* <DEDUP_REMOVED lines=15> */
.L_x_226:
[----:B------:R-:W-:Y:S01]  /*14a00*/  FSETP.GEU.AND P0, PT, R17, RZ, PT ;  /* 0x000000ff1100720b */ /* 0x000fe20003f0e000 */
[----:B------:R-:W-:Y:S01]  /*14a10*/  FADD R8, R2, R2 ;  /* 0x0000000202087221 */ /* 0x000fe20000000000 */
[----:B------:R-:W-:-:S11]  /*14a20*/  FSETP.NEU.AND P1, PT, |R4|, 1, PT ;  /* 0x3f8000000400780b */ /* 0x000fd60003f2d200 */
[----:B------:R-:W-:-:S04]  /*14a30*/  @!P0 LOP3.LUT R8, R8, 0x7f800000, RZ, 0x3c, !PT ;  /* 0x7f80000008088812 */ /* 0x000fc800078e3cff */
[----:B------:R-:W-:Y:S01]  /*14a40*/  @P1 LOP3.LUT R8, R8, 0x7fffffff, RZ, 0xc0, !PT ;  /* 0x7fffffff08081812 */ /* 0x000fe200078ec0ff */
[----:B------:R-:W-:Y:S06]  /*14a50*/  BRA `(.L_x_224) ;  /* 0x0000000000447947 */ /* 0x000fec0003800000 */
.L_x_225:
[----:B------:R-:W-:Y:S01]  /*14a60*/  FADD R8, R2, R17 ;  /* 0x0000001102087221 */ /* 0x000fe20000000000 */
[----:B------:R-:W-:Y:S06]  /*14a70*/  BRA `(.L_x_224) ;  /* 0x00000000003c7947 */ /* 0x000fec0003800000 */
.L_x_454:
[----:B------:R-:W0:Y:S01]  /*14a80*/  MUFU.RCP R4, R17 ;  /* 0x0000001100047308 */ /* 0x000e220000001000 */
        /* <DEDUP_REMOVED lines=8> */
[----:B------:R-:W-:-:S07]  /*14b10*/  MOV R12, 0x14b30 ;  /* 0x00014b30000c7802 */ /* 0x000fce0000000f00 */
[----:B------:R-:W-:Y:S05]  /*14b20*/  CALL.REL.NOINC `($__internal_4_$__cuda_sm3x_div_rn_noftz_f32_slowpath) ;  /* 0x00000010003c7944 */ /* 0x000fea0003c00000 */
[----:B------:R-:W-:-:S07]  /*14b30*/  MOV R8, R17 ;  /* 0x0000001100087202 */ /* 0x000fce0000000f00 */
.L_x_228:
[----:B------:R-:W-:Y:S05]  /*14b40*/  BSYNC.RECONVERGENT B3 ;  /* 0x0000000000037941 */ /* 0x000fea0003800200 */
.L_x_227:
[----:B------:R-:W-:Y:S05]  /*14b50*/  BRA `(.L_x_224) ;  /* 0x0000000000047947 */ /* 0x000fea0003800000 */
.L_x_453:
[----:B------:R-:W-:-:S07]  /*14b60*/  FADD R8, R2, -R17 ;  /* 0x8000001102087221 */ /* 0x000fce0000000000 */
.L_x_224:
[----:B------:R-:W-:Y:S05]  /*14b70*/  BSYNC.RECONVERGENT B2 ;  /* 0x0000000000027941 */ /* 0x000fea0003800200 */
.L_x_222:
[----:B------:R0:W-:Y:S01]  /*14b80*/  STL [R3+-0x8], R8 ;  /* 0xfffff80803007387 */ /* 0x0001e20000100800 */
[----:B------:R-:W-:Y:S01]  /*14b90*/  VIADD R6, R6, 0xffffffff ;  /* 0xffffffff06067836 */ /* 0x000fe20000000000 */
[----:B------:R-:W-:Y:S06]  /*14ba0*/  BRA `(.L_x_221) ;  /* 0x0000000000147947 */ /* 0x000fec0003800000 */
.L_x_190:
[----:B-----5:R-:W-:Y:S02]  /*14bb0*/  SHF.L.U32 R4, R4, 0x2, RZ ;  /* 0x0000000204047819 */ /* 0x020fe400000006ff */
[C---:B---3--:R-:W-:Y:S02]  /*14bc0*/  LEA R3, R6.reuse, R9, 0x2 ;  /* 0x0000000906037211 */ /* 0x048fe400078e10ff */
[----:B------:R-:W-:Y:S02]  /*14bd0*/  IADD3 R6, PT, PT, R6, 0x1, RZ ;  /* 0x0000000106067810 */ /* 0x000fe40007ffe0ff */
[----:B------:R-:W0:Y:S02]  /*14be0*/  LDC R4, c[0x3][R4] ;  /* 0x00c0000004047b82 */ /* 0x000e240000000800 */
[----:B0-----:R2:W-:Y:S03]  /*14bf0*/  STL [R3], R4 ;  /* 0x0000000403007387 */ /* 0x0015e60000100800 */
.L_x_221:
[----:B------:R-:W-:Y:S01]  /*14c00*/  VIADD R7, R7, 0x1 ;  /* 0x0000000107077836 */ /* 0x000fe20000000000 */
[----:B------:R-:W-:Y:S06]  /*14c10*/  BRA.U UP0, `(.L_x_229) ;  /* 0xffffffc500107547 */ /* 0x000fec000b83ffff */
.L_x_37:
[----:B012---:R-:W2:Y:S02]  /*14c20*/  LDL R2, [R1+0x20] ;  /* 0x0000200001027983 */ /* 0x007ea40000100800 */
[----:B--2---:R-:W-:-:S13]  /*14c30*/  FSETP.NAN.AND P0, PT, |R2|, |R2|, PT ;  /* 0x400000020200720b */ /* 0x004fda0003f08200 */
[----:B------:R-:W-:Y:S05]  /*14c40*/  @P0 EXIT ;  /* 0x000000000000094d */ /* 0x000fea0003800000 */
[----:B------:R-:W0:Y:S01]  /*14c50*/  LDC R7, c[0x0][0x3a8] ;  /* 0x0000ea00ff077b82 */ /* 0x000e220000000800 */
[----:B------:R-:W-:Y:S01]  /*14c60*/  FADD R5, |R2|, -RZ ;  /* 0x800000ff02057221 */ /* 0x000fe20000000200 */
[----:B0-----:R-:W-:-:S13]  /*14c70*/  FSETP.NEU.AND P0, PT, R7, RZ, PT ;  /* 0x000000ff0700720b */ /* 0x001fda0003f0d000 */
[----:B------:R-:W-:Y:S05]  /*14c80*/  @!P0 BRA `(.L_x_230) ;  /* 0x0000000000448947 */ /* 0x000fea0003800000 */
[----:B------:R-:W3:Y:S01]  /*14c90*/  MUFU.RCP R0, R7 ;  /* 0x0000000700007308 */ /* 0x000ee20000001000 */
[----:B------:R-:W-:Y:S07]  /*14ca0*/  BSSY.RECONVERGENT B2, `(.L_x_231) ;  /* 0x000000d000027945 */ /* 0x000fee0003800200 */
[----:B------:R-:W0:Y:S01]  /*14cb0*/  FCHK P0, R2, R7 ;  /* 0x0000000702007302 */ /* 0x000e220000000000 */
[----:B---3--:R-:W-:-:S04]  /*14cc0*/  FFMA R3, R0, -R7, 1 ;  /* 0x3f80000000037423 */ /* 0x008fc80000000807 */
[----:B------:R-:W-:-:S04]  /*14cd0*/  FFMA R3, R0, R3, R0 ;  /* 0x0000000300037223 */ /* 0x000fc80000000000 */
[----:B------:R-:W-:-:S04]  /*14ce0*/  FFMA R0, R2, R3, RZ ;  /* 0x0000000302007223 */ /* 0x000fc800000000ff */
[----:B------:R-:W-:-:S04]  /*14cf0*/  FFMA R4, R0, -R7, R2 ;  /* 0x8000000700047223 */ /* 0x000fc80000000002 */
[----:B------:R-:W-:Y:S01]  /*14d00*/  FFMA R0, R3, R4, R0 ;  /* 0x0000000403007223 */ /* 0x000fe20000000000 */
[----:B0-----:R-:W-:Y:S06]  /*14d10*/  @!P0 BRA `(.L_x_232) ;  /* 0x0000000000148947 */ /* 0x001fec0003800000 */
[----:B------:R-:W0:Y:S01]  /*14d20*/  LDCU UR4, c[0x0][0x3a8] ;  /* 0x00007500ff0477ac */ /* 0x000e220008000800 */
[----:B------:R-:W-:Y:S02]  /*14d30*/  MOV R12, 0x14d60 ;  /* 0x00014d60000c7802 */ /* 0x000fe40000000f00 */
[----:B0-----:R-:W-:-:S07]  /*14d40*/  MOV R17, UR4 ;  /* 0x0000000400117c02 */ /* 0x001fce0008000f00 */
[----:B------:R-:W-:Y:S05]  /*14d50*/  CALL.REL.NOINC `($__internal_4_$__cuda_sm3x_div_rn_noftz_f32_slowpath) ;  /* 0x0000000c00b07944 */ /* 0x000fea0003c00000 */
[----:B------:R-:W-:-:S07]  /*14d60*/  MOV R0, R17 ;  /* 0x0000001100007202 */ /* 0x000fce0000000f00 */
.L_x_232:
[----:B------:R-:W-:Y:S05]  /*14d70*/  BSYNC.RECONVERGENT B2 ;  /* 0x0000000000027941 */ /* 0x000fea0003800200 */
.L_x_231:
[----:B------:R-:W-:-:S04]  /*14d80*/  FADD R0, R0, -1 ;  /* 0xbf80000000007421 */ /* 0x000fc80000000000 */
[----:B------:R-:W-:-:S07]  /*14d90*/  FADD R5, |R0|, -RZ ;  /* 0x800000ff00057221 */ /* 0x000fce0000000200 */
.L_x_230:
[----:B------:R-:W0:Y:S02]  /*14da0*/  LDCU UR4, c[0x0][0x3ac] ;  /* 0x00007580ff0477ac */ /* 0x000e240008000800 */
[----:B0-----:R-:W-:-:S13]  /*14db0*/  FSETP.GEU.AND P0, PT, R5, UR4, PT ;  /* 0x0000000405007c0b */ /* 0x001fda000bf0e000 */
[----:B------:R-:W-:Y:S05]  /*14dc0*/  @P0 EXIT ;  /* 0x000000000000094d */ /* 0x000fea0003800000 */
[----:B------:R-:W0:Y:S01]  /*14dd0*/  S2R R7, SR_LANEID ;  /* 0x0000000000077919 */ /* 0x000e220000000000 */
[----:B------:R-:W-:Y:S01]  /*14de0*/  VOTEU.ANY UR4, UPT, PT ;  /* 0x0000000000047886 */ /* 0x000fe200038e0100 */
[----:B---3--:R-:W1:Y:S01]  /*14df0*/  LDC.64 R2, c[0x0][0x3b8] ;  /* 0x0000ee00ff027b82 */ /* 0x008e620000000a00 */
[----:B------:R-:W0:Y:S08]  /*14e00*/  FLO.U32 R0, UR4 ;  /* 0x0000000400007d00 */ /* 0x000e3000080e0000 */
[----:B------:R-:W1:Y:S01]  /*14e10*/  POPC R9, UR4 ;  /* 0x0000000400097d09 */ /* 0x000e620008000000 */
[----:B0-----:R-:W-:-:S13]  /*14e20*/  ISETP.EQ.U32.AND P0, PT, R0, R7, PT ;  /* 0x000000070000720c */ /* 0x001fda0003f02070 */
[----:B-1----:R-:W2:Y:S01]  /*14e30*/  @P0 ATOMG.E.ADD.STRONG.GPU PT, R3, desc[UR8][R2.64], R9 ;  /* 0x80000009020309a8 */ /* 0x002ea200081ef108 */
[----:B------:R-:W0:Y:S02]  /*14e40*/  S2R R4, SR_LTMASK ;  /* 0x0000000000047919 */ /* 0x000e240000003900 */
[----:B0-----:R-:W-:Y:S01]  /*14e50*/  LOP3.LUT R4, R4, UR4, RZ, 0xc0, !PT ;  /* 0x0000000404047c12 */ /* 0x001fe2000f8ec0ff */
[----:B------:R-:W0:Y:S05]  /*14e60*/  LDCU UR4, c[0x0][0x3c0] ;  /* 0x00007800ff0477ac */ /* 0x000e2a0008000800 */
[----:B------:R-:W1:Y:S01]  /*14e70*/  POPC R4, R4 ;  /* 0x0000000400047309 */ /* 0x000e620000000000 */
[----:B--2---:R-:W1:Y:S02]  /*14e80*/  SHFL.IDX PT, R7, R3, R0, 0x1f ;  /* 0x00001f0003077589 */ /* 0x004e6400000e0000 */
[----:B-1----:R-:W-:-:S04]  /*14e90*/  IADD3 R7, PT, PT, R7, R4, RZ ;  /* 0x0000000407077210 */ /* 0x002fc80007ffe0ff */
[----:B0-----:R-:W-:-:S13]  /*14ea0*/  ISETP.GE.AND P0, PT, R7, UR4, PT ;  /* 0x0000000407007c0c */ /* 0x001fda000bf06270 */
[----:B------:R-:W-:Y:S05]  /*14eb0*/  @P0 EXIT ;  /* 0x000000000000094d */ /* 0x000fea0003800000 */
[----:B------:R-:W0:Y:S08]  /*14ec0*/  LDC.64 R2, c[0x0][0x3b0] ;  /* 0x0000ec00ff027b82 */ /* 0x000e300000000a00 */
[----:B------:R-:W1:Y:S08]  /*14ed0*/  LDC R8, c[0x0][0x3c4] ;  /* 0x0000f100ff087b82 */ /* 0x000e700000000800 */
[----:B------:R-:W1:Y:S01]  /*14ee0*/  LDC R9, c[0x0][0x388] ;  /* 0x0000e200ff097b82 */ /* 0x000e620000000800 */
[----:B0-----:R-:W-:-:S05]  /*14ef0*/  IMAD.WIDE R2, R7, 0x18, R2 ;  /* 0x0000001807027825 */ /* 0x001fca00078e0202 */
[----:B------:R-:W-:Y:S04]  /*14f00*/  STG.E.64 desc[UR8][R2.64+0x8], R14 ;  /* 0x0000080e02007986 */ /* 0x000fe8000c101b08 */
[----:B------:R-:W-:Y:S04]  /*14f10*/  STG.E desc[UR8][R2.64], R5 ;  /* 0x0000000502007986 */ /* 0x000fe8000c101908 */
[----:B-1----:R-:W-:Y:S01]  /*14f20*/  STG.E.64 desc[UR8][R2.64+0x10], R8 ;  /* 0x0000100802007986 */ /* 0x002fe2000c101b08 */
[----:B------:R-:W-:Y:S05]  /*14f30*/  EXIT ;  /* 0x000000000000794d */ /* 0x000fea0003800000 */
        .weak           $__internal_0_$__cuda_sm20_div_u64
        .type           $__internal_0_$__cuda_sm20_div_u64,@function
        .size           $__internal_0_$__cuda_sm20_div_u64,($__internal_1_$__cuda_sm20_rcp_rn_f32_slowpath - $__internal_0_$__cuda_sm20_div_u64)
$__internal_0_$__cuda_sm20_div_u64:
[----:B------:R-:W-:Y:S01]  /*14f40*/  IMAD.MOV.U32 R20, RZ, RZ, R4 ;  /* 0x000000ffff147224 */ /* 0x000fe200078e0004 */
[----:B------:R-:W-:-:S04]  /*14f50*/  MOV R21, R5 ;  /* 0x0000000500157202 */ /* 0x000fc80000000f00 */
[----:B------:R-:W0:Y:S08]  /*14f60*/  I2F.U64.RP R6, R20 ;  /* 0x0000001400067312 */ /* 0x000e300000309000 */
[----:B0-----:R-:W0:Y:S02]  /*14f70*/  MUFU.RCP R10, R6 ;  /* 0x00000006000a7308 */ /* 0x001e240000001000 */
[----:B0-----:R-:W-:-:S06]  /*14f80*/  IADD3 R10, PT, PT, R10, 0x1ffffffe, RZ ;  /* 0x1ffffffe0a0a7810 */ /* 0x001fcc0007ffe0ff */
[----:B------:R-:W0:Y:S02]  /*14f90*/  F2I.U64.TRUNC R12, R10 ;  /* 0x0000000a000c7311 */ /* 0x000e24000020d800 */
[----:B0-----:R-:W-:-:S04]  /*14fa0*/  IMAD.WIDE.U32 R18, R12, R4, RZ ;  /* 0x000000040c127225 */ /* 0x001fc800078e00ff */
[C---:B------:R-:W-:Y:S01]  /*14fb0*/  IMAD R7, R12.reuse, R5, R19 ;  /* 0x000000050c077224 */ /* 0x040fe200078e0213 */
[----:B------:R-:W-:Y:S01]  /*14fc0*/  IADD3 R9, P0, PT, RZ, -R18, RZ ;  /* 0x80000012ff097210 */ /* 0x000fe20007f1e0ff */
[----:B------:R-:W-:Y:S02]  /*14fd0*/  IMAD.MOV.U32 R19, RZ, RZ, R12 ;  /* 0x000000ffff137224 */ /* 0x000fe400078e000c */
[----:B------:R-:W-:Y:S02]  /*14fe0*/  IMAD R7, R13, R4, R7 ;  /* 0x000000040d077224 */ /* 0x000fe400078e0207 */
[----:B------:R-:W-:-:S03]  /*14ff0*/  IMAD.HI.U32 R18, R12, R9, RZ ;  /* 0x000000090c127227 */ /* 0x000fc600078e00ff */
[----:B------:R-:W-:-:S05]  /*15000*/  IADD3.X R7, PT, PT, RZ, ~R7, RZ, P0, !PT ;  /* 0x80000007ff077210 */ /* 0x000fca00007fe4ff */
[----:B------:R-:W-:-:S04]  /*15010*/  IMAD.WIDE.U32 R18, P0, R12, R7, R18 ;  /* 0x000000070c127225 */ /* 0x000fc80007800012 */
[C---:B------:R-:W-:Y:S02]  /*15020*/  IMAD R6, R13.reuse, R7, RZ ;  /* 0x000000070d067224 */ /* 0x040fe400078e02ff */
[----:B------:R-:W-:-:S04]  /*15030*/  IMAD.HI.U32 R9, P1, R13, R9, R18 ;  /* 0x000000090d097227 */ /* 0x000fc80007820012 */
[----:B------:R-:W-:Y:S01]  /*15040*/  IMAD.HI.U32 R7, R13, R7, RZ ;  /* 0x000000070d077227 */ /* 0x000fe200078e00ff */
[----:B------:R-:W-:-:S04]  /*15050*/  IADD3 R19, P2, PT, R6, R9, RZ ;  /* 0x0000000906137210 */ /* 0x000fc80007f5e0ff */
[----:B------:R-:W-:Y:S01]  /*15060*/  IADD3.X R7, PT, PT, R7, R13, RZ, P0, !PT ;  /* 0x0000000d07077210 */ /* 0x000fe200007fe4ff */
[----:B------:R-:W-:-:S03]  /*15070*/  IMAD.WIDE.U32 R12, R19, R4, RZ ;  /* 0x00000004130c7225 */ /* 0x000fc600078e00ff */
[----:B------:R-:W-:Y:S01]  /*15080*/  IADD3.X R7, PT, PT, RZ, RZ, R7, P2, P1 ;  /* 0x000000ffff077210 */ /* 0x000fe200017e2407 */
[----:B------:R-:W-:Y:S01]  /*15090*/  IMAD R10, R19, R5, R13 ;  /* 0x00000005130a7224 */ /* 0x000fe200078e020d */
[----:B------:R-:W-:Y:S01]  /*150a0*/  IADD3 R12, P0, PT, RZ, -R12, RZ ;  /* 0x8000000cff0c7210 */ /* 0x000fe20007f1e0ff */
[----:B------:R-:W-:Y:S02]  /*150b0*/  IMAD.MOV.U32 R13, RZ, RZ, RZ ;  /* 0x000000ffff0d7224 */ /* 0x000fe400078e00ff */
        /* <DEDUP_REMOVED lines=9> */
[----:B------:R-:W-:-:S03]  /*15150*/  IMAD.HI.U32 R12, R6, R8, RZ ;  /* 0x00000008060c7227 */ /* 0x000fc600078e00ff */
[----:B------:R-:W-:Y:S01]  /*15160*/  IADD3.X R10, PT, PT, RZ, RZ, R10, P2, P1 ;  /* 0x000000ffff0a7210 */ /* 0x000fe200017e240a */
[----:B------:R-:W-:-:S04]  /*15170*/  IMAD.WIDE.U32 R12, R6, R11, R12 ;  /* 0x0000000b060c7225 */ /* 0x000fc800078e000c */
[C---:B------:R-:W-:Y:S02]  /*15180*/  IMAD R6, R10.reuse, R11, RZ ;  /* 0x0000000b0a067224 */ /* 0x040fe400078e02ff */
[----:B------:R-:W-:-:S04]  /*15190*/  IMAD.HI.U32 R9, P0, R10, R8, R12 ;  /* 0x000000080a097227 */ /* 0x000fc8000780000c */
[----:B------:R-:W-:Y:S01]  /*151a0*/  IMAD.HI.U32 R7, R10, R11, RZ ;  /* 0x0000000b0a077227 */ /* 0x000fe200078e00ff */
[----:B------:R-:W-:-:S04]  /*151b0*/  IADD3 R6, P1, PT, R6, R9, RZ ;  /* 0x0000000906067210 */ /* 0x000fc80007f3e0ff */
[----:B------:R-:W-:Y:S01]  /*151c0*/  IADD3.X R7, PT, PT, R7, RZ, RZ, P0, !PT ;  /* 0x000000ff07077210 */ /* 0x000fe200007fe4ff */
[----:B------:R-:W-:-:S03]  /*151d0*/  IMAD.WIDE.U32 R12, R6, R4, RZ ;  /* 0x00000004060c7225 */ /* 0x000fc600078e00ff */
[----:B------:R-:W-:Y:S01]  /*151e0*/  IADD3.X R7, PT, PT, RZ, R7, RZ, P1, !PT ;  /* 0x00000007ff077210 */ /* 0x000fe20000ffe4ff */
[----:B------:R-:W-:Y:S01]  /*151f0*/  IMAD R10, R6, R5, R13 ;  /* 0x00000005060a7224 */ /* 0x000fe200078e020d */
[----:B------:R-:W-:-:S03]  /*15200*/  IADD3 R9, P1, PT, -R12, R8, RZ ;  /* 0x000000080c097210 */ /* 0x000fc60007f3e1ff */
[-C--:B------:R-:W-:Y:S01]  /*15210*/  IMAD R8, R7, R4.reuse, R10 ;  /* 0x0000000407087224 */ /* 0x080fe200078e020a */
[----:B------:R-:W-:-:S04]  /*15220*/  ISETP.GE.U32.AND P0, PT, R9, R4, PT ;  /* 0x000000040900720c */ /* 0x000fc80003f06070 */
[----:B------:R-:W-:Y:S02]  /*15230*/  IADD3.X R8, PT, PT, ~R8, R11, RZ, P1, !PT ;  /* 0x0000000b08087210 */ /* 0x000fe40000ffe5ff */
[----:B------:R-:W-:Y:S02]  /*15240*/  IADD3 R12, P1, PT, -R4, R9, RZ ;  /* 0x00000009040c7210 */ /* 0x000fe40007f3e1ff */
[----:B------:R-:W-:Y:S02]  /*15250*/  IADD3 R11, P2, PT, R6, 0x1, RZ ;  /* 0x00000001060b7810 */ /* 0x000fe40007f5e0ff */
[C---:B------:R-:W-:Y:S01]  /*15260*/  ISETP.GE.U32.AND.EX P0, PT, R8.reuse, R5, PT, P0 ;  /* 0x000000050800720c */ /* 0x040fe20003f06100 */
[----:B------:R-:W-:Y:S01]  /*15270*/  IMAD.X R13, R8, 0x1, ~R5, P1 ;  /* 0x00000001080d7824 */ /* 0x000fe200008e0e05 */
[----:B------:R-:W-:Y:S02]  /*15280*/  IADD3.X R10, PT, PT, RZ, R7, RZ, P2, !PT ;  /* 0x00000007ff0a7210 */ /* 0x000fe400017fe4ff */
[----:B------:R-:W-:-:S02]  /*15290*/  SEL R9, R12, R9, P0 ;  /* 0x000000090c097207 */ /* 0x000fc40000000000 */
[----:B------:R-:W-:Y:S02]  /*152a0*/  SEL R11, R11, R6, P0 ;  /* 0x000000060b0b7207 */ /* 0x000fe40000000000 */
[----:B------:R-:W-:Y:S02]  /*152b0*/  SEL R8, R13, R8, P0 ;  /* 0x000000080d087207 */ /* 0x000fe40000000000 */
[----:B------:R-:W-:Y:S02]  /*152c0*/  SEL R10, R10, R7, P0 ;  /* 0x000000070a0a7207 */ /* 0x000fe40000000000 */
[----:B------:R-:W-:Y:S01]  /*152d0*/  ISETP.GE.U32.AND P0, PT, R9, R4, PT ;  /* 0x000000040900720c */ /* 0x000fe20003f06070 */
[----:B------:R-:W-:Y:S01]  /*152e0*/  IMAD.MOV.U32 R9, RZ, RZ, 0x0 ;  /* 0x00000000ff097424 */ /* 0x000fe200078e00ff */
[----:B------:R-:W-:Y:S02]  /*152f0*/  IADD3 R6, P2, PT, R11, 0x1, RZ ;  /* 0x000000010b067810 */ /* 0x000fe40007f5e0ff */
[----:B------:R-:W-:-:S02]  /*15300*/  ISETP.NE.U32.AND P1, PT, R4, RZ, PT ;  /* 0x000000ff0400720c */ /* 0x000fc40003f25070 */
[----:B------:R-:W-:Y:S02]  /*15310*/  ISETP.GE.U32.AND.EX P0, PT, R8, R5, PT, P0 ;  /* 0x000000050800720c */ /* 0x000fe40003f06100 */
[----:B------:R-:W-:Y:S02]  /*15320*/  IADD3.X R7, PT, PT, RZ, R10, RZ, P2, !PT ;  /* 0x0000000aff077210 */ /* 0x000fe400017fe4ff */
[----:B------:R-:W-:Y:S02]  /*15330*/  MOV R8, R2 ;  /* 0x0000000200087202 */ /* 0x000fe40000000f00 */
[----:B------:R-:W-:Y:S02]  /*15340*/  ISETP.NE.AND.EX P1, PT, R5, RZ, PT, P1 ;  /* 0x000000ff0500720c */ /* 0x000fe40003f25310 */
[----:B------:R-:W-:Y:S02]  /*15350*/  SEL R6, R6, R11, P0 ;  /* 0x0000000b06067207 */ /* 0x000fe40000000000 */
[----:B------:R-:W-:-:S02]  /*15360*/  SEL R7, R7, R10, P0 ;  /* 0x0000000a07077207 */ /* 0x000fc40000000000 */
[----:B------:R-:W-:Y:S02]  /*15370*/  SEL R6, R6, 0xffffffff, P1 ;  /* 0xffffffff06067807 */ /* 0x000fe40000800000 */
[----:B------:R-:W-:Y:S01]  /*15380*/  SEL R7, R7, 0xffffffff, P1 ;  /* 0xffffffff07077807 */ /* 0x000fe20000800000 */
[----:B------:R-:W-:Y:S06]  /*15390*/  RET.REL.NODEC R8 `(_Z25search_form_kernel_hybridPKciPKiyyffP9CandidatePiii) ;  /* 0xfffffeac08187950 */ /* 0x000fec0003c3ffff */
        .weak           $__internal_1_$__cuda_sm20_rcp_rn_f32_slowpath
        .type           $__internal_1_$__cuda_sm20_rcp_rn_f32_slowpath,@function
        .size           $__internal_1_$__cuda_sm20_rcp_rn_f32_slowpath,($__internal_2_$__cuda_sm20_rem_u64 - $__internal_1_$__cuda_sm20_rcp_rn_f32_slowpath)
$__internal_1_$__cuda_sm20_rcp_rn_f32_slowpath:
[----:B------:R-:W-:Y:S01]  /*153a0*/  SHF.L.U32 R3, R2, 0x1, RZ ;  /* 0x0000000102037819 */ /* 0x000fe200000006ff */
[----:B------:R-:W-:Y:S03]  /*153b0*/  BSSY.RECONVERGENT B2, `(.L_x_233) ;  /* 0x0000030000027945 */ /* 0x000fe60003800200 */
[----:B------:R-:W-:-:S04]  /*153c0*/  SHF.R.U32.HI R3, RZ, 0x18, R3 ;  /* 0x00000018ff037819 */ /* 0x000fc80000011603 */
[----:B------:R-:W-:-:S13]  /*153d0*/  ISETP.NE.U32.AND P0, PT, R3, RZ, PT ;  /* 0x000000ff0300720c */ /* 0x000fda0003f05070 */
[----:B------:R-:W-:Y:S05]  /*153e0*/  @P0 BRA `(.L_x_234) ;  /* 0x0000000000280947 */ /* 0x000fea0003800000 */
[----:B------:R-:W-:-:S04]  /*153f0*/  SHF.L.U32 R3, R2, 0x1, RZ ;  /* 0x0000000102037819 */ /* 0x000fc800000006ff */
[----:B------:R-:W-:-:S13]  /*15400*/  ISETP.NE.AND P0, PT, R3, RZ, PT ;  /* 0x000000ff0300720c */ /* 0x000fda0003f05270 */
[----:B------:R-:W-:Y:S01]  /*15410*/  @P0 FFMA R13, R2, 1.84467440737095516160e+19, RZ ;  /* 0x5f800000020d0823 */ /* 0x000fe200000000ff */
[----:B------:R-:W-:Y:S08]  /*15420*/  @!P0 MUFU.RCP R5, R2 ;  /* 0x0000000200058308 */ /* 0x000ff00000001000 */
[----:B------:R-:W0:Y:S02]  /*15430*/  @P0 MUFU.RCP R16, R13 ;  /* 0x0000000d00100308 */ /* 0x000e240000001000 */
[----:B0-----:R-:W-:-:S04]  /*15440*/  @P0 FFMA R3, R13, R16, -1 ;  /* 0xbf8000000d030423 */ /* 0x001fc80000000010 */
[----:B------:R-:W-:-:S04]  /*15450*/  @P0 FADD.FTZ R3, -R3, -RZ ;  /* 0x800000ff03030221 */ /* 0x000fc80000010100 */
[----:B------:R-:W-:-:S04]  /*15460*/  @P0 FFMA R3, R16, R3, R16 ;  /* 0x0000000310030223 */ /* 0x000fc80000000010 */
[----:B------:R-:W-:Y:S01]  /*15470*/  @P0 FFMA R5, R3, 1.84467440737095516160e+19, RZ ;  /* 0x5f80000003050823 */ /* 0x000fe200000000ff */
[----:B------:R-:W-:Y:S06]  /*15480*/  BRA `(.L_x_235) ;  /* 0x0000000000887947 */ /* 0x000fec0003800000 */
.L_x_234:
[----:B------:R-:W-:-:S04]  /*15490*/  IADD3 R5, PT, PT, R3, -0xfd, RZ ;  /* 0xffffff0303057810 */ /* 0x000fc80007ffe0ff */
[----:B------:R-:W-:-:S13]  /*154a0*/  ISETP.GT.U32.AND P0, PT, R5, 0x1, PT ;  /* 0x000000010500780c */ /* 0x000fda0003f04070 */
[----:B------:R-:W-:Y:S05]  /*154b0*/  @P0 BRA `(.L_x_236) ;  /* 0x0000000000780947 */ /* 0x000fea0003800000 */
[----:B------:R-:W-:Y:S01]  /*154c0*/  LOP3.LUT R13, R2, 0x7fffff, RZ, 0xc0, !PT ;  /* 0x007fffff020d7812 */ /* 0x000fe200078ec0ff */
[----:B------:R-:W-:Y:S01]  /*154d0*/  IMAD.MOV.U32 R20, RZ, RZ, 0x3 ;  /* 0x00000003ff147424 */ /* 0x000fe200078e00ff */
[----:B------:R-:W-:Y:S02]  /*154e0*/  IADD3 R3, PT, PT, R3, -0xfc, RZ ;  /* 0xffffff0403037810 */ /* 0x000fe40007ffe0ff */
[----:B------:R-:W-:Y:S02]  /*154f0*/  LOP3.LUT R13, R13, 0x3f800000, RZ, 0xfc, !PT ;  /* 0x3f8000000d0d7812 */ /* 0x000fe400078efcff */
[----:B------:R-:W-:Y:S02]  /*15500*/  SHF.L.U32 R19, R20, R5, RZ ;  /* 0x0000000514137219 */ /* 0x000fe400000006ff */
[----:B------:R-:W0:Y:S02]  /*15510*/  MUFU.RCP R16, R13 ;  /* 0x0000000d00107308 */ /* 0x000e240000001000 */
[----:B0-----:R-:W-:-:S04]  /*15520*/  FFMA R17, R13, R16, -1 ;  /* 0xbf8000000d117423 */ /* 0x001fc80000000010 */
[----:B------:R-:W-:-:S04]  /*15530*/  FADD.FTZ R17, -R17, -RZ ;  /* 0x800000ff11117221 */ /* 0x000fc80000010100 */
[CCC-:B------:R-:W-:Y:S01]  /*15540*/  FFMA.RM R18, R16.reuse, R17.reuse, R16.reuse ;  /* 0x0000001110127223 */ /* 0x1c0fe20000004010 */
[----:B------:R-:W-:-:S04]  /*15550*/  FFMA.RP R17, R16, R17, R16 ;  /* 0x0000001110117223 */ /* 0x000fc80000008010 */
[C---:B------:R-:W-:Y:S02]  /*15560*/  LOP3.LUT R16, R18.reuse, 0x7fffff, RZ, 0xc0, !PT ;  /* 0x007fffff12107812 */ /* 0x040fe400078ec0ff */
[----:B------:R-:W-:Y:S02]  /*15570*/  FSETP.NEU.FTZ.AND P0, PT, R18, R17, PT ;  /* 0x000000111200720b */ /* 0x000fe40003f1d000 */
[----:B------:R-:W-:Y:S02]  /*15580*/  LOP3.LUT R16, R16, 0x800000, RZ, 0xfc, !PT ;  /* 0x0080000010107812 */ /* 0x000fe400078efcff */
[----:B------:R-:W-:Y:S02]  /*15590*/  SEL R17, RZ, 0xffffffff, !P0 ;  /* 0xffffffffff117807 */ /* 0x000fe40004000000 */
[----:B------:R-:W-:Y:S02]  /*155a0*/  LOP3.LUT R18, R19, R16, RZ, 0xc0, !PT ;  /* 0x0000001013127212 */ /* 0x000fe400078ec0ff */
[----:B------:R-:W-:-:S02]  /*155b0*/  IADD3 R17, PT, PT, -R17, RZ, RZ ;  /* 0x000000ff11117210 */ /* 0x000fc40007ffe1ff */
[-C--:B------:R-:W-:Y:S02]  /*155c0*/  SHF.R.U32.HI R18, RZ, R5.reuse, R18 ;  /* 0x00000005ff127219 */ /* 0x080fe40000011612 */
[--C-:B------:R-:W-:Y:S02]  /*155d0*/  LOP3.LUT P1, RZ, R17, R5, R16.reuse, 0xf8, !PT ;  /* 0x0000000511ff7212 */ /* 0x100fe4000782f810 */
[C---:B------:R-:W-:Y:S02]  /*155e0*/  LOP3.LUT P0, RZ, R18.reuse, 0x1, RZ, 0xc0, !PT ;  /* 0x0000000112ff7812 */ /* 0x040fe4000780c0ff */
[----:B------:R-:W-:Y:S02]  /*155f0*/  LOP3.LUT P3, RZ, R18, 0x2, RZ, 0xc0, !PT ;  /* 0x0000000212ff7812 */ /* 0x000fe4000786c0ff */
[----:B------:R-:W-:Y:S02]  /*15600*/  SHF.R.U32.HI R3, RZ, R3, R16 ;  /* 0x00000003ff037219 */ /* 0x000fe40000011610 */
[----:B------:R-:W-:-:S02]  /*15610*/  PLOP3.LUT P0, PT, P0, P1, P3, 0xe0, 0x0 ;  /* 0x000000000000781c */ /* 0x000fc40000703c30 */
[----:B------:R-:W-:Y:S02]  /*15620*/  LOP3.LUT P1, RZ, R2, 0x7fffff, RZ, 0xc0, !PT ;  /* 0x007fffff02ff7812 */ /* 0x000fe4000782c0ff */
[----:B------:R-:W-:-:S04]  /*15630*/  SEL R5, RZ, 0x1, !P0 ;  /* 0x00000001ff057807 */ /* 0x000fc80004000000 */
[----:B------:R-:W-:-:S04]  /*15640*/  IADD3 R5, PT, PT, -R5, RZ, RZ ;  /* 0x000000ff05057210 */ /* 0x000fc80007ffe1ff */
[----:B------:R-:W-:-:S13]  /*15650*/  ISETP.GE.AND P0, PT, R5, RZ, PT ;  /* 0x000000ff0500720c */ /* 0x000fda0003f06270 */
[----:B------:R-:W-:-:S05]  /*15660*/  @!P0 VIADD R3, R3, 0x1 ;  /* 0x0000000103038836 */ /* 0x000fca0000000000 */
[----:B------:R-:W-:-:S04]  /*15670*/  @!P1 SHF.L.U32 R3, R3, 0x1, RZ ;  /* 0x0000000103039819 */ /* 0x000fc800000006ff */
[----:B------:R-:W-:Y:S01]  /*15680*/  LOP3.LUT R5, R3, 0x80000000, R2, 0xf8, !PT ;  /* 0x8000000003057812 */ /* 0x000fe200078ef802 */
[----:B------:R-:W-:Y:S06]  /*15690*/  BRA `(.L_x_235) ;  /* 0x0000000000047947 */ /* 0x000fec0003800000 */
.L_x_236:
[----:B------:R0:W1:Y:S02]  /*156a0*/  MUFU.RCP R5, R2 ;  /* 0x0000000200057308 */ /* 0x0000640000001000 */
.L_x_235:
[----:B------:R-:W-:Y:S05]  /*156b0*/  BSYNC.RECONVERGENT B2 ;  /* 0x0000000000027941 */ /* 0x000fea0003800200 */
.L_x_233:
[----:B-1----:R-:W-:Y:S01]  /*156c0*/  MOV R3, R5 ;  /* 0x0000000500037202 */ /* 0x002fe20000000f00 */
[----:B------:R-:W-:-:S04]  /*156d0*/  HFMA2 R5, -RZ, RZ, 0, 0 ;  /* 0x00000000ff057431 */ /* 0x000fc800000001ff */
[----:B0-----:R-:W-:Y:S05]  /*156e0*/  RET.REL.NODEC R4 `(_Z25search_form_kernel_hybridPKciPKiyyffP9CandidatePiii) ;  /* 0xfffffea804447950 */ /* 0x001fea0003c3ffff */
        .weak           $__internal_2_$__cuda_sm20_rem_u64
        .type           $__internal_2_$__cuda_sm20_rem_u64,@function
        .size           $__internal_2_$__cuda_sm20_rem_u64,($__internal_3_$__cuda_sm20_sqrt_rn_f32_slowpath - $__internal_2_$__cuda_sm20_rem_u64)
$__internal_2_$__cuda_sm20_rem_u64:
[----:B------:R-:W0:Y:S08]  /*156f0*/  I2F.U64.RP R7, R2 ;  /* 0x0000000200077312 */ /* 0x000e300000309000 */
[----:B0-----:R-:W0:Y:S02]  /*15700*/  MUFU.RCP R7, R7 ;  /* 0x0000000700077308 */ /* 0x001e240000001000 */
[----:B0-----:R-:W-:-:S06]  /*15710*/  VIADD R8, R7, 0x1ffffffe ;  /* 0x1ffffffe07087836 */ /* 0x001fcc0000000000 */
[----:B------:R-:W0:Y:S02]  /*15720*/  F2I.U64.TRUNC R8, R8 ;  /* 0x0000000800087311 */ /* 0x000e24000020d800 */
[----:B0-----:R-:W-:-:S04]  /*15730*/  IMAD.WIDE.U32 R10, R8, R2, RZ ;  /* 0x00000002080a7225 */ /* 0x001fc800078e00ff */
[----:B------:R-:W-:Y:S01]  /*15740*/  IMAD R11, R8, R3, R11 ;  /* 0x00000003080b7224 */ /* 0x000fe200078e020b */
[----:B------:R-:W-:-:S03]  /*15750*/  IADD3 R13, P0, PT, RZ, -R10, RZ ;  /* 0x8000000aff0d7210 */ /* 0x000fc60007f1e0ff */
[----:B------:R-:W-:Y:S02]  /*15760*/  IMAD R11, R9, R2, R11 ;  /* 0x00000002090b7224 */ /* 0x000fe400078e020b */
[----:B------:R-:W-:-:S03]  /*15770*/  IMAD.HI.U32 R10, R8, R13, RZ ;  /* 0x0000000d080a7227 */ /* 0x000fc600078e00ff */
[----:B------:R-:W-:Y:S02]  /*15780*/  IADD3.X R17, PT, PT, RZ, ~R11, RZ, P0, !PT ;  /* 0x8000000bff117210 */ /* 0x000fe400007fe4ff */
[----:B------:R-:W-:-:S03]  /*15790*/  MOV R11, R8 ;  /* 0x00000008000b7202 */ /* 0x000fc60000000f00 */
[-C--:B------:R-:W-:Y:S02]  /*157a0*/  IMAD R19, R9, R17.reuse, RZ ;  /* 0x0000001109137224 */ /* 0x080fe400078e02ff */
[----:B------:R-:W-:-:S04]  /*157b0*/  IMAD.WIDE.U32 R10, P0, R8, R17, R10 ;  /* 0x00000011080a7225 */ /* 0x000fc8000780000a */
[----:B------:R-:W-:-:S04]  /*157c0*/  IMAD.HI.U32 R7, R9, R17, RZ ;  /* 0x0000001109077227 */ /* 0x000fc800078e00ff */
[----:B------:R-:W-:Y:S01]  /*157d0*/  IMAD.HI.U32 R10, P1, R9, R13, R10 ;  /* 0x0000000d090a7227 */ /* 0x000fe2000782000a */
[----:B------:R-:W-:-:S04]  /*157e0*/  IADD3.X R7, PT, PT, R7, R9, RZ, P0, !PT ;  /* 0x0000000907077210 */ /* 0x000fc800007fe4ff */
[----:B------:R-:W-:-:S04]  /*157f0*/  IADD3 R11, P2, PT, R19, R10, RZ ;  /* 0x0000000a130b7210 */ /* 0x000fc80007f5e0ff */
[----:B------:R-:W-:Y:S01]  /*15800*/  IADD3.X R7, PT, PT, RZ, RZ, R7, P2, P1 ;  /* 0x000000ffff077210 */ /* 0x000fe200017e2407 */
[----:B------:R-:W-:-:S04]  /*15810*/  IMAD.WIDE.U32 R8, R11, R2, RZ ;  /* 0x000000020b087225 */ /* 0x000fc800078e00ff */
[----:B------:R-:W-:Y:S01]  /*15820*/  IMAD R9, R11, R3, R9 ;  /* 0x000000030b097224 */ /* 0x000fe200078e0209 */
[----:B------:R-:W-:-:S03]  /*15830*/  IADD3 R13, P0, PT, RZ, -R8, RZ ;  /* 0x80000008ff0d7210 */ /* 0x000fc60007f1e0ff */
[----:B------:R-:W-:Y:S02]  /*15840*/  IMAD R9, R7, R2, R9 ;  /* 0x0000000207097224 */ /* 0x000fe400078e0209 */
[----:B------:R-:W-:-:S04]  /*15850*/  IMAD.HI.U32 R10, R11, R13, RZ ;  /* 0x0000000d0b0a7227 */ /* 0x000fc800078e00ff */
[----:B------:R-:W-:Y:S02]  /*15860*/  IMAD.X R8, RZ, RZ, ~R9, P0 ;  /* 0x000000ffff087224 */ /* 0x000fe400000e0e09 */
[----:B------:R-:W-:Y:S02]  /*15870*/  HFMA2 R9, -RZ, RZ, 0, 0 ;  /* 0x00000000ff097431 */ /* 0x000fe400000001ff */
        /* <DEDUP_REMOVED lines=14> */
[----:B------:R-:W-:-:S04]  /*15960*/  IMAD.WIDE.U32 R8, R11, R2, RZ ;  /* 0x000000020b087225 */ /* 0x000fc800078e00ff */
[----:B------:R-:W-:Y:S02]  /*15970*/  IMAD.X R7, RZ, RZ, R7, P1 ;  /* 0x000000ffff077224 */ /* 0x000fe400008e0607 */
[----:B------:R-:W-:Y:S01]  /*15980*/  IMAD R11, R11, R3, R9 ;  /* 0x000000030b0b7224 */ /* 0x000fe200078e0209 */
[----:B------:R-:W-:-:S03]  /*15990*/  IADD3 R9, P1, PT, -R8, R4, RZ ;  /* 0x0000000408097210 */ /* 0x000fc60007f3e1ff */
[-C--:B------:R-:W-:Y:S01]  /*159a0*/  IMAD R4, R7, R2.reuse, R11 ;  /* 0x0000000207047224 */ /* 0x080fe200078e020b */
[----:B------:R-:W-:Y:S01]  /*159b0*/  ISETP.GE.U32.AND P0, PT, R9, R2, PT ;  /* 0x000000020900720c */ /* 0x000fe20003f06070 */
[----:B------:R-:W-:-:S03]  /*159c0*/  IMAD.MOV.U32 R7, RZ, RZ, 0x0 ;  /* 0x00000000ff077424 */ /* 0x000fc600078e00ff */
[----:B------:R-:W-:Y:S02]  /*159d0*/  IADD3.X R8, PT, PT, ~R4, R5, RZ, P1, !PT ;  /* 0x0000000504087210 */ /* 0x000fe40000ffe5ff */
[----:B------:R-:W-:Y:S02]  /*159e0*/  IADD3 R5, P1, PT, -R2, R9, RZ ;  /* 0x0000000902057210 */ /* 0x000fe40007f3e1ff */
[----:B------:R-:W-:Y:S02]  /*159f0*/  ISETP.GE.U32.AND.EX P0, PT, R8, R3, PT, P0 ;  /* 0x000000030800720c */ /* 0x000fe40003f06100 */
[-C--:B------:R-:W-:Y:S02]  /*15a00*/  IADD3.X R4, PT, PT, ~R3, R8.reuse, RZ, P1, !PT ;  /* 0x0000000803047210 */ /* 0x080fe40000ffe5ff */
[----:B------:R-:W-:Y:S02]  /*15a10*/  SEL R5, R5, R9, P0 ;  /* 0x0000000905057207 */ /* 0x000fe40000000000 */
[----:B------:R-:W-:-:S02]  /*15a20*/  SEL R4, R4, R8, P0 ;  /* 0x0000000804047207 */ /* 0x000fc40000000000 */
[----:B------:R-:W-:Y:S02]  /*15a30*/  ISETP.GE.U32.AND P0, PT, R5, R2, PT ;  /* 0x000000020500720c */ /* 0x000fe40003f06070 */
[C---:B------:R-:W-:Y:S02]  /*15a40*/  ISETP.NE.U32.AND P1, PT, R2.reuse, RZ, PT ;  /* 0x000000ff0200720c */ /* 0x040fe40003f25070 */
[----:B------:R-:W-:Y:S02]  /*15a50*/  IADD3 R2, PT, PT, -R2, R5, RZ ;  /* 0x0000000502027210 */ /* 0x000fe40007ffe1ff */
[----:B------:R-:W-:Y:S02]  /*15a60*/  ISETP.GE.U32.AND.EX P0, PT, R4, R3, PT, P0 ;  /* 0x000000030400720c */ /* 0x000fe40003f06100 */
[----:B------:R-:W-:Y:S02]  /*15a70*/  ISETP.NE.AND.EX P1, PT, R3, RZ, PT, P1 ;  /* 0x000000ff0300720c */ /* 0x000fe40003f25310 */
[----:B------:R-:W-:-:S04]  /*15a80*/  SEL R2, R2, R5, P0 ;  /* 0x0000000502027207 */ /* 0x000fc80000000000 */
[----:B------:R-:W-:Y:S01]  /*15a90*/  SEL R2, R2, 0xffffffff, P1 ;  /* 0xffffffff02027807 */ /* 0x000fe20000800000 */
[----:B------:R-:W-:Y:S06]  /*15aa0*/  RET.REL.NODEC R6 `(_Z25search_form_kernel_hybridPKciPKiyyffP9CandidatePiii) ;  /* 0xfffffea406547950 */ /* 0x000fec0003c3ffff */
        .weak           $__internal_3_$__cuda_sm20_sqrt_rn_f32_slowpath
        .type           $__internal_3_$__cuda_sm20_sqrt_rn_f32_slowpath,@function
        .size           $__internal_3_$__cuda_sm20_sqrt_rn_f32_slowpath,($__internal_4_$__cuda_sm3x_div_rn_noftz_f32_slowpath - $__internal_3_$__cuda_sm20_sqrt_rn_f32_slowpath)
$__internal_3_$__cuda_sm20_sqrt_rn_f32_slowpath:
[----:B------:R-:W-:-:S13]  /*15ab0*/  LOP3.LUT P0, RZ, R13, 0x7fffffff, RZ, 0xc0, !PT ;  /* 0x7fffffff0dff7812 */ /* 0x000fda000780c0ff */
[----:B------:R-:W-:Y:S01]  /*15ac0*/  @!P0 MOV R2, R13 ;  /* 0x0000000d00028202 */ /* 0x000fe20000000f00 */
[----:B------:R-:W-:Y:S06]  /*15ad0*/  @!P0 BRA `(.L_x_237) ;  /* 0x0000000000408947 */ /* 0x000fec0003800000 */
[----:B------:R-:W-:-:S13]  /*15ae0*/  FSETP.GEU.FTZ.AND P0, PT, R13, RZ, PT ;  /* 0x000000ff0d00720b */ /* 0x000fda0003f1e000 */
[----:B------:R-:W-:Y:S01]  /*15af0*/  @!P0 MOV R2, 0x7fffffff ;  /* 0x7fffffff00028802 */ /* 0x000fe20000000f00 */
[----:B------:R-:W-:Y:S06]  /*15b00*/  @!P0 BRA `(.L_x_237) ;  /* 0x0000000000348947 */ /* 0x000fec0003800000 */
[----:B------:R-:W-:-:S13]  /*15b10*/  FSETP.GTU.FTZ.AND P0, PT, |R13|, +INF , PT ;  /* 0x7f8000000d00780b */ /* 0x000fda0003f1c200 */
[----:B------:R-:W-:Y:S01]  /*15b20*/  @P0 FADD.FTZ R2, R13, 1 ;  /* 0x3f8000000d020421 */ /* 0x000fe20000010000 */
[----:B------:R-:W-:Y:S06]  /*15b30*/  @P0 BRA `(.L_x_237) ;  /* 0x0000000000280947 */ /* 0x000fec0003800000 */
[----:B------:R-:W-:-:S13]  /*15b40*/  FSETP.NEU.FTZ.AND P0, PT, |R13|, +INF , PT ;  /* 0x7f8000000d00780b */ /* 0x000fda0003f1d200 */
[----:B------:R-:W-:-:S04]  /*15b50*/  @P0 FFMA R3, R13, 1.84467440737095516160e+19, RZ ;  /* 0x5f8000000d030823 */ /* 0x000fc800000000ff */
[----:B------:R-:W0:Y:S02]  /*15b60*/  @P0 MUFU.RSQ R2, R3 ;  /* 0x0000000300020308 */ /* 0x000e240000001400 */
[----:B0-----:R-:W-:Y:S01]  /*15b70*/  @P0 FMUL.FTZ R4, R3, R2 ;  /* 0x0000000203040220 */ /* 0x001fe20000410000 */
[----:B------:R-:W-:Y:S01]  /*15b80*/  @P0 FMUL.FTZ R16, R2, 0.5 ;  /* 0x3f00000002100820 */ /* 0x000fe20000410000 */
[----:B------:R-:W-:Y:S02]  /*15b90*/  @!P0 MOV R2, R13 ;  /* 0x0000000d00028202 */ /* 0x000fe40000000f00 */
[----:B------:R-:W-:-:S04]  /*15ba0*/  @P0 FADD.FTZ R5, -R4, -RZ ;  /* 0x800000ff04050221 */ /* 0x000fc80000010100 */
[----:B------:R-:W-:-:S04]  /*15bb0*/  @P0 FFMA R5, R4, R5, R3 ;  /* 0x0000000504050223 */ /* 0x000fc80000000003 */
[----:B------:R-:W-:-:S04]  /*15bc0*/  @P0 FFMA R5, R5, R16, R4 ;  /* 0x0000001005050223 */ /* 0x000fc80000000004 */
[----:B------:R-:W-:-:S07]  /*15bd0*/  @P0 FMUL.FTZ R2, R5, 2.3283064365386962891e-10 ;  /* 0x2f80000005020820 */ /* 0x000fce0000410000 */
.L_x_237:
[----:B------:R-:W-:Y:S02]  /*15be0*/  HFMA2 R3, -RZ, RZ, 0, 0 ;  /* 0x00000000ff037431 */ /* 0x000fe400000001ff */
[----:B------:R-:W-:Y:S01]  /*15bf0*/  IMAD.MOV.U32 R17, RZ, RZ, R2 ;  /* 0x000000ffff117224 */ /* 0x000fe200078e0002 */
[----:B------:R-:W-:-:S04]  /*15c00*/  MOV R2, R18 ;  /* 0x0000001200027202 */ /* 0x000fc80000000f00 */
[----:B------:R-:W-:Y:S05]  /*15c10*/  RET.REL.NODEC R2 `(_Z25search_form_kernel_hybridPKciPKiyyffP9CandidatePiii) ;  /* 0xfffffea002f87950 */ /* 0x000fea0003c3ffff */
        .weak           $__internal_4_$__cuda_sm3x_div_rn_noftz_f32_slowpath
        .type           $__internal_4_$__cuda_sm3x_div_rn_noftz_f32_slowpath,@function
        .size           $__internal_4_$__cuda_sm3x_div_rn_noftz_f32_slowpath,(.L_x_460 - $__internal_4_$__cuda_sm3x_div_rn_noftz_f32_slowpath)
$__internal_4_$__cuda_sm3x_div_rn_noftz_f32_slowpath:
[----:B------:R-:W-:Y:S01]  /*15c20*/  SHF.R.U32.HI R5, RZ, 0x17, R17 ;  /* 0x00000017ff057819 */ /* 0x000fe20000011611 */
[----:B------:R-:W-:Y:S01]  /*15c30*/  BSSY.RECONVERGENT B0, `(.L_x_238) ;  /* 0x0000062000007945 */ /* 0x000fe20003800200 */
[----:B------:R-:W-:Y:S02]  /*15c40*/  SHF.R.U32.HI R13, RZ, 0x17, R2 ;  /* 0x00000017ff0d7819 */ /* 0x000fe40000011602 */
[----:B------:R-:W-:Y:S02]  /*15c50*/  LOP3.LUT R5, R5, 0xff, RZ, 0xc0, !PT ;  /* 0x000000ff05057812 */ /* 0x000fe400078ec0ff */
[----:B------:R-:W-:Y:S02]  /*15c60*/  LOP3.LUT R18, R13, 0xff, RZ, 0xc0, !PT ;  /* 0x000000ff0d127812 */ /* 0x000fe400078ec0ff */
[----:B------:R-:W-:-:S03]  /*15c70*/  IADD3 R19, PT, PT, R5, -0x1, RZ ;  /* 0xffffffff05137810 */ /* 0x000fc60007ffe0ff */
[----:B------:R-:W-:Y:S01]  /*15c80*/  VIADD R16, R18, 0xffffffff ;  /* 0xffffffff12107836 */ /* 0x000fe20000000000 */
[----:B------:R-:W-:-:S04]  /*15c90*/  ISETP.GT.U32.AND P0, PT, R19, 0xfd, PT ;  /* 0x000000fd1300780c */ /* 0x000fc80003f04070 */
[----:B------:R-:W-:-:S13]  /*15ca0*/  ISETP.GT.U32.OR P0, PT, R16, 0xfd, P0 ;  /* 0x000000fd1000780c */ /* 0x000fda0000704470 */
[----:B------:R-:W-:Y:S01]  /*15cb0*/  @!P0 MOV R13, RZ ;  /* 0x000000ff000d8202 */ /* 0x000fe20000000f00 */
[----:B------:R-:W-:Y:S06]  /*15cc0*/  @!P0 BRA `(.L_x_239) ;  /* 0x00000000005c8947 */ /* 0x000fec0003800000 */
[----:B------:R-:W-:Y:S02]  /*15cd0*/  FSETP.GTU.FTZ.AND P0, PT, |R2|, +INF , PT ;  /* 0x7f8000000200780b */ /* 0x000fe40003f1c200 */
[----:B------:R-:W-:-:S04]  /*15ce0*/  FSETP.GTU.FTZ.AND P1, PT, |R17|, +INF , PT ;  /* 0x7f8000001100780b */ /* 0x000fc80003f3c200 */
[----:B------:R-:W-:-:S13]  /*15cf0*/  PLOP3.LUT P0, PT, P0, P1, PT, 0xf8, 0x8f ;  /* 0x00000000008f781c */ /* 0x000fda0000703f70 */
[----:B------:R-:W-:Y:S05]  /*15d00*/  @P0 BRA `(.L_x_240) ;  /* 0x00000004004c0947 */ /* 0x000fea0003800000 */
[----:B------:R-:W-:-:S13]  /*15d10*/  LOP3.LUT P0, RZ, R17, 0x7fffffff, R2, 0xc8, !PT ;  /* 0x7fffffff11ff7812 */ /* 0x000fda000780c802 */
[----:B------:R-:W-:Y:S05]  /*15d20*/  @!P0 BRA `(.L_x_241) ;  /* 0x00000004003c8947 */ /* 0x000fea0003800000 */
[C---:B------:R-:W-:Y:S02]  /*15d30*/  FSETP.NEU.FTZ.AND P3, PT, |R2|.reuse, +INF , PT ;  /* 0x7f8000000200780b */ /* 0x040fe40003f7d200 */
[----:B------:R-:W-:Y:S02]  /*15d40*/  FSETP.NEU.FTZ.AND P1, PT, |R17|, +INF , PT ;  /* 0x7f8000001100780b */ /* 0x000fe40003f3d200 */
[----:B------:R-:W-:-:S11]  /*15d50*/  FSETP.NEU.FTZ.AND P0, PT, |R2|, +INF , PT ;  /* 0x7f8000000200780b */ /* 0x000fd60003f1d200 */
[----:B------:R-:W-:Y:S05]  /*15d60*/  @!P1 BRA !P3, `(.L_x_241) ;  /* 0x00000004002c9947 */ /* 0x000fea0005800000 */
[----:B------:R-:W-:-:S04]  /*15d70*/  LOP3.LUT P3, RZ, R2, 0x7fffffff, RZ, 0xc0, !PT ;  /* 0x7fffffff02ff7812 */ /* 0x000fc8000786c0ff */
[----:B------:R-:W-:-:S13]  /*15d80*/  PLOP3.LUT P1, PT, P1, P3, PT, 0x2f, 0xf2 ;  /* 0x0000000000f2781c */ /* 0x000fda0000f26577 */
[----:B------:R-:W-:Y:S05]  /*15d90*/  @P1 BRA `(.L_x_242) ;  /* 0x0000000400181947 */ /* 0x000fea0003800000 */
[----:B------:R-:W-:-:S04]  /*15da0*/  LOP3.LUT P1, RZ, R17, 0x7fffffff, RZ, 0xc0, !PT ;  /* 0x7fffffff11ff7812 */ /* 0x000fc8000782c0ff */
[----:B------:R-:W-:-:S13]  /*15db0*/  PLOP3.LUT P0, PT, P0, P1, PT, 0x2f, 0xf2 ;  /* 0x0000000000f2781c */ /* 0x000fda0000702577 */
[----:B------:R-:W-:Y:S05]  /*15dc0*/  @P0 BRA `(.L_x_243) ;  /* 0x0000000400000947 */ /* 0x000fea0003800000 */
[----:B------:R-:W-:Y:S02]  /*15dd0*/  ISETP.GE.AND P0, PT, R16, RZ, PT ;  /* 0x000000ff1000720c */ /* 0x000fe40003f06270 */
[----:B------:R-:W-:-:S11]  /*15de0*/  ISETP.GE.AND P1, PT, R19, RZ, PT ;  /* 0x000000ff1300720c */ /* 0x000fd60003f26270 */
[----:B------:R-:W-:Y:S01]  /*15df0*/  @P0 MOV R13, RZ ;  /* 0x000000ff000d0202 */ /* 0x000fe20000000f00 */
[----:B------:R-:W-:Y:S01]  /*15e00*/  @!P0 FFMA R2, R2, 1.84467440737095516160e+19, RZ ;  /* 0x5f80000002028823 */ /* 0x000fe200000000ff */
[----:B------:R-:W-:Y:S01]  /*15e10*/  @!P0 MOV R13, 0xffffffc0 ;  /* 0xffffffc0000d8802 */ /* 0x000fe20000000f00 */
[----:B------:R-:W-:-:S04]  /*15e20*/  @!P1 FFMA R17, R17, 1.84467440737095516160e+19, RZ ;  /* 0x5f80000011119823 */ /* 0x000fc800000000ff */
[----:B------:R-:W-:-:S07]  /*15e30*/  @!P1 VIADD R13, R13, 0x40 ;  /* 0x000000400d0d9836 */ /* 0x000fce0000000000 */
.L_x_239:
[----:B------:R-:W-:Y:S01]  /*15e40*/  LEA R16, R5, 0xc0800000, 0x17 ;  /* 0xc080000005107811 */ /* 0x000fe200078eb8ff */
[----:B------:R-:W-:Y:S01]  /*15e50*/  BSSY.RECONVERGENT B1, `(.L_x_244) ;  /* 0x0000036000017945 */ /* 0x000fe20003800200 */
[----:B------:R-:W-:Y:S02]  /*15e60*/  IADD3 R18, PT, PT, R18, -0x7f, RZ ;  /* 0xffffff8112127810 */ /* 0x000fe40007ffe0ff */
[----:B------:R-:W-:-:S03]  /*15e70*/  IADD3 R20, PT, PT, -R16, R17, RZ ;  /* 0x0000001110147210 */ /* 0x000fc60007ffe1ff */
[----:B------:R-:W-:Y:S01]  /*15e80*/  IMAD R2, R18, -0x800000, R2 ;  /* 0xff80000012027824 */ /* 0x000fe200078e0202 */
[----:B------:R-:W0:Y:S01]  /*15e90*/  MUFU.RCP R17, R20 ;  /* 0x0000001400117308 */ /* 0x000e220000001000 */
[----:B------:R-:W-:Y:S01]  /*15ea0*/  FADD.FTZ R19, -R20, -RZ ;  /* 0x800000ff14137221 */ /* 0x000fe20000010100 */
[----:B------:R-:W-:-:S04]  /*15eb0*/  IADD3 R18, PT, PT, R18, 0x7f, -R5 ;  /* 0x0000007f12127810 */ /* 0x000fc80007ffe805 */
[----:B------:R-:W-:Y:S01]  /*15ec0*/  IADD3 R18, PT, PT, R18, R13, RZ ;  /* 0x0000000d12127210 */ /* 0x000fe20007ffe0ff */
[----:B0-----:R-:W-:-:S04]  /*15ed0*/  FFMA R16, R17, R19, 1 ;  /* 0x3f80000011107423 */ /* 0x001fc80000000013 */
[----:B------:R-:W-:-:S04]  /*15ee0*/  FFMA R17, R17, R16, R17 ;  /* 0x0000001011117223 */ /* 0x000fc80000000011 */
[----:B------:R-:W-:-:S04]  /*15ef0*/  FFMA R16, R2, R17, RZ ;  /* 0x0000001102107223 */ /* 0x000fc800000000ff */
[----:B------:R-:W-:-:S04]  /*15f00*/  FFMA R21, R19, R16, R2 ;  /* 0x0000001013157223 */ /* 0x000fc80000000002 */
[----:B------:R-:W-:-:S04]  /*15f10*/  FFMA R16, R17, R21, R16 ;  /* 0x0000001511107223 */ /* 0x000fc80000000010 */
[----:B------:R-:W-:-:S04]  /*15f20*/  FFMA R19, R19, R16, R2 ;  /* 0x0000001013137223 */ /* 0x000fc80000000002 */
[----:B------:R-:W-:-:S05]  /*15f30*/  FFMA R2, R17, R19, R16 ;  /* 0x0000001311027223 */ /* 0x000fca0000000010 */
[----:B------:R-:W-:-:S04]  /*15f40*/  SHF.R.U32.HI R5, RZ, 0x17, R2 ;  /* 0x00000017ff057819 */ /* 0x000fc80000011602 */
[----:B------:R-:W-:-:S05]  /*15f50*/  LOP3.LUT R5, R5, 0xff, RZ, 0xc0, !PT ;  /* 0x000000ff05057812 */ /* 0x000fca00078ec0ff */
[----:B------:R-:W-:-:S05]  /*15f60*/  IMAD.IADD R20, R5, 0x1, R18 ;  /* 0x0000000105147824 */ /* 0x000fca00078e0212 */
[----:B------:R-:W-:-:S04]  /*15f70*/  IADD3 R5, PT, PT, R20, -0x1, RZ ;  /* 0xffffffff14057810 */ /* 0x000fc80007ffe0ff */
[----:B------:R-:W-:-:S13]  /*15f80*/  ISETP.GE.U32.AND P0, PT, R5, 0xfe, PT ;  /* 0x000000fe0500780c */ /* 0x000fda0003f06070 */
[----:B------:R-:W-:Y:S05]  /*15f90*/  @!P0 BRA `(.L_x_245) ;  /* 0x0000000000808947 */ /* 0x000fea0003800000 */
[----:B------:R-:W-:-:S13]  /*15fa0*/  ISETP.GT.AND P0, PT, R20, 0xfe, PT ;  /* 0x000000fe1400780c */ /* 0x000fda0003f04270 */
[----:B------:R-:W-:Y:S05]  /*15fb0*/  @P0 BRA `(.L_x_246) ;  /* 0x00000000006c0947 */ /* 0x000fea0003800000 */
[----:B------:R-:W-:-:S13]  /*15fc0*/  ISETP.GE.AND P0, PT, R20, 0x1, PT ;  /* 0x000000011400780c */ /* 0x000fda0003f06270 */
[----:B------:R-:W-:Y:S05]  /*15fd0*/  @P0 BRA `(.L_x_247) ;  /* 0x0000000000740947 */ /* 0x000fea0003800000 */
[----:B------:R-:W-:Y:S02]  /*15fe0*/  ISETP.GE.AND P0, PT, R20, -0x18, PT ;  /* 0xffffffe81400780c */ /* 0x000fe40003f06270 */
[----:B------:R-:W-:-:S11]  /*15ff0*/  LOP3.LUT R2, R2, 0x80000000, RZ, 0xc0, !PT ;  /* 0x8000000002027812 */ /* 0x000fd600078ec0ff */
[----:B------:R-:W-:Y:S05]  /*16000*/  @!P0 BRA `(.L_x_247) ;  /* 0x0000000000688947 */ /* 0x000fea0003800000 */
[-CC-:B------:R-:W-:Y:S01]  /*16010*/  FFMA.RZ R5, R17, R19.reuse, R16.reuse ;  /* 0x0000001311057223 */ /* 0x180fe2000000c010 */
[C---:B------:R-:W-:Y:S02]  /*16020*/  IADD3 R18, PT, PT, R20.reuse, 0x20, RZ ;  /* 0x0000002014127810 */ /* 0x040fe40007ffe0ff */
[C---:B------:R-:W-:Y:S02]  /*16030*/  ISETP.NE.AND P3, PT, R20.reuse, RZ, PT ;  /* 0x000000ff1400720c */ /* 0x040fe40003f65270 */
[----:B------:R-:W-:Y:S01]  /*16040*/  LOP3.LUT R13, R5, 0x7fffff, RZ, 0xc0, !PT ;  /* 0x007fffff050d7812 */ /* 0x000fe200078ec0ff */
[CCC-:B------:R-:W-:Y:S01]  /*16050*/  FFMA.RP R5, R17.reuse, R19.reuse, R16.reuse ;  /* 0x0000001311057223 */ /* 0x1c0fe20000008010 */
[----:B------:R-:W-:Y:S01]  /*16060*/  FFMA.RM R16, R17, R19, R16 ;  /* 0x0000001311107223 */ /* 0x000fe20000004010 */
[----:B------:R-:W-:Y:S02]  /*16070*/  ISETP.NE.AND P1, PT, R20, RZ, PT ;  /* 0x000000ff1400720c */ /* 0x000fe40003f25270 */
[----:B------:R-:W-:-:S02]  /*16080*/  LOP3.LUT R13, R13, 0x800000, RZ, 0xfc, !PT ;  /* 0x008000000d0d7812 */ /* 0x000fc400078efcff */
[----:B------:R-:W-:Y:S02]  /*16090*/  IADD3 R17, PT, PT, -R20, RZ, RZ ;  /* 0x000000ff14117210 */ /* 0x000fe40007ffe1ff */
[----:B------:R-:W-:Y:S02]  /*160a0*/  SHF.L.U32 R18, R13, R18, RZ ;  /* 0x000000120d127219 */ /* 0x000fe400000006ff */
[----:B------:R-:W-:Y:S02]  /*160b0*/  FSETP.NEU.FTZ.AND P0, PT, R5, R16, PT ;  /* 0x000000100500720b */ /* 0x000fe40003f1d000 */
[----:B------:R-:W-:Y:S02]  /*160c0*/  SEL R16, R17, RZ, P3 ;  /* 0x000000ff11107207 */ /* 0x000fe40001800000 */
[----:B------:R-:W-:Y:S02]  /*160d0*/  ISETP.NE.AND P1, PT, R18, RZ, P1 ;  /* 0x000000ff1200720c */ /* 0x000fe40000f25270 */
[----:B------:R-:W-:-:S02]  /*160e0*/  SHF.R.U32.HI R16, RZ, R16, R13 ;  /* 0x00000010ff107219 */ /* 0x000fc4000001160d */
[----:B------:R-:W-:Y:S02]  /*160f0*/  PLOP3.LUT P0, PT, P0, P1, PT, 0xf8, 0x8f ;  /* 0x00000000008f781c */ /* 0x000fe40000703f70 */
[----:B------:R-:W-:Y:S02]  /*16100*/  SHF.R.U32.HI R18, RZ, 0x1, R16 ;  /* 0x00000001ff127819 */ /* 0x000fe40000011610 */
[----:B------:R-:W-:-:S04]  /*16110*/  SEL R5, RZ, 0x1, !P0 ;  /* 0x00000001ff057807 */ /* 0x000fc80004000000 */
[----:B------:R-:W-:-:S04]  /*16120*/  LOP3.LUT R5, R5, 0x1, R18, 0xf8, !PT ;  /* 0x0000000105057812 */ /* 0x000fc800078ef812 */
[----:B------:R-:W-:-:S05]  /*16130*/  LOP3.LUT R5, R5, R16, RZ, 0xc0, !PT ;  /* 0x0000001005057212 */ /* 0x000fca00078ec0ff */
[----:B------:R-:W-:-:S05]  /*16140*/  IMAD.IADD R5, R18, 0x1, R5 ;  /* 0x0000000112057824 */ /* 0x000fca00078e0205 */
[----:B------:R-:W-:Y:S01]  /*16150*/  LOP3.LUT R2, R5, R2, RZ, 0xfc, !PT ;  /* 0x0000000205027212 */ /* 0x000fe200078efcff */
[----:B------:R-:W-:Y:S06]  /*16160*/  BRA `(.L_x_247) ;  /* 0x0000000000107947 */ /* 0x000fec0003800000 */
.L_x_246:
[----:B------:R-:W-:-:S04]  /*16170*/  LOP3.LUT R2, R2, 0x80000000, RZ, 0xc0, !PT ;  /* 0x8000000002027812 */ /* 0x000fc800078ec0ff */
[----:B------:R-:W-:Y:S01]  /*16180*/  LOP3.LUT R2, R2, 0x7f800000, RZ, 0xfc, !PT ;  /* 0x7f80000002027812 */ /* 0x000fe200078efcff */
[----:B------:R-:W-:Y:S06]  /*16190*/  BRA `(.L_x_247) ;  /* 0x0000000000047947 */ /* 0x000fec0003800000 */
.L_x_245:
[----:B------:R-:W-:-:S07]  /*161a0*/  LEA R2, R18, R2, 0x17 ;  /* 0x0000000212027211 */ /* 0x000fce00078eb8ff */
.L_x_247:
[----:B------:R-:W-:Y:S05]  /*161b0*/  BSYNC.RECONVERGENT B1 ;  /* 0x0000000000017941 */ /* 0x000fea0003800200 */
.L_x_244:
[----:B------:R-:W-:Y:S05]  /*161c0*/  BRA `(.L_x_248) ;  /* 0x0000000000207947 */ /* 0x000fea0003800000 */
.L_x_243:
[----:B------:R-:W-:-:S04]  /*161d0*/  LOP3.LUT R2, R17, 0x80000000, R2, 0x48, !PT ;  /* 0x8000000011027812 */ /* 0x000fc800078e4802 */
[----:B------:R-:W-:Y:S01]  /*161e0*/  LOP3.LUT R2, R2, 0x7f800000, RZ, 0xfc, !PT ;  /* 0x7f80000002027812 */ /* 0x000fe200078efcff */
[----:B------:R-:W-:Y:S06]  /*161f0*/  BRA `(.L_x_248) ;  /* 0x0000000000147947 */ /* 0x000fec0003800000 */
.L_x_242:
[----:B------:R-:W-:Y:S01]  /*16200*/  LOP3.LUT R2, R17, 0x80000000, R2, 0x48, !PT ;  /* 0x8000000011027812 */ /* 0x000fe200078e4802 */
[----:B------:R-:W-:Y:S06]  /*16210*/  BRA `(.L_x_248) ;  /* 0x00000000000c7947 */ /* 0x000fec0003800000 */
.L_x_241:
[----:B------:R-:W0:Y:S01]  /*16220*/  MUFU.RSQ R2, -QNAN ;  /* 0xffc0000000027908 */ /* 0x000e220000001400 */
[----:B------:R-:W-:Y:S05]  /*16230*/  BRA `(.L_x_248) ;  /* 0x0000000000047947 */ /* 0x000fea0003800000 */
.L_x_240:
[----:B------:R-:W-:-:S07]  /*16240*/  FADD.FTZ R2, R2, R17 ;  /* 0x0000001102027221 */ /* 0x000fce0000010000 */
.L_x_248:
[----:B------:R-:W-:Y:S05]  /*16250*/  BSYNC.RECONVERGENT B0 ;  /* 0x0000000000007941 */ /* 0x000fea0003800200 */
.L_x_238:
[----:B------:R-:W-:Y:S01]  /*16260*/  HFMA2 R13, -RZ, RZ, 0, 0 ;  /* 0x00000000ff0d7431 */ /* 0x000fe200000001ff */
[----:B0-----:R-:W-:-:S03]  /*16270*/  MOV R17, R2 ;  /* 0x0000000200117202 */ /* 0x001fc60000000f00 */
[----:B------:R-:W-:Y:S05]  /*16280*/  RET.REL.NODEC R12 `(_Z25search_form_kernel_hybridPKciPKiyyffP9CandidatePiii) ;  /* 0xfffffe9c0c5c7950 */ /* 0x000fea0003c3ffff */
.L_x_249:
[----:B------:R-:W-:-:S00]  /*16290*/  BRA `(.L_x_249) ;  /* 0xfffffffc00fc7947 */ /* 0x000fc0000383ffff */
[----:B------:R-:W-:-:S00]  /*162a0*/  NOP ;  /* 0x0000000000007918 */ /* 0x000fc00000000000 */
        /* <DEDUP_REMOVED lines=13> */
.L_x_460:


//--------------------- .nv.global.init           --------------------------
	.section	.nv.global.init,"aw",@progbits
	.align	4
.nv.global.init:
	.type		__cudart_i2opi_f,@object
	.size		__cudart_i2opi_f,(.L_4 - __cudart_i2opi_f)
__cudart_i2opi_f:
        /*0000*/ 	.byte	0x41, 0x90, 0x43, 0x3c, 0x99, 0x95, 0x62, 0xdb, 0xc0, 0xdd, 0x34, 0xf5, 0xd1, 0x57, 0x27, 0xfc
        /*0010*/ 	.byte	0x29, 0x15, 0x44, 0x4e, 0x6e, 0x83, 0xf9, 0xa2
.L_4:


//--------------------- .nv.shared._Z25search_form_kernel_hybridPKciPKiyyffP9CandidatePiii --------------------------
	.section	.nv.shared._Z25search_form_kernel_hybridPKciPKiyyffP9CandidatePiii,"aw",@nobits
	.sectionflags	@""
	.align	4
.nv.shared._Z25search_form_kernel_hybridPKciPKiyyffP9CandidatePiii:
	.zero		1085


//--------------------- .nv.shared.reserved.0     --------------------------
	.section	.nv.shared.reserved.0,"aw",@nobits
	.weak		__nv_reservedSMEM_offset_0_alias
	.size		__nv_reservedSMEM_offset_0_alias, 0, 64
	.other		__nv_reservedSMEM_offset_0_alias,@"STO_CUDA_RESERVED_SHARED STV_DEFAULT"
__nv_reservedSMEM_offset_0_alias:
	.zero		0
	.zero		64


//--------------------- .nv.constant0._Z25search_form_kernel_hybridPKciPKiyyffP9CandidatePiii --------------------------
	.section	.nv.constant0._Z25search_form_kernel_hybridPKciPKiyyffP9CandidatePiii,"a",@progbits
	.sectionflags	@""
	.align	4
.nv.constant0._Z25search_form_kernel_hybridPKciPKiyyffP9CandidatePiii:
	.zero		968


//--------------------- SYMBOLS --------------------------

	.type		.nv.reservedSmem.offset0,@object
	.size		.nv.reservedSmem.offset0,0x4
	.type		.nv.reservedSmem.cap,@object
	.size		.nv.reservedSmem.cap,0x4
